//
// Generated by NVIDIA NVVM Compiler
//
// Compiler Build ID: CL-36424714
// Cuda compilation tools, release 13.0, V13.0.88
// Based on NVVM 20.0.0
//

.version 9.0
.target sm_100
.address_size 64

	// .globl	_Z21sgemm_sram_f32_kernelILi8ELi8ELi8EEvPfS0_S0_iii
// _ZZ21sgemm_sram_f32_kernelILi8ELi8ELi8EEvPfS0_S0_iiiE6smem_a has been demoted
// _ZZ21sgemm_sram_f32_kernelILi8ELi8ELi8EEvPfS0_S0_iiiE6smem_b has been demoted
// _ZZ21sgemm_sram_f32_kernelILi8ELi8ELi16EEvPfS0_S0_iiiE6smem_a has been demoted
// _ZZ21sgemm_sram_f32_kernelILi8ELi8ELi16EEvPfS0_S0_iiiE6smem_b has been demoted
// _ZZ21sgemm_sram_f32_kernelILi8ELi8ELi32EEvPfS0_S0_iiiE6smem_a has been demoted
// _ZZ21sgemm_sram_f32_kernelILi8ELi8ELi32EEvPfS0_S0_iiiE6smem_b has been demoted
// _ZZ21sgemm_sram_f32_kernelILi8ELi16ELi8EEvPfS0_S0_iiiE6smem_a has been demoted
// _ZZ21sgemm_sram_f32_kernelILi8ELi16ELi8EEvPfS0_S0_iiiE6smem_b has been demoted
// _ZZ21sgemm_sram_f32_kernelILi8ELi16ELi16EEvPfS0_S0_iiiE6smem_a has been demoted
// _ZZ21sgemm_sram_f32_kernelILi8ELi16ELi16EEvPfS0_S0_iiiE6smem_b has been demoted
// _ZZ21sgemm_sram_f32_kernelILi8ELi16ELi32EEvPfS0_S0_iiiE6smem_a has been demoted
// _ZZ21sgemm_sram_f32_kernelILi8ELi16ELi32EEvPfS0_S0_iiiE6smem_b has been demoted
// _ZZ21sgemm_sram_f32_kernelILi16ELi8ELi8EEvPfS0_S0_iiiE6smem_a has been demoted
// _ZZ21sgemm_sram_f32_kernelILi16ELi8ELi8EEvPfS0_S0_iiiE6smem_b has been demoted
// _ZZ21sgemm_sram_f32_kernelILi16ELi16ELi8EEvPfS0_S0_iiiE6smem_a has been demoted
// _ZZ21sgemm_sram_f32_kernelILi16ELi16ELi8EEvPfS0_S0_iiiE6smem_b has been demoted
// _ZZ21sgemm_sram_f32_kernelILi16ELi16ELi16EEvPfS0_S0_iiiE6smem_a has been demoted
// _ZZ21sgemm_sram_f32_kernelILi16ELi16ELi16EEvPfS0_S0_iiiE6smem_b has been demoted

.visible .entry _Z21sgemm_sram_f32_kernelILi8ELi8ELi8EEvPfS0_S0_iii(
	.param .u64 .ptr .align 1 _Z21sgemm_sram_f32_kernelILi8ELi8ELi8EEvPfS0_S0_iii_param_0,
	.param .u64 .ptr .align 1 _Z21sgemm_sram_f32_kernelILi8ELi8ELi8EEvPfS0_S0_iii_param_1,
	.param .u64 .ptr .align 1 _Z21sgemm_sram_f32_kernelILi8ELi8ELi8EEvPfS0_S0_iii_param_2,
	.param .u32 _Z21sgemm_sram_f32_kernelILi8ELi8ELi8EEvPfS0_S0_iii_param_3,
	.param .u32 _Z21sgemm_sram_f32_kernelILi8ELi8ELi8EEvPfS0_S0_iii_param_4,
	.param .u32 _Z21sgemm_sram_f32_kernelILi8ELi8ELi8EEvPfS0_S0_iii_param_5
)
{
	.reg .pred 	%p<64>;
	.reg .b32 	%r<219>;
	.reg .b32 	%f<89>;
	.reg .b64 	%rd<37>;
	// demoted variable
	.shared .align 4 .b8 _ZZ21sgemm_sram_f32_kernelILi8ELi8ELi8EEvPfS0_S0_iiiE6smem_a[256];
	// demoted variable
	.shared .align 4 .b8 _ZZ21sgemm_sram_f32_kernelILi8ELi8ELi8EEvPfS0_S0_iiiE6smem_b[256];
	ld.param.u64 	%rd4, [_Z21sgemm_sram_f32_kernelILi8ELi8ELi8EEvPfS0_S0_iii_param_0];
	ld.param.u64 	%rd5, [_Z21sgemm_sram_f32_kernelILi8ELi8ELi8EEvPfS0_S0_iii_param_1];
	ld.param.u64 	%rd3, [_Z21sgemm_sram_f32_kernelILi8ELi8ELi8EEvPfS0_S0_iii_param_2];
	ld.param.u32 	%r92, [_Z21sgemm_sram_f32_kernelILi8ELi8ELi8EEvPfS0_S0_iii_param_3];
	ld.param.u32 	%r93, [_Z21sgemm_sram_f32_kernelILi8ELi8ELi8EEvPfS0_S0_iii_param_4];
	ld.param.u32 	%r94, [_Z21sgemm_sram_f32_kernelILi8ELi8ELi8EEvPfS0_S0_iii_param_5];
	cvta.to.global.u64 	%rd1, %rd4;
	cvta.to.global.u64 	%rd2, %rd5;
	mov.u32 	%r95, %ctaid.x;
	mov.u32 	%r96, %ctaid.y;
	mov.u32 	%r1, %tid.x;
	mov.u32 	%r2, %tid.y;
	shl.b32 	%r3, %r96, 3;
	add.s32 	%r4, %r3, %r2;
	shl.b32 	%r5, %r95, 3;
	add.s32 	%r6, %r5, %r1;
	mov.u32 	%r97, %ntid.x;
	mad.lo.s32 	%r7, %r2, %r97, %r1;
	mov.u32 	%r98, %ntid.y;
	mul.lo.s32 	%r8, %r97, %r98;
	setp.lt.s32 	%p2, %r94, 1;
	mov.f32 	%f87, 0f00000000;
	@%p2 bra 	$L__BB0_47;
	setp.lt.s32 	%p3, %r4, %r92;
	setp.lt.s32 	%p4, %r6, %r93;
	and.pred  	%p1, %p3, %p4;
	shl.b32 	%r101, %r2, 5;
	mov.u32 	%r102, _ZZ21sgemm_sram_f32_kernelILi8ELi8ELi8EEvPfS0_S0_iiiE6smem_a;
	add.s32 	%r9, %r102, %r101;
	shl.b32 	%r103, %r1, 2;
	mov.u32 	%r104, _ZZ21sgemm_sram_f32_kernelILi8ELi8ELi8EEvPfS0_S0_iiiE6smem_b;
	add.s32 	%r10, %r104, %r103;
	add.s32 	%r11, %r7, %r8;
	max.u32 	%r105, %r11, 64;
	setp.lt.u32 	%p5, %r11, 64;
	selp.u32 	%r106, 1, 0, %p5;
	add.s32 	%r107, %r11, %r106;
	sub.s32 	%r108, %r105, %r107;
	div.u32 	%r109, %r108, %r8;
	add.s32 	%r12, %r109, %r106;
	add.s32 	%r110, %r12, 1;
	and.b32  	%r13, %r110, 3;
	shr.u32 	%r14, %r7, 3;
	and.b32  	%r15, %r7, 7;
	add.s32 	%r16, %r14, %r3;
	mul.lo.s32 	%r17, %r16, %r94;
	shr.u32 	%r18, %r11, 3;
	and.b32  	%r19, %r11, 7;
	add.s32 	%r20, %r18, %r3;
	mul.lo.s32 	%r21, %r20, %r94;
	add.s32 	%r22, %r11, %r8;
	shr.u32 	%r23, %r22, 3;
	and.b32  	%r24, %r22, 7;
	add.s32 	%r25, %r23, %r3;
	mul.lo.s32 	%r26, %r25, %r94;
	add.s32 	%r27, %r19, %r5;
	shl.b32 	%r111, %r18, 5;
	add.s32 	%r112, %r104, %r111;
	shl.b32 	%r113, %r11, 2;
	and.b32  	%r114, %r113, 28;
	add.s32 	%r28, %r112, %r114;
	add.s32 	%r29, %r24, %r5;
	mov.f32 	%f87, 0f00000000;
	mov.b32 	%r211, 0;
	not.pred 	%p59, %p1;
$L__BB0_2:
	setp.gt.u32 	%p6, %r7, 63;
	@%p6 bra 	$L__BB0_44;
	setp.eq.s32 	%p7, %r13, 0;
	mov.u32 	%r212, %r7;
	@%p7 bra 	$L__BB0_13;
	setp.ge.s32 	%p8, %r16, %r92;
	add.s32 	%r31, %r15, %r211;
	setp.ge.s32 	%p9, %r31, %r94;
	mov.f32 	%f73, 0f00000000;
	or.pred  	%p10, %p8, %p9;
	@%p10 bra 	$L__BB0_6;
	add.s32 	%r116, %r17, %r31;
	mul.wide.u32 	%rd6, %r116, 4;
	add.s64 	%rd7, %rd1, %rd6;
	ld.global.f32 	%f73, [%rd7];
$L__BB0_6:
	setp.eq.s32 	%p11, %r13, 1;
	shl.b32 	%r117, %r14, 5;
	mov.u32 	%r118, _ZZ21sgemm_sram_f32_kernelILi8ELi8ELi8EEvPfS0_S0_iiiE6smem_a;
	add.s32 	%r119, %r118, %r117;
	shl.b32 	%r120, %r15, 2;
	add.s32 	%r121, %r119, %r120;
	st.shared.f32 	[%r121], %f73;
	mov.u32 	%r212, %r11;
	@%p11 bra 	$L__BB0_13;
	setp.ge.s32 	%p12, %r20, %r92;
	add.s32 	%r32, %r19, %r211;
	setp.ge.s32 	%p13, %r32, %r94;
	mov.f32 	%f74, 0f00000000;
	or.pred  	%p14, %p12, %p13;
	@%p14 bra 	$L__BB0_9;
	add.s32 	%r123, %r21, %r32;
	mul.wide.u32 	%rd8, %r123, 4;
	add.s64 	%rd9, %rd1, %rd8;
	ld.global.f32 	%f74, [%rd9];
$L__BB0_9:
	setp.eq.s32 	%p15, %r13, 2;
	shl.b32 	%r124, %r18, 5;
	mov.u32 	%r125, _ZZ21sgemm_sram_f32_kernelILi8ELi8ELi8EEvPfS0_S0_iiiE6smem_a;
	add.s32 	%r126, %r125, %r124;
	shl.b32 	%r127, %r19, 2;
	add.s32 	%r128, %r126, %r127;
	st.shared.f32 	[%r128], %f74;
	mov.u32 	%r212, %r22;
	@%p15 bra 	$L__BB0_13;
	setp.ge.s32 	%p16, %r25, %r92;
	add.s32 	%r33, %r24, %r211;
	setp.ge.s32 	%p17, %r33, %r94;
	mov.f32 	%f75, 0f00000000;
	or.pred  	%p18, %p16, %p17;
	@%p18 bra 	$L__BB0_12;
	add.s32 	%r130, %r26, %r33;
	mul.wide.u32 	%rd10, %r130, 4;
	add.s64 	%rd11, %rd1, %rd10;
	ld.global.f32 	%f75, [%rd11];
$L__BB0_12:
	add.s32 	%r212, %r22, %r8;
	shl.b32 	%r131, %r23, 5;
	mov.u32 	%r132, _ZZ21sgemm_sram_f32_kernelILi8ELi8ELi8EEvPfS0_S0_iiiE6smem_a;
	add.s32 	%r133, %r132, %r131;
	shl.b32 	%r134, %r24, 2;
	add.s32 	%r135, %r133, %r134;
	st.shared.f32 	[%r135], %f75;
$L__BB0_13:
	setp.lt.u32 	%p19, %r12, 3;
	@%p19 bra 	$L__BB0_24;
	shl.b32 	%r136, %r8, 1;
	add.s32 	%r216, %r136, %r212;
	mad.lo.s32 	%r215, %r8, 3, %r212;
	add.s32 	%r214, %r8, %r212;
$L__BB0_15:
	shr.u32 	%r48, %r212, 3;
	and.b32  	%r49, %r212, 7;
	add.s32 	%r50, %r48, %r3;
	add.s32 	%r51, %r49, %r211;
	setp.ge.s32 	%p20, %r50, %r92;
	setp.ge.s32 	%p21, %r51, %r94;
	mov.f32 	%f79, 0f00000000;
	or.pred  	%p22, %p20, %p21;
	@%p22 bra 	$L__BB0_17;
	mad.lo.s32 	%r137, %r50, %r94, %r51;
	mul.wide.u32 	%rd12, %r137, 4;
	add.s64 	%rd13, %rd1, %rd12;
	ld.global.f32 	%f79, [%rd13];
$L__BB0_17:
	shl.b32 	%r138, %r48, 5;
	mov.u32 	%r139, _ZZ21sgemm_sram_f32_kernelILi8ELi8ELi8EEvPfS0_S0_iiiE6smem_a;
	add.s32 	%r140, %r139, %r138;
	shl.b32 	%r141, %r49, 2;
	add.s32 	%r142, %r140, %r141;
	st.shared.f32 	[%r142], %f79;
	shr.u32 	%r52, %r214, 3;
	and.b32  	%r53, %r214, 7;
	add.s32 	%r54, %r52, %r3;
	add.s32 	%r55, %r53, %r211;
	setp.ge.s32 	%p23, %r54, %r92;
	setp.ge.s32 	%p24, %r55, %r94;
	mov.f32 	%f80, 0f00000000;
	or.pred  	%p25, %p23, %p24;
	@%p25 bra 	$L__BB0_19;
	mad.lo.s32 	%r143, %r54, %r94, %r55;
	mul.wide.u32 	%rd14, %r143, 4;
	add.s64 	%rd15, %rd1, %rd14;
	ld.global.f32 	%f80, [%rd15];
$L__BB0_19:
	shl.b32 	%r144, %r52, 5;
	mov.u32 	%r145, _ZZ21sgemm_sram_f32_kernelILi8ELi8ELi8EEvPfS0_S0_iiiE6smem_a;
	add.s32 	%r146, %r145, %r144;
	shl.b32 	%r147, %r53, 2;
	add.s32 	%r148, %r146, %r147;
	st.shared.f32 	[%r148], %f80;
	add.s32 	%r56, %r212, %r8;
	shr.u32 	%r57, %r216, 3;
	and.b32  	%r58, %r216, 7;
	add.s32 	%r59, %r57, %r3;
	add.s32 	%r60, %r58, %r211;
	setp.ge.s32 	%p26, %r59, %r92;
	setp.ge.s32 	%p27, %r60, %r94;
	mov.f32 	%f81, 0f00000000;
	or.pred  	%p28, %p26, %p27;
	@%p28 bra 	$L__BB0_21;
	mad.lo.s32 	%r149, %r59, %r94, %r60;
	mul.wide.u32 	%rd16, %r149, 4;
	add.s64 	%rd17, %rd1, %rd16;
	ld.global.f32 	%f81, [%rd17];
$L__BB0_21:
	shl.b32 	%r150, %r57, 5;
	mov.u32 	%r151, _ZZ21sgemm_sram_f32_kernelILi8ELi8ELi8EEvPfS0_S0_iiiE6smem_a;
	add.s32 	%r152, %r151, %r150;
	shl.b32 	%r153, %r58, 2;
	add.s32 	%r154, %r152, %r153;
	st.shared.f32 	[%r154], %f81;
	add.s32 	%r61, %r56, %r8;
	shr.u32 	%r62, %r215, 3;
	and.b32  	%r63, %r215, 7;
	add.s32 	%r64, %r62, %r3;
	add.s32 	%r65, %r63, %r211;
	setp.ge.s32 	%p29, %r64, %r92;
	setp.ge.s32 	%p30, %r65, %r94;
	mov.f32 	%f82, 0f00000000;
	or.pred  	%p31, %p29, %p30;
	@%p31 bra 	$L__BB0_23;
	mad.lo.s32 	%r155, %r64, %r94, %r65;
	mul.wide.u32 	%rd18, %r155, 4;
	add.s64 	%rd19, %rd1, %rd18;
	ld.global.f32 	%f82, [%rd19];
$L__BB0_23:
	shl.b32 	%r156, %r62, 5;
	mov.u32 	%r157, _ZZ21sgemm_sram_f32_kernelILi8ELi8ELi8EEvPfS0_S0_iiiE6smem_a;
	add.s32 	%r158, %r157, %r156;
	shl.b32 	%r159, %r63, 2;
	add.s32 	%r160, %r158, %r159;
	st.shared.f32 	[%r160], %f82;
	add.s32 	%r161, %r61, %r8;
	add.s32 	%r212, %r161, %r8;
	shl.b32 	%r162, %r8, 2;
	add.s32 	%r216, %r216, %r162;
	add.s32 	%r215, %r215, %r162;
	add.s32 	%r214, %r214, %r162;
	setp.lt.u32 	%p32, %r212, 64;
	@%p32 bra 	$L__BB0_15;
$L__BB0_24:
	mov.u32 	%r213, %r7;
	@%p7 bra 	$L__BB0_34;
	add.s32 	%r163, %r15, %r5;
	setp.ge.s32 	%p34, %r163, %r93;
	add.s32 	%r39, %r14, %r211;
	setp.ge.s32 	%p35, %r39, %r94;
	mov.f32 	%f76, 0f00000000;
	or.pred  	%p36, %p35, %p34;
	@%p36 bra 	$L__BB0_27;
	add.s32 	%r165, %r15, %r5;
	mad.lo.s32 	%r166, %r39, %r93, %r165;
	mul.wide.s32 	%rd20, %r166, 4;
	add.s64 	%rd21, %rd2, %rd20;
	ld.global.f32 	%f76, [%rd21];
$L__BB0_27:
	setp.eq.s32 	%p37, %r13, 1;
	shl.b32 	%r167, %r14, 5;
	mov.u32 	%r168, _ZZ21sgemm_sram_f32_kernelILi8ELi8ELi8EEvPfS0_S0_iiiE6smem_b;
	add.s32 	%r169, %r168, %r167;
	shl.b32 	%r170, %r15, 2;
	add.s32 	%r171, %r169, %r170;
	st.shared.f32 	[%r171], %f76;
	mov.u32 	%r213, %r11;
	@%p37 bra 	$L__BB0_34;
	setp.ge.s32 	%p38, %r27, %r93;
	add.s32 	%r40, %r18, %r211;
	setp.ge.s32 	%p39, %r40, %r94;
	mov.f32 	%f77, 0f00000000;
	or.pred  	%p40, %p39, %p38;
	@%p40 bra 	$L__BB0_30;
	mad.lo.s32 	%r173, %r40, %r93, %r27;
	mul.wide.s32 	%rd22, %r173, 4;
	add.s64 	%rd23, %rd2, %rd22;
	ld.global.f32 	%f77, [%rd23];
$L__BB0_30:
	setp.eq.s32 	%p41, %r13, 2;
	st.shared.f32 	[%r28], %f77;
	mov.u32 	%r213, %r22;
	@%p41 bra 	$L__BB0_34;
	setp.ge.s32 	%p42, %r29, %r93;
	add.s32 	%r41, %r23, %r211;
	setp.ge.s32 	%p43, %r41, %r94;
	mov.f32 	%f78, 0f00000000;
	or.pred  	%p44, %p43, %p42;
	@%p44 bra 	$L__BB0_33;
	mad.lo.s32 	%r175, %r41, %r93, %r29;
	mul.wide.s32 	%rd24, %r175, 4;
	add.s64 	%rd25, %rd2, %rd24;
	ld.global.f32 	%f78, [%rd25];
$L__BB0_33:
	add.s32 	%r213, %r22, %r8;
	shl.b32 	%r176, %r23, 5;
	mov.u32 	%r177, _ZZ21sgemm_sram_f32_kernelILi8ELi8ELi8EEvPfS0_S0_iiiE6smem_b;
	add.s32 	%r178, %r177, %r176;
	shl.b32 	%r179, %r24, 2;
	add.s32 	%r180, %r178, %r179;
	st.shared.f32 	[%r180], %f78;
$L__BB0_34:
	@%p19 bra 	$L__BB0_44;
$L__BB0_35:
	shr.u32 	%r71, %r213, 3;
	and.b32  	%r72, %r213, 7;
	add.s32 	%r73, %r71, %r211;
	add.s32 	%r74, %r72, %r5;
	setp.ge.s32 	%p46, %r73, %r94;
	setp.ge.s32 	%p47, %r74, %r93;
	mov.f32 	%f83, 0f00000000;
	or.pred  	%p48, %p46, %p47;
	@%p48 bra 	$L__BB0_37;
	mad.lo.s32 	%r182, %r73, %r93, %r74;
	mul.wide.s32 	%rd26, %r182, 4;
	add.s64 	%rd27, %rd2, %rd26;
	ld.global.f32 	%f83, [%rd27];
$L__BB0_37:
	shl.b32 	%r183, %r71, 5;
	mov.u32 	%r184, _ZZ21sgemm_sram_f32_kernelILi8ELi8ELi8EEvPfS0_S0_iiiE6smem_b;
	add.s32 	%r185, %r184, %r183;
	shl.b32 	%r186, %r72, 2;
	add.s32 	%r187, %r185, %r186;
	st.shared.f32 	[%r187], %f83;
	add.s32 	%r75, %r213, %r8;
	shr.u32 	%r76, %r75, 3;
	and.b32  	%r77, %r75, 7;
	add.s32 	%r78, %r76, %r211;
	add.s32 	%r188, %r77, %r5;
	setp.ge.s32 	%p49, %r78, %r94;
	setp.ge.s32 	%p50, %r188, %r93;
	mov.f32 	%f84, 0f00000000;
	or.pred  	%p51, %p49, %p50;
	@%p51 bra 	$L__BB0_39;
	mad.lo.s32 	%r189, %r78, %r93, %r188;
	mul.wide.s32 	%rd28, %r189, 4;
	add.s64 	%rd29, %rd2, %rd28;
	ld.global.f32 	%f84, [%rd29];
$L__BB0_39:
	shl.b32 	%r190, %r76, 5;
	mov.u32 	%r191, _ZZ21sgemm_sram_f32_kernelILi8ELi8ELi8EEvPfS0_S0_iiiE6smem_b;
	add.s32 	%r192, %r191, %r190;
	shl.b32 	%r193, %r77, 2;
	add.s32 	%r194, %r192, %r193;
	st.shared.f32 	[%r194], %f84;
	add.s32 	%r80, %r75, %r8;
	shr.u32 	%r81, %r80, 3;
	and.b32  	%r82, %r80, 7;
	add.s32 	%r83, %r81, %r211;
	add.s32 	%r84, %r82, %r5;
	setp.ge.s32 	%p52, %r83, %r94;
	setp.ge.s32 	%p53, %r84, %r93;
	mov.f32 	%f85, 0f00000000;
	or.pred  	%p54, %p52, %p53;
	@%p54 bra 	$L__BB0_41;
	mad.lo.s32 	%r196, %r83, %r93, %r84;
	mul.wide.s32 	%rd30, %r196, 4;
	add.s64 	%rd31, %rd2, %rd30;
	ld.global.f32 	%f85, [%rd31];
$L__BB0_41:
	shl.b32 	%r197, %r81, 5;
	mov.u32 	%r198, _ZZ21sgemm_sram_f32_kernelILi8ELi8ELi8EEvPfS0_S0_iiiE6smem_b;
	add.s32 	%r199, %r198, %r197;
	shl.b32 	%r200, %r82, 2;
	add.s32 	%r201, %r199, %r200;
	st.shared.f32 	[%r201], %f85;
	add.s32 	%r85, %r80, %r8;
	shr.u32 	%r86, %r85, 3;
	and.b32  	%r87, %r85, 7;
	add.s32 	%r88, %r86, %r211;
	add.s32 	%r89, %r87, %r5;
	setp.ge.s32 	%p55, %r88, %r94;
	setp.ge.s32 	%p56, %r89, %r93;
	mov.f32 	%f86, 0f00000000;
	or.pred  	%p57, %p55, %p56;
	@%p57 bra 	$L__BB0_43;
	mad.lo.s32 	%r203, %r88, %r93, %r89;
	mul.wide.s32 	%rd32, %r203, 4;
	add.s64 	%rd33, %rd2, %rd32;
	ld.global.f32 	%f86, [%rd33];
$L__BB0_43:
	shl.b32 	%r204, %r86, 5;
	mov.u32 	%r205, _ZZ21sgemm_sram_f32_kernelILi8ELi8ELi8EEvPfS0_S0_iiiE6smem_b;
	add.s32 	%r206, %r205, %r204;
	shl.b32 	%r207, %r87, 2;
	add.s32 	%r208, %r206, %r207;
	st.shared.f32 	[%r208], %f86;
	add.s32 	%r213, %r85, %r8;
	setp.lt.u32 	%p58, %r213, 64;
	@%p58 bra 	$L__BB0_35;
$L__BB0_44:
	bar.sync 	0;
	@%p59 bra 	$L__BB0_46;
	ld.shared.f32 	%f49, [%r9];
	ld.shared.f32 	%f50, [%r10];
	fma.rn.f32 	%f51, %f49, %f50, %f87;
	ld.shared.f32 	%f52, [%r9+4];
	ld.shared.f32 	%f53, [%r10+32];
	fma.rn.f32 	%f54, %f52, %f53, %f51;
	ld.shared.f32 	%f55, [%r9+8];
	ld.shared.f32 	%f56, [%r10+64];
	fma.rn.f32 	%f57, %f55, %f56, %f54;
	ld.shared.f32 	%f58, [%r9+12];
	ld.shared.f32 	%f59, [%r10+96];
	fma.rn.f32 	%f60, %f58, %f59, %f57;
	ld.shared.f32 	%f61, [%r9+16];
	ld.shared.f32 	%f62, [%r10+128];
	fma.rn.f32 	%f63, %f61, %f62, %f60;
	ld.shared.f32 	%f64, [%r9+20];
	ld.shared.f32 	%f65, [%r10+160];
	fma.rn.f32 	%f66, %f64, %f65, %f63;
	ld.shared.f32 	%f67, [%r9+24];
	ld.shared.f32 	%f68, [%r10+192];
	fma.rn.f32 	%f69, %f67, %f68, %f66;
	ld.shared.f32 	%f70, [%r9+28];
	ld.shared.f32 	%f71, [%r10+224];
	fma.rn.f32 	%f87, %f70, %f71, %f69;
$L__BB0_46:
	bar.sync 	0;
	add.s32 	%r211, %r211, 8;
	setp.lt.s32 	%p60, %r211, %r94;
	@%p60 bra 	$L__BB0_2;
$L__BB0_47:
	setp.ge.s32 	%p61, %r4, %r92;
	setp.ge.s32 	%p62, %r6, %r93;
	or.pred  	%p63, %p61, %p62;
	@%p63 bra 	$L__BB0_49;
	mad.lo.s32 	%r210, %r93, %r4, %r6;
	cvta.to.global.u64 	%rd34, %rd3;
	mul.wide.u32 	%rd35, %r210, 4;
	add.s64 	%rd36, %rd34, %rd35;
	st.global.f32 	[%rd36], %f87;
$L__BB0_49:
	ret;

}
	// .globl	_Z21sgemm_sram_f32_kernelILi8ELi8ELi16EEvPfS0_S0_iii
.visible .entry _Z21sgemm_sram_f32_kernelILi8ELi8ELi16EEvPfS0_S0_iii(
	.param .u64 .ptr .align 1 _Z21sgemm_sram_f32_kernelILi8ELi8ELi16EEvPfS0_S0_iii_param_0,
	.param .u64 .ptr .align 1 _Z21sgemm_sram_f32_kernelILi8ELi8ELi16EEvPfS0_S0_iii_param_1,
	.param .u64 .ptr .align 1 _Z21sgemm_sram_f32_kernelILi8ELi8ELi16EEvPfS0_S0_iii_param_2,
	.param .u32 _Z21sgemm_sram_f32_kernelILi8ELi8ELi16EEvPfS0_S0_iii_param_3,
	.param .u32 _Z21sgemm_sram_f32_kernelILi8ELi8ELi16EEvPfS0_S0_iii_param_4,
	.param .u32 _Z21sgemm_sram_f32_kernelILi8ELi8ELi16EEvPfS0_S0_iii_param_5
)
{
	.reg .pred 	%p<64>;
	.reg .b32 	%r<228>;
	.reg .b32 	%f<113>;
	.reg .b64 	%rd<38>;
	// demoted variable
	.shared .align 4 .b8 _ZZ21sgemm_sram_f32_kernelILi8ELi8ELi16EEvPfS0_S0_iiiE6smem_a[512];
	// demoted variable
	.shared .align 4 .b8 _ZZ21sgemm_sram_f32_kernelILi8ELi8ELi16EEvPfS0_S0_iiiE6smem_b[512];
	ld.param.u64 	%rd4, [_Z21sgemm_sram_f32_kernelILi8ELi8ELi16EEvPfS0_S0_iii_param_0];
	ld.param.u64 	%rd5, [_Z21sgemm_sram_f32_kernelILi8ELi8ELi16EEvPfS0_S0_iii_param_1];
	ld.param.u32 	%r94, [_Z21sgemm_sram_f32_kernelILi8ELi8ELi16EEvPfS0_S0_iii_param_3];
	ld.param.u32 	%r95, [_Z21sgemm_sram_f32_kernelILi8ELi8ELi16EEvPfS0_S0_iii_param_4];
	ld.param.u32 	%r96, [_Z21sgemm_sram_f32_kernelILi8ELi8ELi16EEvPfS0_S0_iii_param_5];
	cvta.to.global.u64 	%rd1, %rd4;
	cvta.to.global.u64 	%rd2, %rd5;
	mov.u32 	%r97, %ctaid.x;
	mov.u32 	%r98, %ctaid.y;
	mov.u32 	%r1, %tid.x;
	mov.u32 	%r2, %tid.y;
	shl.b32 	%r3, %r98, 3;
	add.s32 	%r4, %r3, %r2;
	shl.b32 	%r5, %r97, 3;
	add.s32 	%r6, %r5, %r1;
	mov.u32 	%r99, %ntid.x;
	mad.lo.s32 	%r7, %r2, %r99, %r1;
	mov.u32 	%r100, %ntid.y;
	mul.lo.s32 	%r8, %r99, %r100;
	setp.lt.s32 	%p2, %r96, 1;
	mov.f32 	%f111, 0f00000000;
	@%p2 bra 	$L__BB1_47;
	setp.lt.s32 	%p3, %r4, %r94;
	setp.lt.s32 	%p4, %r6, %r95;
	and.pred  	%p1, %p3, %p4;
	shl.b32 	%r103, %r2, 6;
	mov.u32 	%r104, _ZZ21sgemm_sram_f32_kernelILi8ELi8ELi16EEvPfS0_S0_iiiE6smem_a;
	add.s32 	%r9, %r104, %r103;
	shl.b32 	%r105, %r1, 2;
	mov.u32 	%r106, _ZZ21sgemm_sram_f32_kernelILi8ELi8ELi16EEvPfS0_S0_iiiE6smem_b;
	add.s32 	%r10, %r106, %r105;
	add.s32 	%r11, %r7, %r8;
	max.u32 	%r107, %r11, 128;
	setp.lt.u32 	%p5, %r11, 128;
	selp.u32 	%r108, 1, 0, %p5;
	add.s32 	%r109, %r11, %r108;
	sub.s32 	%r110, %r107, %r109;
	div.u32 	%r111, %r110, %r8;
	add.s32 	%r12, %r111, %r108;
	add.s32 	%r112, %r12, 1;
	and.b32  	%r13, %r112, 3;
	shr.u32 	%r113, %r7, 4;
	and.b32  	%r14, %r7, 15;
	add.s32 	%r15, %r113, %r3;
	mul.lo.s32 	%r16, %r15, %r96;
	shr.u32 	%r114, %r11, 4;
	and.b32  	%r17, %r11, 15;
	add.s32 	%r18, %r114, %r3;
	mul.lo.s32 	%r19, %r18, %r96;
	add.s32 	%r20, %r11, %r8;
	shr.u32 	%r115, %r20, 4;
	and.b32  	%r21, %r20, 15;
	add.s32 	%r22, %r115, %r3;
	mul.lo.s32 	%r23, %r22, %r96;
	shr.u32 	%r24, %r7, 3;
	and.b32  	%r116, %r7, 7;
	add.s32 	%r25, %r116, %r5;
	shl.b32 	%r117, %r24, 5;
	add.s32 	%r118, %r106, %r117;
	shl.b32 	%r119, %r7, 2;
	and.b32  	%r120, %r119, 28;
	add.s32 	%r26, %r118, %r120;
	shr.u32 	%r27, %r11, 3;
	and.b32  	%r121, %r11, 7;
	add.s32 	%r28, %r121, %r5;
	shl.b32 	%r122, %r27, 5;
	add.s32 	%r123, %r106, %r122;
	shl.b32 	%r124, %r11, 2;
	and.b32  	%r125, %r124, 28;
	add.s32 	%r29, %r123, %r125;
	shr.u32 	%r30, %r20, 3;
	and.b32  	%r126, %r20, 7;
	add.s32 	%r31, %r126, %r5;
	mov.f32 	%f111, 0f00000000;
	mov.b32 	%r220, 0;
	not.pred 	%p59, %p1;
$L__BB1_2:
	setp.gt.u32 	%p6, %r7, 127;
	@%p6 bra 	$L__BB1_44;
	setp.eq.s32 	%p7, %r13, 0;
	mov.u32 	%r221, %r7;
	@%p7 bra 	$L__BB1_13;
	setp.ge.s32 	%p8, %r15, %r94;
	add.s32 	%r33, %r14, %r220;
	setp.ge.s32 	%p9, %r33, %r96;
	mov.f32 	%f97, 0f00000000;
	or.pred  	%p10, %p8, %p9;
	@%p10 bra 	$L__BB1_6;
	add.s32 	%r128, %r16, %r33;
	mul.wide.u32 	%rd6, %r128, 4;
	add.s64 	%rd7, %rd1, %rd6;
	ld.global.f32 	%f97, [%rd7];
$L__BB1_6:
	setp.eq.s32 	%p11, %r13, 1;
	shl.b32 	%r129, %r7, 2;
	and.b32  	%r130, %r129, -64;
	mov.u32 	%r131, _ZZ21sgemm_sram_f32_kernelILi8ELi8ELi16EEvPfS0_S0_iiiE6smem_a;
	add.s32 	%r132, %r131, %r130;
	shl.b32 	%r133, %r14, 2;
	add.s32 	%r134, %r132, %r133;
	st.shared.f32 	[%r134], %f97;
	mov.u32 	%r221, %r11;
	@%p11 bra 	$L__BB1_13;
	setp.ge.s32 	%p12, %r18, %r94;
	add.s32 	%r34, %r17, %r220;
	setp.ge.s32 	%p13, %r34, %r96;
	mov.f32 	%f98, 0f00000000;
	or.pred  	%p14, %p12, %p13;
	@%p14 bra 	$L__BB1_9;
	add.s32 	%r136, %r19, %r34;
	mul.wide.u32 	%rd8, %r136, 4;
	add.s64 	%rd9, %rd1, %rd8;
	ld.global.f32 	%f98, [%rd9];
$L__BB1_9:
	setp.eq.s32 	%p15, %r13, 2;
	shl.b32 	%r137, %r11, 2;
	and.b32  	%r138, %r137, -64;
	mov.u32 	%r139, _ZZ21sgemm_sram_f32_kernelILi8ELi8ELi16EEvPfS0_S0_iiiE6smem_a;
	add.s32 	%r140, %r139, %r138;
	shl.b32 	%r141, %r17, 2;
	add.s32 	%r142, %r140, %r141;
	st.shared.f32 	[%r142], %f98;
	mov.u32 	%r221, %r20;
	@%p15 bra 	$L__BB1_13;
	setp.ge.s32 	%p16, %r22, %r94;
	add.s32 	%r35, %r21, %r220;
	setp.ge.s32 	%p17, %r35, %r96;
	mov.f32 	%f99, 0f00000000;
	or.pred  	%p18, %p16, %p17;
	@%p18 bra 	$L__BB1_12;
	add.s32 	%r144, %r23, %r35;
	mul.wide.u32 	%rd10, %r144, 4;
	add.s64 	%rd11, %rd1, %rd10;
	ld.global.f32 	%f99, [%rd11];
$L__BB1_12:
	add.s32 	%r221, %r20, %r8;
	shl.b32 	%r145, %r20, 2;
	and.b32  	%r146, %r145, -64;
	mov.u32 	%r147, _ZZ21sgemm_sram_f32_kernelILi8ELi8ELi16EEvPfS0_S0_iiiE6smem_a;
	add.s32 	%r148, %r147, %r146;
	shl.b32 	%r149, %r21, 2;
	add.s32 	%r150, %r148, %r149;
	st.shared.f32 	[%r150], %f99;
$L__BB1_13:
	setp.lt.u32 	%p19, %r12, 3;
	@%p19 bra 	$L__BB1_24;
	shl.b32 	%r151, %r8, 1;
	add.s32 	%r225, %r151, %r221;
	mad.lo.s32 	%r224, %r8, 3, %r221;
	add.s32 	%r223, %r8, %r221;
$L__BB1_15:
	shr.u32 	%r50, %r221, 4;
	and.b32  	%r51, %r221, 15;
	add.s32 	%r52, %r50, %r3;
	add.s32 	%r53, %r51, %r220;
	setp.ge.s32 	%p20, %r52, %r94;
	setp.ge.s32 	%p21, %r53, %r96;
	mov.f32 	%f103, 0f00000000;
	or.pred  	%p22, %p20, %p21;
	@%p22 bra 	$L__BB1_17;
	mad.lo.s32 	%r152, %r52, %r96, %r53;
	mul.wide.u32 	%rd12, %r152, 4;
	add.s64 	%rd13, %rd1, %rd12;
	ld.global.f32 	%f103, [%rd13];
$L__BB1_17:
	shl.b32 	%r153, %r50, 6;
	mov.u32 	%r154, _ZZ21sgemm_sram_f32_kernelILi8ELi8ELi16EEvPfS0_S0_iiiE6smem_a;
	add.s32 	%r155, %r154, %r153;
	shl.b32 	%r156, %r51, 2;
	add.s32 	%r157, %r155, %r156;
	st.shared.f32 	[%r157], %f103;
	shr.u32 	%r54, %r223, 4;
	and.b32  	%r55, %r223, 15;
	add.s32 	%r56, %r54, %r3;
	add.s32 	%r57, %r55, %r220;
	setp.ge.s32 	%p23, %r56, %r94;
	setp.ge.s32 	%p24, %r57, %r96;
	mov.f32 	%f104, 0f00000000;
	or.pred  	%p25, %p23, %p24;
	@%p25 bra 	$L__BB1_19;
	mad.lo.s32 	%r158, %r56, %r96, %r57;
	mul.wide.u32 	%rd14, %r158, 4;
	add.s64 	%rd15, %rd1, %rd14;
	ld.global.f32 	%f104, [%rd15];
$L__BB1_19:
	shl.b32 	%r159, %r54, 6;
	mov.u32 	%r160, _ZZ21sgemm_sram_f32_kernelILi8ELi8ELi16EEvPfS0_S0_iiiE6smem_a;
	add.s32 	%r161, %r160, %r159;
	shl.b32 	%r162, %r55, 2;
	add.s32 	%r163, %r161, %r162;
	st.shared.f32 	[%r163], %f104;
	add.s32 	%r58, %r221, %r8;
	shr.u32 	%r59, %r225, 4;
	and.b32  	%r60, %r225, 15;
	add.s32 	%r61, %r59, %r3;
	add.s32 	%r62, %r60, %r220;
	setp.ge.s32 	%p26, %r61, %r94;
	setp.ge.s32 	%p27, %r62, %r96;
	mov.f32 	%f105, 0f00000000;
	or.pred  	%p28, %p26, %p27;
	@%p28 bra 	$L__BB1_21;
	mad.lo.s32 	%r164, %r61, %r96, %r62;
	mul.wide.u32 	%rd16, %r164, 4;
	add.s64 	%rd17, %rd1, %rd16;
	ld.global.f32 	%f105, [%rd17];
$L__BB1_21:
	shl.b32 	%r165, %r59, 6;
	mov.u32 	%r166, _ZZ21sgemm_sram_f32_kernelILi8ELi8ELi16EEvPfS0_S0_iiiE6smem_a;
	add.s32 	%r167, %r166, %r165;
	shl.b32 	%r168, %r60, 2;
	add.s32 	%r169, %r167, %r168;
	st.shared.f32 	[%r169], %f105;
	add.s32 	%r63, %r58, %r8;
	shr.u32 	%r64, %r224, 4;
	and.b32  	%r65, %r224, 15;
	add.s32 	%r66, %r64, %r3;
	add.s32 	%r67, %r65, %r220;
	setp.ge.s32 	%p29, %r66, %r94;
	setp.ge.s32 	%p30, %r67, %r96;
	mov.f32 	%f106, 0f00000000;
	or.pred  	%p31, %p29, %p30;
	@%p31 bra 	$L__BB1_23;
	mad.lo.s32 	%r170, %r66, %r96, %r67;
	mul.wide.u32 	%rd18, %r170, 4;
	add.s64 	%rd19, %rd1, %rd18;
	ld.global.f32 	%f106, [%rd19];
$L__BB1_23:
	shl.b32 	%r171, %r64, 6;
	mov.u32 	%r172, _ZZ21sgemm_sram_f32_kernelILi8ELi8ELi16EEvPfS0_S0_iiiE6smem_a;
	add.s32 	%r173, %r172, %r171;
	shl.b32 	%r174, %r65, 2;
	add.s32 	%r175, %r173, %r174;
	st.shared.f32 	[%r175], %f106;
	add.s32 	%r176, %r63, %r8;
	add.s32 	%r221, %r176, %r8;
	shl.b32 	%r177, %r8, 2;
	add.s32 	%r225, %r225, %r177;
	add.s32 	%r224, %r224, %r177;
	add.s32 	%r223, %r223, %r177;
	setp.lt.u32 	%p32, %r221, 128;
	@%p32 bra 	$L__BB1_15;
$L__BB1_24:
	mov.u32 	%r222, %r7;
	@%p7 bra 	$L__BB1_34;
	setp.ge.s32 	%p34, %r25, %r95;
	add.s32 	%r41, %r24, %r220;
	setp.ge.s32 	%p35, %r41, %r96;
	mov.f32 	%f100, 0f00000000;
	or.pred  	%p36, %p35, %p34;
	@%p36 bra 	$L__BB1_27;
	mad.lo.s32 	%r179, %r41, %r95, %r25;
	mul.wide.s32 	%rd20, %r179, 4;
	add.s64 	%rd21, %rd2, %rd20;
	ld.global.f32 	%f100, [%rd21];
$L__BB1_27:
	setp.eq.s32 	%p37, %r13, 1;
	st.shared.f32 	[%r26], %f100;
	mov.u32 	%r222, %r11;
	@%p37 bra 	$L__BB1_34;
	setp.ge.s32 	%p38, %r28, %r95;
	add.s32 	%r42, %r27, %r220;
	setp.ge.s32 	%p39, %r42, %r96;
	mov.f32 	%f101, 0f00000000;
	or.pred  	%p40, %p39, %p38;
	@%p40 bra 	$L__BB1_30;
	mad.lo.s32 	%r181, %r42, %r95, %r28;
	mul.wide.s32 	%rd22, %r181, 4;
	add.s64 	%rd23, %rd2, %rd22;
	ld.global.f32 	%f101, [%rd23];
$L__BB1_30:
	setp.eq.s32 	%p41, %r13, 2;
	st.shared.f32 	[%r29], %f101;
	mov.u32 	%r222, %r20;
	@%p41 bra 	$L__BB1_34;
	setp.ge.s32 	%p42, %r31, %r95;
	add.s32 	%r43, %r30, %r220;
	setp.ge.s32 	%p43, %r43, %r96;
	mov.f32 	%f102, 0f00000000;
	or.pred  	%p44, %p43, %p42;
	@%p44 bra 	$L__BB1_33;
	mad.lo.s32 	%r183, %r43, %r95, %r31;
	mul.wide.s32 	%rd24, %r183, 4;
	add.s64 	%rd25, %rd2, %rd24;
	ld.global.f32 	%f102, [%rd25];
$L__BB1_33:
	add.s32 	%r222, %r20, %r8;
	shl.b32 	%r184, %r30, 5;
	mov.u32 	%r185, _ZZ21sgemm_sram_f32_kernelILi8ELi8ELi16EEvPfS0_S0_iiiE6smem_b;
	add.s32 	%r186, %r185, %r184;
	shl.b32 	%r187, %r20, 2;
	and.b32  	%r188, %r187, 28;
	add.s32 	%r189, %r186, %r188;
	st.shared.f32 	[%r189], %f102;
$L__BB1_34:
	@%p19 bra 	$L__BB1_44;
$L__BB1_35:
	shr.u32 	%r73, %r222, 3;
	and.b32  	%r74, %r222, 7;
	add.s32 	%r75, %r73, %r220;
	add.s32 	%r76, %r74, %r5;
	setp.ge.s32 	%p46, %r75, %r96;
	setp.ge.s32 	%p47, %r76, %r95;
	mov.f32 	%f107, 0f00000000;
	or.pred  	%p48, %p46, %p47;
	@%p48 bra 	$L__BB1_37;
	mad.lo.s32 	%r191, %r75, %r95, %r76;
	mul.wide.s32 	%rd26, %r191, 4;
	add.s64 	%rd27, %rd2, %rd26;
	ld.global.f32 	%f107, [%rd27];
$L__BB1_37:
	shl.b32 	%r192, %r73, 5;
	mov.u32 	%r193, _ZZ21sgemm_sram_f32_kernelILi8ELi8ELi16EEvPfS0_S0_iiiE6smem_b;
	add.s32 	%r194, %r193, %r192;
	shl.b32 	%r195, %r74, 2;
	add.s32 	%r196, %r194, %r195;
	st.shared.f32 	[%r196], %f107;
	add.s32 	%r77, %r222, %r8;
	shr.u32 	%r78, %r77, 3;
	and.b32  	%r79, %r77, 7;
	add.s32 	%r80, %r78, %r220;
	add.s32 	%r197, %r79, %r5;
	setp.ge.s32 	%p49, %r80, %r96;
	setp.ge.s32 	%p50, %r197, %r95;
	mov.f32 	%f108, 0f00000000;
	or.pred  	%p51, %p49, %p50;
	@%p51 bra 	$L__BB1_39;
	mad.lo.s32 	%r198, %r80, %r95, %r197;
	mul.wide.s32 	%rd28, %r198, 4;
	add.s64 	%rd29, %rd2, %rd28;
	ld.global.f32 	%f108, [%rd29];
$L__BB1_39:
	shl.b32 	%r199, %r78, 5;
	mov.u32 	%r200, _ZZ21sgemm_sram_f32_kernelILi8ELi8ELi16EEvPfS0_S0_iiiE6smem_b;
	add.s32 	%r201, %r200, %r199;
	shl.b32 	%r202, %r79, 2;
	add.s32 	%r203, %r201, %r202;
	st.shared.f32 	[%r203], %f108;
	add.s32 	%r82, %r77, %r8;
	shr.u32 	%r83, %r82, 3;
	and.b32  	%r84, %r82, 7;
	add.s32 	%r85, %r83, %r220;
	add.s32 	%r86, %r84, %r5;
	setp.ge.s32 	%p52, %r85, %r96;
	setp.ge.s32 	%p53, %r86, %r95;
	mov.f32 	%f109, 0f00000000;
	or.pred  	%p54, %p52, %p53;
	@%p54 bra 	$L__BB1_41;
	mad.lo.s32 	%r205, %r85, %r95, %r86;
	mul.wide.s32 	%rd30, %r205, 4;
	add.s64 	%rd31, %rd2, %rd30;
	ld.global.f32 	%f109, [%rd31];
$L__BB1_41:
	shl.b32 	%r206, %r83, 5;
	mov.u32 	%r207, _ZZ21sgemm_sram_f32_kernelILi8ELi8ELi16EEvPfS0_S0_iiiE6smem_b;
	add.s32 	%r208, %r207, %r206;
	shl.b32 	%r209, %r84, 2;
	add.s32 	%r210, %r208, %r209;
	st.shared.f32 	[%r210], %f109;
	add.s32 	%r87, %r82, %r8;
	shr.u32 	%r88, %r87, 3;
	and.b32  	%r89, %r87, 7;
	add.s32 	%r90, %r88, %r220;
	add.s32 	%r91, %r89, %r5;
	setp.ge.s32 	%p55, %r90, %r96;
	setp.ge.s32 	%p56, %r91, %r95;
	mov.f32 	%f110, 0f00000000;
	or.pred  	%p57, %p55, %p56;
	@%p57 bra 	$L__BB1_43;
	mad.lo.s32 	%r212, %r90, %r95, %r91;
	mul.wide.s32 	%rd32, %r212, 4;
	add.s64 	%rd33, %rd2, %rd32;
	ld.global.f32 	%f110, [%rd33];
$L__BB1_43:
	shl.b32 	%r213, %r88, 5;
	mov.u32 	%r214, _ZZ21sgemm_sram_f32_kernelILi8ELi8ELi16EEvPfS0_S0_iiiE6smem_b;
	add.s32 	%r215, %r214, %r213;
	shl.b32 	%r216, %r89, 2;
	add.s32 	%r217, %r215, %r216;
	st.shared.f32 	[%r217], %f110;
	add.s32 	%r222, %r87, %r8;
	setp.lt.u32 	%p58, %r222, 128;
	@%p58 bra 	$L__BB1_35;
$L__BB1_44:
	bar.sync 	0;
	@%p59 bra 	$L__BB1_46;
	ld.shared.f32 	%f49, [%r9];
	ld.shared.f32 	%f50, [%r10];
	fma.rn.f32 	%f51, %f49, %f50, %f111;
	ld.shared.f32 	%f52, [%r9+4];
	ld.shared.f32 	%f53, [%r10+32];
	fma.rn.f32 	%f54, %f52, %f53, %f51;
	ld.shared.f32 	%f55, [%r9+8];
	ld.shared.f32 	%f56, [%r10+64];
	fma.rn.f32 	%f57, %f55, %f56, %f54;
	ld.shared.f32 	%f58, [%r9+12];
	ld.shared.f32 	%f59, [%r10+96];
	fma.rn.f32 	%f60, %f58, %f59, %f57;
	ld.shared.f32 	%f61, [%r9+16];
	ld.shared.f32 	%f62, [%r10+128];
	fma.rn.f32 	%f63, %f61, %f62, %f60;
	ld.shared.f32 	%f64, [%r9+20];
	ld.shared.f32 	%f65, [%r10+160];
	fma.rn.f32 	%f66, %f64, %f65, %f63;
	ld.shared.f32 	%f67, [%r9+24];
	ld.shared.f32 	%f68, [%r10+192];
	fma.rn.f32 	%f69, %f67, %f68, %f66;
	ld.shared.f32 	%f70, [%r9+28];
	ld.shared.f32 	%f71, [%r10+224];
	fma.rn.f32 	%f72, %f70, %f71, %f69;
	ld.shared.f32 	%f73, [%r9+32];
	ld.shared.f32 	%f74, [%r10+256];
	fma.rn.f32 	%f75, %f73, %f74, %f72;
	ld.shared.f32 	%f76, [%r9+36];
	ld.shared.f32 	%f77, [%r10+288];
	fma.rn.f32 	%f78, %f76, %f77, %f75;
	ld.shared.f32 	%f79, [%r9+40];
	ld.shared.f32 	%f80, [%r10+320];
	fma.rn.f32 	%f81, %f79, %f80, %f78;
	ld.shared.f32 	%f82, [%r9+44];
	ld.shared.f32 	%f83, [%r10+352];
	fma.rn.f32 	%f84, %f82, %f83, %f81;
	ld.shared.f32 	%f85, [%r9+48];
	ld.shared.f32 	%f86, [%r10+384];
	fma.rn.f32 	%f87, %f85, %f86, %f84;
	ld.shared.f32 	%f88, [%r9+52];
	ld.shared.f32 	%f89, [%r10+416];
	fma.rn.f32 	%f90, %f88, %f89, %f87;
	ld.shared.f32 	%f91, [%r9+56];
	ld.shared.f32 	%f92, [%r10+448];
	fma.rn.f32 	%f93, %f91, %f92, %f90;
	ld.shared.f32 	%f94, [%r9+60];
	ld.shared.f32 	%f95, [%r10+480];
	fma.rn.f32 	%f111, %f94, %f95, %f93;
$L__BB1_46:
	bar.sync 	0;
	add.s32 	%r220, %r220, 16;
	setp.lt.s32 	%p60, %r220, %r96;
	@%p60 bra 	$L__BB1_2;
$L__BB1_47:
	setp.ge.s32 	%p61, %r4, %r94;
	setp.ge.s32 	%p62, %r6, %r95;
	or.pred  	%p63, %p61, %p62;
	@%p63 bra 	$L__BB1_49;
	ld.param.u64 	%rd37, [_Z21sgemm_sram_f32_kernelILi8ELi8ELi16EEvPfS0_S0_iii_param_2];
	mad.lo.s32 	%r219, %r95, %r4, %r6;
	cvta.to.global.u64 	%rd34, %rd37;
	mul.wide.u32 	%rd35, %r219, 4;
	add.s64 	%rd36, %rd34, %rd35;
	st.global.f32 	[%rd36], %f111;
$L__BB1_49:
	ret;

}
	// .globl	_Z21sgemm_sram_f32_kernelILi8ELi8ELi32EEvPfS0_S0_iii
.visible .entry _Z21sgemm_sram_f32_kernelILi8ELi8ELi32EEvPfS0_S0_iii(
	.param .u64 .ptr .align 1 _Z21sgemm_sram_f32_kernelILi8ELi8ELi32EEvPfS0_S0_iii_param_0,
	.param .u64 .ptr .align 1 _Z21sgemm_sram_f32_kernelILi8ELi8ELi32EEvPfS0_S0_iii_param_1,
	.param .u64 .ptr .align 1 _Z21sgemm_sram_f32_kernelILi8ELi8ELi32EEvPfS0_S0_iii_param_2,
	.param .u32 _Z21sgemm_sram_f32_kernelILi8ELi8ELi32EEvPfS0_S0_iii_param_3,
	.param .u32 _Z21sgemm_sram_f32_kernelILi8ELi8ELi32EEvPfS0_S0_iii_param_4,
	.param .u32 _Z21sgemm_sram_f32_kernelILi8ELi8ELi32EEvPfS0_S0_iii_param_5
)
{
	.reg .pred 	%p<64>;
	.reg .b32 	%r<228>;
	.reg .b32 	%f<161>;
	.reg .b64 	%rd<38>;
	// demoted variable
	.shared .align 4 .b8 _ZZ21sgemm_sram_f32_kernelILi8ELi8ELi32EEvPfS0_S0_iiiE6smem_a[1024];
	// demoted variable
	.shared .align 4 .b8 _ZZ21sgemm_sram_f32_kernelILi8ELi8ELi32EEvPfS0_S0_iiiE6smem_b[1024];
	ld.param.u64 	%rd4, [_Z21sgemm_sram_f32_kernelILi8ELi8ELi32EEvPfS0_S0_iii_param_0];
	ld.param.u64 	%rd5, [_Z21sgemm_sram_f32_kernelILi8ELi8ELi32EEvPfS0_S0_iii_param_1];
	ld.param.u32 	%r94, [_Z21sgemm_sram_f32_kernelILi8ELi8ELi32EEvPfS0_S0_iii_param_3];
	ld.param.u32 	%r95, [_Z21sgemm_sram_f32_kernelILi8ELi8ELi32EEvPfS0_S0_iii_param_4];
	ld.param.u32 	%r96, [_Z21sgemm_sram_f32_kernelILi8ELi8ELi32EEvPfS0_S0_iii_param_5];
	cvta.to.global.u64 	%rd1, %rd4;
	cvta.to.global.u64 	%rd2, %rd5;
	mov.u32 	%r97, %ctaid.x;
	mov.u32 	%r98, %ctaid.y;
	mov.u32 	%r1, %tid.x;
	mov.u32 	%r2, %tid.y;
	shl.b32 	%r3, %r98, 3;
	add.s32 	%r4, %r3, %r2;
	shl.b32 	%r5, %r97, 3;
	add.s32 	%r6, %r5, %r1;
	mov.u32 	%r99, %ntid.x;
	mad.lo.s32 	%r7, %r2, %r99, %r1;
	mov.u32 	%r100, %ntid.y;
	mul.lo.s32 	%r8, %r99, %r100;
	setp.lt.s32 	%p2, %r96, 1;
	mov.f32 	%f159, 0f00000000;
	@%p2 bra 	$L__BB2_47;
	setp.lt.s32 	%p3, %r4, %r94;
	setp.lt.s32 	%p4, %r6, %r95;
	and.pred  	%p1, %p3, %p4;
	shl.b32 	%r103, %r2, 7;
	mov.u32 	%r104, _ZZ21sgemm_sram_f32_kernelILi8ELi8ELi32EEvPfS0_S0_iiiE6smem_a;
	add.s32 	%r9, %r104, %r103;
	shl.b32 	%r105, %r1, 2;
	mov.u32 	%r106, _ZZ21sgemm_sram_f32_kernelILi8ELi8ELi32EEvPfS0_S0_iiiE6smem_b;
	add.s32 	%r10, %r106, %r105;
	add.s32 	%r11, %r7, %r8;
	max.u32 	%r107, %r11, 256;
	setp.lt.u32 	%p5, %r11, 256;
	selp.u32 	%r108, 1, 0, %p5;
	add.s32 	%r109, %r11, %r108;
	sub.s32 	%r110, %r107, %r109;
	div.u32 	%r111, %r110, %r8;
	add.s32 	%r12, %r111, %r108;
	add.s32 	%r112, %r12, 1;
	and.b32  	%r13, %r112, 3;
	shr.u32 	%r113, %r7, 5;
	and.b32  	%r14, %r7, 31;
	add.s32 	%r15, %r113, %r3;
	mul.lo.s32 	%r16, %r15, %r96;
	shr.u32 	%r114, %r11, 5;
	and.b32  	%r17, %r11, 31;
	add.s32 	%r18, %r114, %r3;
	mul.lo.s32 	%r19, %r18, %r96;
	add.s32 	%r20, %r11, %r8;
	shr.u32 	%r115, %r20, 5;
	and.b32  	%r21, %r20, 31;
	add.s32 	%r22, %r115, %r3;
	mul.lo.s32 	%r23, %r22, %r96;
	shr.u32 	%r24, %r7, 3;
	and.b32  	%r116, %r7, 7;
	add.s32 	%r25, %r116, %r5;
	shl.b32 	%r117, %r24, 5;
	add.s32 	%r118, %r106, %r117;
	shl.b32 	%r119, %r7, 2;
	and.b32  	%r120, %r119, 28;
	add.s32 	%r26, %r118, %r120;
	shr.u32 	%r27, %r11, 3;
	and.b32  	%r121, %r11, 7;
	add.s32 	%r28, %r121, %r5;
	shl.b32 	%r122, %r27, 5;
	add.s32 	%r123, %r106, %r122;
	shl.b32 	%r124, %r11, 2;
	and.b32  	%r125, %r124, 28;
	add.s32 	%r29, %r123, %r125;
	shr.u32 	%r30, %r20, 3;
	and.b32  	%r126, %r20, 7;
	add.s32 	%r31, %r126, %r5;
	mov.f32 	%f159, 0f00000000;
	mov.b32 	%r220, 0;
	not.pred 	%p59, %p1;
$L__BB2_2:
	setp.gt.u32 	%p6, %r7, 255;
	@%p6 bra 	$L__BB2_44;
	setp.eq.s32 	%p7, %r13, 0;
	mov.u32 	%r221, %r7;
	@%p7 bra 	$L__BB2_13;
	setp.ge.s32 	%p8, %r15, %r94;
	add.s32 	%r33, %r14, %r220;
	setp.ge.s32 	%p9, %r33, %r96;
	mov.f32 	%f145, 0f00000000;
	or.pred  	%p10, %p8, %p9;
	@%p10 bra 	$L__BB2_6;
	add.s32 	%r128, %r16, %r33;
	mul.wide.u32 	%rd6, %r128, 4;
	add.s64 	%rd7, %rd1, %rd6;
	ld.global.f32 	%f145, [%rd7];
$L__BB2_6:
	setp.eq.s32 	%p11, %r13, 1;
	shl.b32 	%r129, %r7, 2;
	and.b32  	%r130, %r129, -128;
	mov.u32 	%r131, _ZZ21sgemm_sram_f32_kernelILi8ELi8ELi32EEvPfS0_S0_iiiE6smem_a;
	add.s32 	%r132, %r131, %r130;
	shl.b32 	%r133, %r14, 2;
	add.s32 	%r134, %r132, %r133;
	st.shared.f32 	[%r134], %f145;
	mov.u32 	%r221, %r11;
	@%p11 bra 	$L__BB2_13;
	setp.ge.s32 	%p12, %r18, %r94;
	add.s32 	%r34, %r17, %r220;
	setp.ge.s32 	%p13, %r34, %r96;
	mov.f32 	%f146, 0f00000000;
	or.pred  	%p14, %p12, %p13;
	@%p14 bra 	$L__BB2_9;
	add.s32 	%r136, %r19, %r34;
	mul.wide.u32 	%rd8, %r136, 4;
	add.s64 	%rd9, %rd1, %rd8;
	ld.global.f32 	%f146, [%rd9];
$L__BB2_9:
	setp.eq.s32 	%p15, %r13, 2;
	shl.b32 	%r137, %r11, 2;
	and.b32  	%r138, %r137, -128;
	mov.u32 	%r139, _ZZ21sgemm_sram_f32_kernelILi8ELi8ELi32EEvPfS0_S0_iiiE6smem_a;
	add.s32 	%r140, %r139, %r138;
	shl.b32 	%r141, %r17, 2;
	add.s32 	%r142, %r140, %r141;
	st.shared.f32 	[%r142], %f146;
	mov.u32 	%r221, %r20;
	@%p15 bra 	$L__BB2_13;
	setp.ge.s32 	%p16, %r22, %r94;
	add.s32 	%r35, %r21, %r220;
	setp.ge.s32 	%p17, %r35, %r96;
	mov.f32 	%f147, 0f00000000;
	or.pred  	%p18, %p16, %p17;
	@%p18 bra 	$L__BB2_12;
	add.s32 	%r144, %r23, %r35;
	mul.wide.u32 	%rd10, %r144, 4;
	add.s64 	%rd11, %rd1, %rd10;
	ld.global.f32 	%f147, [%rd11];
$L__BB2_12:
	add.s32 	%r221, %r20, %r8;
	shl.b32 	%r145, %r20, 2;
	and.b32  	%r146, %r145, -128;
	mov.u32 	%r147, _ZZ21sgemm_sram_f32_kernelILi8ELi8ELi32EEvPfS0_S0_iiiE6smem_a;
	add.s32 	%r148, %r147, %r146;
	shl.b32 	%r149, %r21, 2;
	add.s32 	%r150, %r148, %r149;
	st.shared.f32 	[%r150], %f147;
$L__BB2_13:
	setp.lt.u32 	%p19, %r12, 3;
	@%p19 bra 	$L__BB2_24;
	shl.b32 	%r151, %r8, 1;
	add.s32 	%r225, %r151, %r221;
	mad.lo.s32 	%r224, %r8, 3, %r221;
	add.s32 	%r223, %r8, %r221;
$L__BB2_15:
	shr.u32 	%r50, %r221, 5;
	and.b32  	%r51, %r221, 31;
	add.s32 	%r52, %r50, %r3;
	add.s32 	%r53, %r51, %r220;
	setp.ge.s32 	%p20, %r52, %r94;
	setp.ge.s32 	%p21, %r53, %r96;
	mov.f32 	%f151, 0f00000000;
	or.pred  	%p22, %p20, %p21;
	@%p22 bra 	$L__BB2_17;
	mad.lo.s32 	%r152, %r52, %r96, %r53;
	mul.wide.u32 	%rd12, %r152, 4;
	add.s64 	%rd13, %rd1, %rd12;
	ld.global.f32 	%f151, [%rd13];
$L__BB2_17:
	shl.b32 	%r153, %r50, 7;
	mov.u32 	%r154, _ZZ21sgemm_sram_f32_kernelILi8ELi8ELi32EEvPfS0_S0_iiiE6smem_a;
	add.s32 	%r155, %r154, %r153;
	shl.b32 	%r156, %r51, 2;
	add.s32 	%r157, %r155, %r156;
	st.shared.f32 	[%r157], %f151;
	shr.u32 	%r54, %r223, 5;
	and.b32  	%r55, %r223, 31;
	add.s32 	%r56, %r54, %r3;
	add.s32 	%r57, %r55, %r220;
	setp.ge.s32 	%p23, %r56, %r94;
	setp.ge.s32 	%p24, %r57, %r96;
	mov.f32 	%f152, 0f00000000;
	or.pred  	%p25, %p23, %p24;
	@%p25 bra 	$L__BB2_19;
	mad.lo.s32 	%r158, %r56, %r96, %r57;
	mul.wide.u32 	%rd14, %r158, 4;
	add.s64 	%rd15, %rd1, %rd14;
	ld.global.f32 	%f152, [%rd15];
$L__BB2_19:
	shl.b32 	%r159, %r54, 7;
	mov.u32 	%r160, _ZZ21sgemm_sram_f32_kernelILi8ELi8ELi32EEvPfS0_S0_iiiE6smem_a;
	add.s32 	%r161, %r160, %r159;
	shl.b32 	%r162, %r55, 2;
	add.s32 	%r163, %r161, %r162;
	st.shared.f32 	[%r163], %f152;
	add.s32 	%r58, %r221, %r8;
	shr.u32 	%r59, %r225, 5;
	and.b32  	%r60, %r225, 31;
	add.s32 	%r61, %r59, %r3;
	add.s32 	%r62, %r60, %r220;
	setp.ge.s32 	%p26, %r61, %r94;
	setp.ge.s32 	%p27, %r62, %r96;
	mov.f32 	%f153, 0f00000000;
	or.pred  	%p28, %p26, %p27;
	@%p28 bra 	$L__BB2_21;
	mad.lo.s32 	%r164, %r61, %r96, %r62;
	mul.wide.u32 	%rd16, %r164, 4;
	add.s64 	%rd17, %rd1, %rd16;
	ld.global.f32 	%f153, [%rd17];
$L__BB2_21:
	shl.b32 	%r165, %r59, 7;
	mov.u32 	%r166, _ZZ21sgemm_sram_f32_kernelILi8ELi8ELi32EEvPfS0_S0_iiiE6smem_a;
	add.s32 	%r167, %r166, %r165;
	shl.b32 	%r168, %r60, 2;
	add.s32 	%r169, %r167, %r168;
	st.shared.f32 	[%r169], %f153;
	add.s32 	%r63, %r58, %r8;
	shr.u32 	%r64, %r224, 5;
	and.b32  	%r65, %r224, 31;
	add.s32 	%r66, %r64, %r3;
	add.s32 	%r67, %r65, %r220;
	setp.ge.s32 	%p29, %r66, %r94;
	setp.ge.s32 	%p30, %r67, %r96;
	mov.f32 	%f154, 0f00000000;
	or.pred  	%p31, %p29, %p30;
	@%p31 bra 	$L__BB2_23;
	mad.lo.s32 	%r170, %r66, %r96, %r67;
	mul.wide.u32 	%rd18, %r170, 4;
	add.s64 	%rd19, %rd1, %rd18;
	ld.global.f32 	%f154, [%rd19];
$L__BB2_23:
	shl.b32 	%r171, %r64, 7;
	mov.u32 	%r172, _ZZ21sgemm_sram_f32_kernelILi8ELi8ELi32EEvPfS0_S0_iiiE6smem_a;
	add.s32 	%r173, %r172, %r171;
	shl.b32 	%r174, %r65, 2;
	add.s32 	%r175, %r173, %r174;
	st.shared.f32 	[%r175], %f154;
	add.s32 	%r176, %r63, %r8;
	add.s32 	%r221, %r176, %r8;
	shl.b32 	%r177, %r8, 2;
	add.s32 	%r225, %r225, %r177;
	add.s32 	%r224, %r224, %r177;
	add.s32 	%r223, %r223, %r177;
	setp.lt.u32 	%p32, %r221, 256;
	@%p32 bra 	$L__BB2_15;
$L__BB2_24:
	mov.u32 	%r222, %r7;
	@%p7 bra 	$L__BB2_34;
	setp.ge.s32 	%p34, %r25, %r95;
	add.s32 	%r41, %r24, %r220;
	setp.ge.s32 	%p35, %r41, %r96;
	mov.f32 	%f148, 0f00000000;
	or.pred  	%p36, %p35, %p34;
	@%p36 bra 	$L__BB2_27;
	mad.lo.s32 	%r179, %r41, %r95, %r25;
	mul.wide.s32 	%rd20, %r179, 4;
	add.s64 	%rd21, %rd2, %rd20;
	ld.global.f32 	%f148, [%rd21];
$L__BB2_27:
	setp.eq.s32 	%p37, %r13, 1;
	st.shared.f32 	[%r26], %f148;
	mov.u32 	%r222, %r11;
	@%p37 bra 	$L__BB2_34;
	setp.ge.s32 	%p38, %r28, %r95;
	add.s32 	%r42, %r27, %r220;
	setp.ge.s32 	%p39, %r42, %r96;
	mov.f32 	%f149, 0f00000000;
	or.pred  	%p40, %p39, %p38;
	@%p40 bra 	$L__BB2_30;
	mad.lo.s32 	%r181, %r42, %r95, %r28;
	mul.wide.s32 	%rd22, %r181, 4;
	add.s64 	%rd23, %rd2, %rd22;
	ld.global.f32 	%f149, [%rd23];
$L__BB2_30:
	setp.eq.s32 	%p41, %r13, 2;
	st.shared.f32 	[%r29], %f149;
	mov.u32 	%r222, %r20;
	@%p41 bra 	$L__BB2_34;
	setp.ge.s32 	%p42, %r31, %r95;
	add.s32 	%r43, %r30, %r220;
	setp.ge.s32 	%p43, %r43, %r96;
	mov.f32 	%f150, 0f00000000;
	or.pred  	%p44, %p43, %p42;
	@%p44 bra 	$L__BB2_33;
	mad.lo.s32 	%r183, %r43, %r95, %r31;
	mul.wide.s32 	%rd24, %r183, 4;
	add.s64 	%rd25, %rd2, %rd24;
	ld.global.f32 	%f150, [%rd25];
$L__BB2_33:
	add.s32 	%r222, %r20, %r8;
	shl.b32 	%r184, %r30, 5;
	mov.u32 	%r185, _ZZ21sgemm_sram_f32_kernelILi8ELi8ELi32EEvPfS0_S0_iiiE6smem_b;
	add.s32 	%r186, %r185, %r184;
	shl.b32 	%r187, %r20, 2;
	and.b32  	%r188, %r187, 28;
	add.s32 	%r189, %r186, %r188;
	st.shared.f32 	[%r189], %f150;
$L__BB2_34:
	@%p19 bra 	$L__BB2_44;
$L__BB2_35:
	shr.u32 	%r73, %r222, 3;
	and.b32  	%r74, %r222, 7;
	add.s32 	%r75, %r73, %r220;
	add.s32 	%r76, %r74, %r5;
	setp.ge.s32 	%p46, %r75, %r96;
	setp.ge.s32 	%p47, %r76, %r95;
	mov.f32 	%f155, 0f00000000;
	or.pred  	%p48, %p46, %p47;
	@%p48 bra 	$L__BB2_37;
	mad.lo.s32 	%r191, %r75, %r95, %r76;
	mul.wide.s32 	%rd26, %r191, 4;
	add.s64 	%rd27, %rd2, %rd26;
	ld.global.f32 	%f155, [%rd27];
$L__BB2_37:
	shl.b32 	%r192, %r73, 5;
	mov.u32 	%r193, _ZZ21sgemm_sram_f32_kernelILi8ELi8ELi32EEvPfS0_S0_iiiE6smem_b;
	add.s32 	%r194, %r193, %r192;
	shl.b32 	%r195, %r74, 2;
	add.s32 	%r196, %r194, %r195;
	st.shared.f32 	[%r196], %f155;
	add.s32 	%r77, %r222, %r8;
	shr.u32 	%r78, %r77, 3;
	and.b32  	%r79, %r77, 7;
	add.s32 	%r80, %r78, %r220;
	add.s32 	%r197, %r79, %r5;
	setp.ge.s32 	%p49, %r80, %r96;
	setp.ge.s32 	%p50, %r197, %r95;
	mov.f32 	%f156, 0f00000000;
	or.pred  	%p51, %p49, %p50;
	@%p51 bra 	$L__BB2_39;
	mad.lo.s32 	%r198, %r80, %r95, %r197;
	mul.wide.s32 	%rd28, %r198, 4;
	add.s64 	%rd29, %rd2, %rd28;
	ld.global.f32 	%f156, [%rd29];
$L__BB2_39:
	shl.b32 	%r199, %r78, 5;
	mov.u32 	%r200, _ZZ21sgemm_sram_f32_kernelILi8ELi8ELi32EEvPfS0_S0_iiiE6smem_b;
	add.s32 	%r201, %r200, %r199;
	shl.b32 	%r202, %r79, 2;
	add.s32 	%r203, %r201, %r202;
	st.shared.f32 	[%r203], %f156;
	add.s32 	%r82, %r77, %r8;
	shr.u32 	%r83, %r82, 3;
	and.b32  	%r84, %r82, 7;
	add.s32 	%r85, %r83, %r220;
	add.s32 	%r86, %r84, %r5;
	setp.ge.s32 	%p52, %r85, %r96;
	setp.ge.s32 	%p53, %r86, %r95;
	mov.f32 	%f157, 0f00000000;
	or.pred  	%p54, %p52, %p53;
	@%p54 bra 	$L__BB2_41;
	mad.lo.s32 	%r205, %r85, %r95, %r86;
	mul.wide.s32 	%rd30, %r205, 4;
	add.s64 	%rd31, %rd2, %rd30;
	ld.global.f32 	%f157, [%rd31];
$L__BB2_41:
	shl.b32 	%r206, %r83, 5;
	mov.u32 	%r207, _ZZ21sgemm_sram_f32_kernelILi8ELi8ELi32EEvPfS0_S0_iiiE6smem_b;
	add.s32 	%r208, %r207, %r206;
	shl.b32 	%r209, %r84, 2;
	add.s32 	%r210, %r208, %r209;
	st.shared.f32 	[%r210], %f157;
	add.s32 	%r87, %r82, %r8;
	shr.u32 	%r88, %r87, 3;
	and.b32  	%r89, %r87, 7;
	add.s32 	%r90, %r88, %r220;
	add.s32 	%r91, %r89, %r5;
	setp.ge.s32 	%p55, %r90, %r96;
	setp.ge.s32 	%p56, %r91, %r95;
	mov.f32 	%f158, 0f00000000;
	or.pred  	%p57, %p55, %p56;
	@%p57 bra 	$L__BB2_43;
	mad.lo.s32 	%r212, %r90, %r95, %r91;
	mul.wide.s32 	%rd32, %r212, 4;
	add.s64 	%rd33, %rd2, %rd32;
	ld.global.f32 	%f158, [%rd33];
$L__BB2_43:
	shl.b32 	%r213, %r88, 5;
	mov.u32 	%r214, _ZZ21sgemm_sram_f32_kernelILi8ELi8ELi32EEvPfS0_S0_iiiE6smem_b;
	add.s32 	%r215, %r214, %r213;
	shl.b32 	%r216, %r89, 2;
	add.s32 	%r217, %r215, %r216;
	st.shared.f32 	[%r217], %f158;
	add.s32 	%r222, %r87, %r8;
	setp.lt.u32 	%p58, %r222, 256;
	@%p58 bra 	$L__BB2_35;
$L__BB2_44:
	bar.sync 	0;
	@%p59 bra 	$L__BB2_46;
	ld.shared.f32 	%f49, [%r9];
	ld.shared.f32 	%f50, [%r10];
	fma.rn.f32 	%f51, %f49, %f50, %f159;
	ld.shared.f32 	%f52, [%r9+4];
	ld.shared.f32 	%f53, [%r10+32];
	fma.rn.f32 	%f54, %f52, %f53, %f51;
	ld.shared.f32 	%f55, [%r9+8];
	ld.shared.f32 	%f56, [%r10+64];
	fma.rn.f32 	%f57, %f55, %f56, %f54;
	ld.shared.f32 	%f58, [%r9+12];
	ld.shared.f32 	%f59, [%r10+96];
	fma.rn.f32 	%f60, %f58, %f59, %f57;
	ld.shared.f32 	%f61, [%r9+16];
	ld.shared.f32 	%f62, [%r10+128];
	fma.rn.f32 	%f63, %f61, %f62, %f60;
	ld.shared.f32 	%f64, [%r9+20];
	ld.shared.f32 	%f65, [%r10+160];
	fma.rn.f32 	%f66, %f64, %f65, %f63;
	ld.shared.f32 	%f67, [%r9+24];
	ld.shared.f32 	%f68, [%r10+192];
	fma.rn.f32 	%f69, %f67, %f68, %f66;
	ld.shared.f32 	%f70, [%r9+28];
	ld.shared.f32 	%f71, [%r10+224];
	fma.rn.f32 	%f72, %f70, %f71, %f69;
	ld.shared.f32 	%f73, [%r9+32];
	ld.shared.f32 	%f74, [%r10+256];
	fma.rn.f32 	%f75, %f73, %f74, %f72;
	ld.shared.f32 	%f76, [%r9+36];
	ld.shared.f32 	%f77, [%r10+288];
	fma.rn.f32 	%f78, %f76, %f77, %f75;
	ld.shared.f32 	%f79, [%r9+40];
	ld.shared.f32 	%f80, [%r10+320];
	fma.rn.f32 	%f81, %f79, %f80, %f78;
	ld.shared.f32 	%f82, [%r9+44];
	ld.shared.f32 	%f83, [%r10+352];
	fma.rn.f32 	%f84, %f82, %f83, %f81;
	ld.shared.f32 	%f85, [%r9+48];
	ld.shared.f32 	%f86, [%r10+384];
	fma.rn.f32 	%f87, %f85, %f86, %f84;
	ld.shared.f32 	%f88, [%r9+52];
	ld.shared.f32 	%f89, [%r10+416];
	fma.rn.f32 	%f90, %f88, %f89, %f87;
	ld.shared.f32 	%f91, [%r9+56];
	ld.shared.f32 	%f92, [%r10+448];
	fma.rn.f32 	%f93, %f91, %f92, %f90;
	ld.shared.f32 	%f94, [%r9+60];
	ld.shared.f32 	%f95, [%r10+480];
	fma.rn.f32 	%f96, %f94, %f95, %f93;
	ld.shared.f32 	%f97, [%r9+64];
	ld.shared.f32 	%f98, [%r10+512];
	fma.rn.f32 	%f99, %f97, %f98, %f96;
	ld.shared.f32 	%f100, [%r9+68];
	ld.shared.f32 	%f101, [%r10+544];
	fma.rn.f32 	%f102, %f100, %f101, %f99;
	ld.shared.f32 	%f103, [%r9+72];
	ld.shared.f32 	%f104, [%r10+576];
	fma.rn.f32 	%f105, %f103, %f104, %f102;
	ld.shared.f32 	%f106, [%r9+76];
	ld.shared.f32 	%f107, [%r10+608];
	fma.rn.f32 	%f108, %f106, %f107, %f105;
	ld.shared.f32 	%f109, [%r9+80];
	ld.shared.f32 	%f110, [%r10+640];
	fma.rn.f32 	%f111, %f109, %f110, %f108;
	ld.shared.f32 	%f112, [%r9+84];
	ld.shared.f32 	%f113, [%r10+672];
	fma.rn.f32 	%f114, %f112, %f113, %f111;
	ld.shared.f32 	%f115, [%r9+88];
	ld.shared.f32 	%f116, [%r10+704];
	fma.rn.f32 	%f117, %f115, %f116, %f114;
	ld.shared.f32 	%f118, [%r9+92];
	ld.shared.f32 	%f119, [%r10+736];
	fma.rn.f32 	%f120, %f118, %f119, %f117;
	ld.shared.f32 	%f121, [%r9+96];
	ld.shared.f32 	%f122, [%r10+768];
	fma.rn.f32 	%f123, %f121, %f122, %f120;
	ld.shared.f32 	%f124, [%r9+100];
	ld.shared.f32 	%f125, [%r10+800];
	fma.rn.f32 	%f126, %f124, %f125, %f123;
	ld.shared.f32 	%f127, [%r9+104];
	ld.shared.f32 	%f128, [%r10+832];
	fma.rn.f32 	%f129, %f127, %f128, %f126;
	ld.shared.f32 	%f130, [%r9+108];
	ld.shared.f32 	%f131, [%r10+864];
	fma.rn.f32 	%f132, %f130, %f131, %f129;
	ld.shared.f32 	%f133, [%r9+112];
	ld.shared.f32 	%f134, [%r10+896];
	fma.rn.f32 	%f135, %f133, %f134, %f132;
	ld.shared.f32 	%f136, [%r9+116];
	ld.shared.f32 	%f137, [%r10+928];
	fma.rn.f32 	%f138, %f136, %f137, %f135;
	ld.shared.f32 	%f139, [%r9+120];
	ld.shared.f32 	%f140, [%r10+960];
	fma.rn.f32 	%f141, %f139, %f140, %f138;
	ld.shared.f32 	%f142, [%r9+124];
	ld.shared.f32 	%f143, [%r10+992];
	fma.rn.f32 	%f159, %f142, %f143, %f141;
$L__BB2_46:
	bar.sync 	0;
	add.s32 	%r220, %r220, 32;
	setp.lt.s32 	%p60, %r220, %r96;
	@%p60 bra 	$L__BB2_2;
$L__BB2_47:
	setp.ge.s32 	%p61, %r4, %r94;
	setp.ge.s32 	%p62, %r6, %r95;
	or.pred  	%p63, %p61, %p62;
	@%p63 bra 	$L__BB2_49;
	ld.param.u64 	%rd37, [_Z21sgemm_sram_f32_kernelILi8ELi8ELi32EEvPfS0_S0_iii_param_2];
	mad.lo.s32 	%r219, %r95, %r4, %r6;
	cvta.to.global.u64 	%rd34, %rd37;
	mul.wide.u32 	%rd35, %r219, 4;
	add.s64 	%rd36, %rd34, %rd35;
	st.global.f32 	[%rd36], %f159;
$L__BB2_49:
	ret;

}
	// .globl	_Z21sgemm_sram_f32_kernelILi8ELi16ELi8EEvPfS0_S0_iii
.visible .entry _Z21sgemm_sram_f32_kernelILi8ELi16ELi8EEvPfS0_S0_iii(
	.param .u64 .ptr .align 1 _Z21sgemm_sram_f32_kernelILi8ELi16ELi8EEvPfS0_S0_iii_param_0,
	.param .u64 .ptr .align 1 _Z21sgemm_sram_f32_kernelILi8ELi16ELi8EEvPfS0_S0_iii_param_1,
	.param .u64 .ptr .align 1 _Z21sgemm_sram_f32_kernelILi8ELi16ELi8EEvPfS0_S0_iii_param_2,
	.param .u32 _Z21sgemm_sram_f32_kernelILi8ELi16ELi8EEvPfS0_S0_iii_param_3,
	.param .u32 _Z21sgemm_sram_f32_kernelILi8ELi16ELi8EEvPfS0_S0_iii_param_4,
	.param .u32 _Z21sgemm_sram_f32_kernelILi8ELi16ELi8EEvPfS0_S0_iii_param_5
)
{
	.reg .pred 	%p<66>;
	.reg .b32 	%r<236>;
	.reg .b32 	%f<89>;
	.reg .b64 	%rd<38>;
	// demoted variable
	.shared .align 4 .b8 _ZZ21sgemm_sram_f32_kernelILi8ELi16ELi8EEvPfS0_S0_iiiE6smem_a[256];
	// demoted variable
	.shared .align 4 .b8 _ZZ21sgemm_sram_f32_kernelILi8ELi16ELi8EEvPfS0_S0_iiiE6smem_b[512];
	ld.param.u64 	%rd4, [_Z21sgemm_sram_f32_kernelILi8ELi16ELi8EEvPfS0_S0_iii_param_0];
	ld.param.u64 	%rd5, [_Z21sgemm_sram_f32_kernelILi8ELi16ELi8EEvPfS0_S0_iii_param_1];
	ld.param.u32 	%r94, [_Z21sgemm_sram_f32_kernelILi8ELi16ELi8EEvPfS0_S0_iii_param_3];
	ld.param.u32 	%r95, [_Z21sgemm_sram_f32_kernelILi8ELi16ELi8EEvPfS0_S0_iii_param_4];
	ld.param.u32 	%r96, [_Z21sgemm_sram_f32_kernelILi8ELi16ELi8EEvPfS0_S0_iii_param_5];
	cvta.to.global.u64 	%rd1, %rd4;
	cvta.to.global.u64 	%rd2, %rd5;
	mov.u32 	%r97, %ctaid.x;
	mov.u32 	%r98, %ctaid.y;
	mov.u32 	%r1, %tid.x;
	mov.u32 	%r2, %tid.y;
	shl.b32 	%r3, %r98, 3;
	add.s32 	%r4, %r3, %r2;
	shl.b32 	%r5, %r97, 4;
	add.s32 	%r6, %r5, %r1;
	mov.u32 	%r99, %ntid.x;
	mad.lo.s32 	%r7, %r2, %r99, %r1;
	mov.u32 	%r100, %ntid.y;
	mul.lo.s32 	%r8, %r99, %r100;
	setp.lt.s32 	%p2, %r96, 1;
	mov.f32 	%f87, 0f00000000;
	@%p2 bra 	$L__BB3_48;
	setp.lt.s32 	%p3, %r4, %r94;
	setp.lt.s32 	%p4, %r6, %r95;
	and.pred  	%p1, %p3, %p4;
	shl.b32 	%r103, %r2, 5;
	mov.u32 	%r104, _ZZ21sgemm_sram_f32_kernelILi8ELi16ELi8EEvPfS0_S0_iiiE6smem_a;
	add.s32 	%r9, %r104, %r103;
	shl.b32 	%r105, %r1, 2;
	mov.u32 	%r106, _ZZ21sgemm_sram_f32_kernelILi8ELi16ELi8EEvPfS0_S0_iiiE6smem_b;
	add.s32 	%r10, %r106, %r105;
	add.s32 	%r11, %r7, %r8;
	max.u32 	%r107, %r11, 64;
	setp.lt.u32 	%p5, %r11, 64;
	selp.u32 	%r108, 1, 0, %p5;
	add.s32 	%r109, %r11, %r108;
	sub.s32 	%r110, %r107, %r109;
	div.u32 	%r111, %r110, %r8;
	add.s32 	%r12, %r111, %r108;
	max.u32 	%r112, %r11, 128;
	setp.lt.u32 	%p6, %r11, 128;
	selp.u32 	%r113, 1, 0, %p6;
	add.s32 	%r114, %r11, %r113;
	sub.s32 	%r115, %r112, %r114;
	div.u32 	%r116, %r115, %r8;
	add.s32 	%r13, %r116, %r113;
	and.b32  	%r14, %r12, 3;
	shr.u32 	%r117, %r7, 3;
	and.b32  	%r15, %r7, 7;
	add.s32 	%r16, %r117, %r3;
	mul.lo.s32 	%r17, %r16, %r96;
	shr.u32 	%r118, %r11, 3;
	and.b32  	%r18, %r11, 7;
	add.s32 	%r19, %r118, %r3;
	mul.lo.s32 	%r20, %r19, %r96;
	add.s32 	%r21, %r11, %r8;
	shr.u32 	%r119, %r21, 3;
	and.b32  	%r22, %r21, 7;
	add.s32 	%r23, %r119, %r3;
	mul.lo.s32 	%r24, %r23, %r96;
	and.b32  	%r25, %r13, 3;
	shr.u32 	%r26, %r7, 4;
	and.b32  	%r120, %r7, 15;
	add.s32 	%r27, %r120, %r5;
	shr.u32 	%r28, %r11, 4;
	and.b32  	%r121, %r11, 15;
	add.s32 	%r29, %r121, %r5;
	shr.u32 	%r30, %r21, 4;
	and.b32  	%r122, %r21, 15;
	add.s32 	%r31, %r122, %r5;
	mov.f32 	%f87, 0f00000000;
	mov.b32 	%r228, 0;
	not.pred 	%p61, %p1;
$L__BB3_2:
	setp.gt.u32 	%p7, %r7, 63;
	@%p7 bra 	$L__BB3_24;
	setp.eq.s32 	%p8, %r14, 3;
	mov.u32 	%r229, %r7;
	@%p8 bra 	$L__BB3_13;
	setp.ge.s32 	%p9, %r16, %r94;
	add.s32 	%r33, %r15, %r228;
	setp.ge.s32 	%p10, %r33, %r96;
	mov.f32 	%f73, 0f00000000;
	or.pred  	%p11, %p9, %p10;
	@%p11 bra 	$L__BB3_6;
	add.s32 	%r124, %r17, %r33;
	mul.wide.u32 	%rd6, %r124, 4;
	add.s64 	%rd7, %rd1, %rd6;
	ld.global.f32 	%f73, [%rd7];
$L__BB3_6:
	setp.eq.s32 	%p12, %r14, 0;
	shl.b32 	%r125, %r7, 2;
	and.b32  	%r126, %r125, -32;
	mov.u32 	%r127, _ZZ21sgemm_sram_f32_kernelILi8ELi16ELi8EEvPfS0_S0_iiiE6smem_a;
	add.s32 	%r128, %r127, %r126;
	shl.b32 	%r129, %r15, 2;
	add.s32 	%r130, %r128, %r129;
	st.shared.f32 	[%r130], %f73;
	mov.u32 	%r229, %r11;
	@%p12 bra 	$L__BB3_13;
	setp.ge.s32 	%p13, %r19, %r94;
	add.s32 	%r34, %r18, %r228;
	setp.ge.s32 	%p14, %r34, %r96;
	mov.f32 	%f74, 0f00000000;
	or.pred  	%p15, %p13, %p14;
	@%p15 bra 	$L__BB3_9;
	add.s32 	%r132, %r20, %r34;
	mul.wide.u32 	%rd8, %r132, 4;
	add.s64 	%rd9, %rd1, %rd8;
	ld.global.f32 	%f74, [%rd9];
$L__BB3_9:
	setp.eq.s32 	%p16, %r14, 1;
	shl.b32 	%r133, %r11, 2;
	and.b32  	%r134, %r133, -32;
	mov.u32 	%r135, _ZZ21sgemm_sram_f32_kernelILi8ELi16ELi8EEvPfS0_S0_iiiE6smem_a;
	add.s32 	%r136, %r135, %r134;
	shl.b32 	%r137, %r18, 2;
	add.s32 	%r138, %r136, %r137;
	st.shared.f32 	[%r138], %f74;
	mov.u32 	%r229, %r21;
	@%p16 bra 	$L__BB3_13;
	setp.ge.s32 	%p17, %r23, %r94;
	add.s32 	%r35, %r22, %r228;
	setp.ge.s32 	%p18, %r35, %r96;
	mov.f32 	%f75, 0f00000000;
	or.pred  	%p19, %p17, %p18;
	@%p19 bra 	$L__BB3_12;
	add.s32 	%r140, %r24, %r35;
	mul.wide.u32 	%rd10, %r140, 4;
	add.s64 	%rd11, %rd1, %rd10;
	ld.global.f32 	%f75, [%rd11];
$L__BB3_12:
	add.s32 	%r229, %r21, %r8;
	shl.b32 	%r141, %r21, 2;
	and.b32  	%r142, %r141, -32;
	mov.u32 	%r143, _ZZ21sgemm_sram_f32_kernelILi8ELi16ELi8EEvPfS0_S0_iiiE6smem_a;
	add.s32 	%r144, %r143, %r142;
	shl.b32 	%r145, %r22, 2;
	add.s32 	%r146, %r144, %r145;
	st.shared.f32 	[%r146], %f75;
$L__BB3_13:
	setp.lt.u32 	%p20, %r12, 3;
	@%p20 bra 	$L__BB3_24;
	shl.b32 	%r147, %r8, 1;
	add.s32 	%r233, %r147, %r229;
	mad.lo.s32 	%r232, %r8, 3, %r229;
	add.s32 	%r231, %r8, %r229;
$L__BB3_15:
	shr.u32 	%r50, %r229, 3;
	and.b32  	%r51, %r229, 7;
	add.s32 	%r52, %r50, %r3;
	add.s32 	%r53, %r51, %r228;
	setp.ge.s32 	%p21, %r52, %r94;
	setp.ge.s32 	%p22, %r53, %r96;
	mov.f32 	%f79, 0f00000000;
	or.pred  	%p23, %p21, %p22;
	@%p23 bra 	$L__BB3_17;
	mad.lo.s32 	%r148, %r52, %r96, %r53;
	mul.wide.u32 	%rd12, %r148, 4;
	add.s64 	%rd13, %rd1, %rd12;
	ld.global.f32 	%f79, [%rd13];
$L__BB3_17:
	shl.b32 	%r149, %r50, 5;
	mov.u32 	%r150, _ZZ21sgemm_sram_f32_kernelILi8ELi16ELi8EEvPfS0_S0_iiiE6smem_a;
	add.s32 	%r151, %r150, %r149;
	shl.b32 	%r152, %r51, 2;
	add.s32 	%r153, %r151, %r152;
	st.shared.f32 	[%r153], %f79;
	shr.u32 	%r54, %r231, 3;
	and.b32  	%r55, %r231, 7;
	add.s32 	%r56, %r54, %r3;
	add.s32 	%r57, %r55, %r228;
	setp.ge.s32 	%p24, %r56, %r94;
	setp.ge.s32 	%p25, %r57, %r96;
	mov.f32 	%f80, 0f00000000;
	or.pred  	%p26, %p24, %p25;
	@%p26 bra 	$L__BB3_19;
	mad.lo.s32 	%r154, %r56, %r96, %r57;
	mul.wide.u32 	%rd14, %r154, 4;
	add.s64 	%rd15, %rd1, %rd14;
	ld.global.f32 	%f80, [%rd15];
$L__BB3_19:
	shl.b32 	%r155, %r54, 5;
	mov.u32 	%r156, _ZZ21sgemm_sram_f32_kernelILi8ELi16ELi8EEvPfS0_S0_iiiE6smem_a;
	add.s32 	%r157, %r156, %r155;
	shl.b32 	%r158, %r55, 2;
	add.s32 	%r159, %r157, %r158;
	st.shared.f32 	[%r159], %f80;
	add.s32 	%r58, %r229, %r8;
	shr.u32 	%r59, %r233, 3;
	and.b32  	%r60, %r233, 7;
	add.s32 	%r61, %r59, %r3;
	add.s32 	%r62, %r60, %r228;
	setp.ge.s32 	%p27, %r61, %r94;
	setp.ge.s32 	%p28, %r62, %r96;
	mov.f32 	%f81, 0f00000000;
	or.pred  	%p29, %p27, %p28;
	@%p29 bra 	$L__BB3_21;
	mad.lo.s32 	%r160, %r61, %r96, %r62;
	mul.wide.u32 	%rd16, %r160, 4;
	add.s64 	%rd17, %rd1, %rd16;
	ld.global.f32 	%f81, [%rd17];
$L__BB3_21:
	shl.b32 	%r161, %r59, 5;
	mov.u32 	%r162, _ZZ21sgemm_sram_f32_kernelILi8ELi16ELi8EEvPfS0_S0_iiiE6smem_a;
	add.s32 	%r163, %r162, %r161;
	shl.b32 	%r164, %r60, 2;
	add.s32 	%r165, %r163, %r164;
	st.shared.f32 	[%r165], %f81;
	add.s32 	%r63, %r58, %r8;
	shr.u32 	%r64, %r232, 3;
	and.b32  	%r65, %r232, 7;
	add.s32 	%r66, %r64, %r3;
	add.s32 	%r67, %r65, %r228;
	setp.ge.s32 	%p30, %r66, %r94;
	setp.ge.s32 	%p31, %r67, %r96;
	mov.f32 	%f82, 0f00000000;
	or.pred  	%p32, %p30, %p31;
	@%p32 bra 	$L__BB3_23;
	mad.lo.s32 	%r166, %r66, %r96, %r67;
	mul.wide.u32 	%rd18, %r166, 4;
	add.s64 	%rd19, %rd1, %rd18;
	ld.global.f32 	%f82, [%rd19];
$L__BB3_23:
	shl.b32 	%r167, %r64, 5;
	mov.u32 	%r168, _ZZ21sgemm_sram_f32_kernelILi8ELi16ELi8EEvPfS0_S0_iiiE6smem_a;
	add.s32 	%r169, %r168, %r167;
	shl.b32 	%r170, %r65, 2;
	add.s32 	%r171, %r169, %r170;
	st.shared.f32 	[%r171], %f82;
	add.s32 	%r172, %r63, %r8;
	add.s32 	%r229, %r172, %r8;
	shl.b32 	%r173, %r8, 2;
	add.s32 	%r233, %r233, %r173;
	add.s32 	%r232, %r232, %r173;
	add.s32 	%r231, %r231, %r173;
	setp.lt.u32 	%p33, %r229, 64;
	@%p33 bra 	$L__BB3_15;
$L__BB3_24:
	setp.gt.u32 	%p34, %r7, 127;
	@%p34 bra 	$L__BB3_45;
	setp.eq.s32 	%p35, %r25, 3;
	mov.u32 	%r230, %r7;
	@%p35 bra 	$L__BB3_35;
	setp.ge.s32 	%p36, %r27, %r95;
	add.s32 	%r41, %r26, %r228;
	setp.ge.s32 	%p37, %r41, %r96;
	mov.f32 	%f76, 0f00000000;
	or.pred  	%p38, %p37, %p36;
	@%p38 bra 	$L__BB3_28;
	mad.lo.s32 	%r175, %r41, %r95, %r27;
	mul.wide.s32 	%rd20, %r175, 4;
	add.s64 	%rd21, %rd2, %rd20;
	ld.global.f32 	%f76, [%rd21];
$L__BB3_28:
	setp.eq.s32 	%p39, %r25, 0;
	shl.b32 	%r176, %r26, 6;
	mov.u32 	%r177, _ZZ21sgemm_sram_f32_kernelILi8ELi16ELi8EEvPfS0_S0_iiiE6smem_b;
	add.s32 	%r178, %r177, %r176;
	shl.b32 	%r179, %r7, 2;
	and.b32  	%r180, %r179, 60;
	add.s32 	%r181, %r178, %r180;
	st.shared.f32 	[%r181], %f76;
	mov.u32 	%r230, %r11;
	@%p39 bra 	$L__BB3_35;
	setp.ge.s32 	%p40, %r29, %r95;
	add.s32 	%r42, %r28, %r228;
	setp.ge.s32 	%p41, %r42, %r96;
	mov.f32 	%f77, 0f00000000;
	or.pred  	%p42, %p41, %p40;
	@%p42 bra 	$L__BB3_31;
	mad.lo.s32 	%r183, %r42, %r95, %r29;
	mul.wide.s32 	%rd22, %r183, 4;
	add.s64 	%rd23, %rd2, %rd22;
	ld.global.f32 	%f77, [%rd23];
$L__BB3_31:
	setp.eq.s32 	%p43, %r25, 1;
	shl.b32 	%r184, %r28, 6;
	mov.u32 	%r185, _ZZ21sgemm_sram_f32_kernelILi8ELi16ELi8EEvPfS0_S0_iiiE6smem_b;
	add.s32 	%r186, %r185, %r184;
	shl.b32 	%r187, %r11, 2;
	and.b32  	%r188, %r187, 60;
	add.s32 	%r189, %r186, %r188;
	st.shared.f32 	[%r189], %f77;
	mov.u32 	%r230, %r21;
	@%p43 bra 	$L__BB3_35;
	setp.ge.s32 	%p44, %r31, %r95;
	add.s32 	%r43, %r30, %r228;
	setp.ge.s32 	%p45, %r43, %r96;
	mov.f32 	%f78, 0f00000000;
	or.pred  	%p46, %p45, %p44;
	@%p46 bra 	$L__BB3_34;
	mad.lo.s32 	%r191, %r43, %r95, %r31;
	mul.wide.s32 	%rd24, %r191, 4;
	add.s64 	%rd25, %rd2, %rd24;
	ld.global.f32 	%f78, [%rd25];
$L__BB3_34:
	add.s32 	%r230, %r21, %r8;
	shl.b32 	%r192, %r30, 6;
	mov.u32 	%r193, _ZZ21sgemm_sram_f32_kernelILi8ELi16ELi8EEvPfS0_S0_iiiE6smem_b;
	add.s32 	%r194, %r193, %r192;
	shl.b32 	%r195, %r21, 2;
	and.b32  	%r196, %r195, 60;
	add.s32 	%r197, %r194, %r196;
	st.shared.f32 	[%r197], %f78;
$L__BB3_35:
	setp.lt.u32 	%p47, %r13, 3;
	@%p47 bra 	$L__BB3_45;
$L__BB3_36:
	shr.u32 	%r73, %r230, 4;
	and.b32  	%r74, %r230, 15;
	add.s32 	%r75, %r73, %r228;
	add.s32 	%r76, %r74, %r5;
	setp.ge.s32 	%p48, %r75, %r96;
	setp.ge.s32 	%p49, %r76, %r95;
	mov.f32 	%f83, 0f00000000;
	or.pred  	%p50, %p48, %p49;
	@%p50 bra 	$L__BB3_38;
	mad.lo.s32 	%r199, %r75, %r95, %r76;
	mul.wide.s32 	%rd26, %r199, 4;
	add.s64 	%rd27, %rd2, %rd26;
	ld.global.f32 	%f83, [%rd27];
$L__BB3_38:
	shl.b32 	%r200, %r73, 6;
	mov.u32 	%r201, _ZZ21sgemm_sram_f32_kernelILi8ELi16ELi8EEvPfS0_S0_iiiE6smem_b;
	add.s32 	%r202, %r201, %r200;
	shl.b32 	%r203, %r74, 2;
	add.s32 	%r204, %r202, %r203;
	st.shared.f32 	[%r204], %f83;
	add.s32 	%r77, %r230, %r8;
	shr.u32 	%r78, %r77, 4;
	and.b32  	%r79, %r77, 15;
	add.s32 	%r80, %r78, %r228;
	add.s32 	%r205, %r79, %r5;
	setp.ge.s32 	%p51, %r80, %r96;
	setp.ge.s32 	%p52, %r205, %r95;
	mov.f32 	%f84, 0f00000000;
	or.pred  	%p53, %p51, %p52;
	@%p53 bra 	$L__BB3_40;
	mad.lo.s32 	%r206, %r80, %r95, %r205;
	mul.wide.s32 	%rd28, %r206, 4;
	add.s64 	%rd29, %rd2, %rd28;
	ld.global.f32 	%f84, [%rd29];
$L__BB3_40:
	shl.b32 	%r207, %r78, 6;
	mov.u32 	%r208, _ZZ21sgemm_sram_f32_kernelILi8ELi16ELi8EEvPfS0_S0_iiiE6smem_b;
	add.s32 	%r209, %r208, %r207;
	shl.b32 	%r210, %r79, 2;
	add.s32 	%r211, %r209, %r210;
	st.shared.f32 	[%r211], %f84;
	add.s32 	%r82, %r77, %r8;
	shr.u32 	%r83, %r82, 4;
	and.b32  	%r84, %r82, 15;
	add.s32 	%r85, %r83, %r228;
	add.s32 	%r86, %r84, %r5;
	setp.ge.s32 	%p54, %r85, %r96;
	setp.ge.s32 	%p55, %r86, %r95;
	mov.f32 	%f85, 0f00000000;
	or.pred  	%p56, %p54, %p55;
	@%p56 bra 	$L__BB3_42;
	mad.lo.s32 	%r213, %r85, %r95, %r86;
	mul.wide.s32 	%rd30, %r213, 4;
	add.s64 	%rd31, %rd2, %rd30;
	ld.global.f32 	%f85, [%rd31];
$L__BB3_42:
	shl.b32 	%r214, %r83, 6;
	mov.u32 	%r215, _ZZ21sgemm_sram_f32_kernelILi8ELi16ELi8EEvPfS0_S0_iiiE6smem_b;
	add.s32 	%r216, %r215, %r214;
	shl.b32 	%r217, %r84, 2;
	add.s32 	%r218, %r216, %r217;
	st.shared.f32 	[%r218], %f85;
	add.s32 	%r87, %r82, %r8;
	shr.u32 	%r88, %r87, 4;
	and.b32  	%r89, %r87, 15;
	add.s32 	%r90, %r88, %r228;
	add.s32 	%r91, %r89, %r5;
	setp.ge.s32 	%p57, %r90, %r96;
	setp.ge.s32 	%p58, %r91, %r95;
	mov.f32 	%f86, 0f00000000;
	or.pred  	%p59, %p57, %p58;
	@%p59 bra 	$L__BB3_44;
	mad.lo.s32 	%r220, %r90, %r95, %r91;
	mul.wide.s32 	%rd32, %r220, 4;
	add.s64 	%rd33, %rd2, %rd32;
	ld.global.f32 	%f86, [%rd33];
$L__BB3_44:
	shl.b32 	%r221, %r88, 6;
	mov.u32 	%r222, _ZZ21sgemm_sram_f32_kernelILi8ELi16ELi8EEvPfS0_S0_iiiE6smem_b;
	add.s32 	%r223, %r222, %r221;
	shl.b32 	%r224, %r89, 2;
	add.s32 	%r225, %r223, %r224;
	st.shared.f32 	[%r225], %f86;
	add.s32 	%r230, %r87, %r8;
	setp.lt.u32 	%p60, %r230, 128;
	@%p60 bra 	$L__BB3_36;
$L__BB3_45:
	bar.sync 	0;
	@%p61 bra 	$L__BB3_47;
	ld.shared.f32 	%f49, [%r9];
	ld.shared.f32 	%f50, [%r10];
	fma.rn.f32 	%f51, %f49, %f50, %f87;
	ld.shared.f32 	%f52, [%r9+4];
	ld.shared.f32 	%f53, [%r10+64];
	fma.rn.f32 	%f54, %f52, %f53, %f51;
	ld.shared.f32 	%f55, [%r9+8];
	ld.shared.f32 	%f56, [%r10+128];
	fma.rn.f32 	%f57, %f55, %f56, %f54;
	ld.shared.f32 	%f58, [%r9+12];
	ld.shared.f32 	%f59, [%r10+192];
	fma.rn.f32 	%f60, %f58, %f59, %f57;
	ld.shared.f32 	%f61, [%r9+16];
	ld.shared.f32 	%f62, [%r10+256];
	fma.rn.f32 	%f63, %f61, %f62, %f60;
	ld.shared.f32 	%f64, [%r9+20];
	ld.shared.f32 	%f65, [%r10+320];
	fma.rn.f32 	%f66, %f64, %f65, %f63;
	ld.shared.f32 	%f67, [%r9+24];
	ld.shared.f32 	%f68, [%r10+384];
	fma.rn.f32 	%f69, %f67, %f68, %f66;
	ld.shared.f32 	%f70, [%r9+28];
	ld.shared.f32 	%f71, [%r10+448];
	fma.rn.f32 	%f87, %f70, %f71, %f69;
$L__BB3_47:
	bar.sync 	0;
	add.s32 	%r228, %r228, 8;
	setp.lt.s32 	%p62, %r228, %r96;
	@%p62 bra 	$L__BB3_2;
$L__BB3_48:
	setp.ge.s32 	%p63, %r4, %r94;
	setp.ge.s32 	%p64, %r6, %r95;
	or.pred  	%p65, %p63, %p64;
	@%p65 bra 	$L__BB3_50;
	ld.param.u64 	%rd37, [_Z21sgemm_sram_f32_kernelILi8ELi16ELi8EEvPfS0_S0_iii_param_2];
	mad.lo.s32 	%r227, %r95, %r4, %r6;
	cvta.to.global.u64 	%rd34, %rd37;
	mul.wide.u32 	%rd35, %r227, 4;
	add.s64 	%rd36, %rd34, %rd35;
	st.global.f32 	[%rd36], %f87;
$L__BB3_50:
	ret;

}
	// .globl	_Z21sgemm_sram_f32_kernelILi8ELi16ELi16EEvPfS0_S0_iii
.visible .entry _Z21sgemm_sram_f32_kernelILi8ELi16ELi16EEvPfS0_S0_iii(
	.param .u64 .ptr .align 1 _Z21sgemm_sram_f32_kernelILi8ELi16ELi16EEvPfS0_S0_iii_param_0,
	.param .u64 .ptr .align 1 _Z21sgemm_sram_f32_kernelILi8ELi16ELi16EEvPfS0_S0_iii_param_1,
	.param .u64 .ptr .align 1 _Z21sgemm_sram_f32_kernelILi8ELi16ELi16EEvPfS0_S0_iii_param_2,
	.param .u32 _Z21sgemm_sram_f32_kernelILi8ELi16ELi16EEvPfS0_S0_iii_param_3,
	.param .u32 _Z21sgemm_sram_f32_kernelILi8ELi16ELi16EEvPfS0_S0_iii_param_4,
	.param .u32 _Z21sgemm_sram_f32_kernelILi8ELi16ELi16EEvPfS0_S0_iii_param_5
)
{
	.reg .pred 	%p<66>;
	.reg .b32 	%r<226>;
	.reg .b32 	%f<113>;
	.reg .b64 	%rd<37>;
	// demoted variable
	.shared .align 4 .b8 _ZZ21sgemm_sram_f32_kernelILi8ELi16ELi16EEvPfS0_S0_iiiE6smem_a[512];
	// demoted variable
	.shared .align 4 .b8 _ZZ21sgemm_sram_f32_kernelILi8ELi16ELi16EEvPfS0_S0_iiiE6smem_b[1024];
	ld.param.u64 	%rd4, [_Z21sgemm_sram_f32_kernelILi8ELi16ELi16EEvPfS0_S0_iii_param_0];
	ld.param.u64 	%rd5, [_Z21sgemm_sram_f32_kernelILi8ELi16ELi16EEvPfS0_S0_iii_param_1];
	ld.param.u64 	%rd3, [_Z21sgemm_sram_f32_kernelILi8ELi16ELi16EEvPfS0_S0_iii_param_2];
	ld.param.u32 	%r93, [_Z21sgemm_sram_f32_kernelILi8ELi16ELi16EEvPfS0_S0_iii_param_3];
	ld.param.u32 	%r94, [_Z21sgemm_sram_f32_kernelILi8ELi16ELi16EEvPfS0_S0_iii_param_4];
	ld.param.u32 	%r95, [_Z21sgemm_sram_f32_kernelILi8ELi16ELi16EEvPfS0_S0_iii_param_5];
	cvta.to.global.u64 	%rd1, %rd4;
	cvta.to.global.u64 	%rd2, %rd5;
	mov.u32 	%r96, %ctaid.x;
	mov.u32 	%r97, %ctaid.y;
	mov.u32 	%r1, %tid.x;
	mov.u32 	%r2, %tid.y;
	shl.b32 	%r3, %r97, 3;
	add.s32 	%r4, %r3, %r2;
	shl.b32 	%r5, %r96, 4;
	add.s32 	%r6, %r5, %r1;
	mov.u32 	%r98, %ntid.x;
	mad.lo.s32 	%r7, %r2, %r98, %r1;
	mov.u32 	%r99, %ntid.y;
	mul.lo.s32 	%r8, %r98, %r99;
	setp.lt.s32 	%p2, %r95, 1;
	mov.f32 	%f111, 0f00000000;
	@%p2 bra 	$L__BB4_48;
	setp.lt.s32 	%p3, %r4, %r93;
	setp.lt.s32 	%p4, %r6, %r94;
	and.pred  	%p1, %p3, %p4;
	shl.b32 	%r102, %r2, 6;
	mov.u32 	%r103, _ZZ21sgemm_sram_f32_kernelILi8ELi16ELi16EEvPfS0_S0_iiiE6smem_a;
	add.s32 	%r9, %r103, %r102;
	shl.b32 	%r104, %r1, 2;
	mov.u32 	%r105, _ZZ21sgemm_sram_f32_kernelILi8ELi16ELi16EEvPfS0_S0_iiiE6smem_b;
	add.s32 	%r10, %r105, %r104;
	add.s32 	%r11, %r7, %r8;
	max.u32 	%r106, %r11, 128;
	setp.lt.u32 	%p5, %r11, 128;
	selp.u32 	%r107, 1, 0, %p5;
	add.s32 	%r108, %r11, %r107;
	sub.s32 	%r109, %r106, %r108;
	div.u32 	%r110, %r109, %r8;
	add.s32 	%r12, %r110, %r107;
	max.u32 	%r111, %r11, 256;
	setp.lt.u32 	%p6, %r11, 256;
	selp.u32 	%r112, 1, 0, %p6;
	add.s32 	%r113, %r11, %r112;
	sub.s32 	%r114, %r111, %r113;
	div.u32 	%r115, %r114, %r8;
	add.s32 	%r13, %r115, %r112;
	and.b32  	%r14, %r12, 3;
	shr.u32 	%r15, %r7, 4;
	and.b32  	%r16, %r7, 15;
	add.s32 	%r17, %r15, %r3;
	mul.lo.s32 	%r18, %r17, %r95;
	shr.u32 	%r19, %r11, 4;
	and.b32  	%r20, %r11, 15;
	add.s32 	%r21, %r19, %r3;
	mul.lo.s32 	%r22, %r21, %r95;
	add.s32 	%r23, %r11, %r8;
	shr.u32 	%r24, %r23, 4;
	and.b32  	%r25, %r23, 15;
	add.s32 	%r26, %r24, %r3;
	mul.lo.s32 	%r27, %r26, %r95;
	and.b32  	%r28, %r13, 3;
	shl.b32 	%r116, %r15, 6;
	add.s32 	%r117, %r105, %r116;
	shl.b32 	%r118, %r7, 2;
	and.b32  	%r119, %r118, 60;
	add.s32 	%r29, %r117, %r119;
	mov.f32 	%f111, 0f00000000;
	mov.b32 	%r218, 0;
	not.pred 	%p61, %p1;
$L__BB4_2:
	setp.gt.u32 	%p7, %r7, 127;
	@%p7 bra 	$L__BB4_24;
	setp.eq.s32 	%p8, %r14, 3;
	mov.u32 	%r219, %r7;
	@%p8 bra 	$L__BB4_13;
	setp.ge.s32 	%p9, %r17, %r93;
	add.s32 	%r31, %r16, %r218;
	setp.ge.s32 	%p10, %r31, %r95;
	mov.f32 	%f97, 0f00000000;
	or.pred  	%p11, %p9, %p10;
	@%p11 bra 	$L__BB4_6;
	add.s32 	%r121, %r18, %r31;
	mul.wide.u32 	%rd6, %r121, 4;
	add.s64 	%rd7, %rd1, %rd6;
	ld.global.f32 	%f97, [%rd7];
$L__BB4_6:
	setp.eq.s32 	%p12, %r14, 0;
	shl.b32 	%r122, %r15, 6;
	mov.u32 	%r123, _ZZ21sgemm_sram_f32_kernelILi8ELi16ELi16EEvPfS0_S0_iiiE6smem_a;
	add.s32 	%r124, %r123, %r122;
	shl.b32 	%r125, %r16, 2;
	add.s32 	%r126, %r124, %r125;
	st.shared.f32 	[%r126], %f97;
	mov.u32 	%r219, %r11;
	@%p12 bra 	$L__BB4_13;
	setp.ge.s32 	%p13, %r21, %r93;
	add.s32 	%r32, %r20, %r218;
	setp.ge.s32 	%p14, %r32, %r95;
	mov.f32 	%f98, 0f00000000;
	or.pred  	%p15, %p13, %p14;
	@%p15 bra 	$L__BB4_9;
	add.s32 	%r128, %r22, %r32;
	mul.wide.u32 	%rd8, %r128, 4;
	add.s64 	%rd9, %rd1, %rd8;
	ld.global.f32 	%f98, [%rd9];
$L__BB4_9:
	setp.eq.s32 	%p16, %r14, 1;
	shl.b32 	%r129, %r19, 6;
	mov.u32 	%r130, _ZZ21sgemm_sram_f32_kernelILi8ELi16ELi16EEvPfS0_S0_iiiE6smem_a;
	add.s32 	%r131, %r130, %r129;
	shl.b32 	%r132, %r20, 2;
	add.s32 	%r133, %r131, %r132;
	st.shared.f32 	[%r133], %f98;
	mov.u32 	%r219, %r23;
	@%p16 bra 	$L__BB4_13;
	setp.ge.s32 	%p17, %r26, %r93;
	add.s32 	%r33, %r25, %r218;
	setp.ge.s32 	%p18, %r33, %r95;
	mov.f32 	%f99, 0f00000000;
	or.pred  	%p19, %p17, %p18;
	@%p19 bra 	$L__BB4_12;
	add.s32 	%r135, %r27, %r33;
	mul.wide.u32 	%rd10, %r135, 4;
	add.s64 	%rd11, %rd1, %rd10;
	ld.global.f32 	%f99, [%rd11];
$L__BB4_12:
	add.s32 	%r219, %r23, %r8;
	shl.b32 	%r136, %r24, 6;
	mov.u32 	%r137, _ZZ21sgemm_sram_f32_kernelILi8ELi16ELi16EEvPfS0_S0_iiiE6smem_a;
	add.s32 	%r138, %r137, %r136;
	shl.b32 	%r139, %r25, 2;
	add.s32 	%r140, %r138, %r139;
	st.shared.f32 	[%r140], %f99;
$L__BB4_13:
	setp.lt.u32 	%p20, %r12, 3;
	@%p20 bra 	$L__BB4_24;
	shl.b32 	%r141, %r8, 1;
	add.s32 	%r223, %r141, %r219;
	mad.lo.s32 	%r222, %r8, 3, %r219;
	add.s32 	%r221, %r8, %r219;
$L__BB4_15:
	shr.u32 	%r49, %r219, 4;
	and.b32  	%r50, %r219, 15;
	add.s32 	%r51, %r49, %r3;
	add.s32 	%r52, %r50, %r218;
	setp.ge.s32 	%p21, %r51, %r93;
	setp.ge.s32 	%p22, %r52, %r95;
	mov.f32 	%f103, 0f00000000;
	or.pred  	%p23, %p21, %p22;
	@%p23 bra 	$L__BB4_17;
	mad.lo.s32 	%r142, %r51, %r95, %r52;
	mul.wide.u32 	%rd12, %r142, 4;
	add.s64 	%rd13, %rd1, %rd12;
	ld.global.f32 	%f103, [%rd13];
$L__BB4_17:
	shl.b32 	%r143, %r49, 6;
	mov.u32 	%r144, _ZZ21sgemm_sram_f32_kernelILi8ELi16ELi16EEvPfS0_S0_iiiE6smem_a;
	add.s32 	%r145, %r144, %r143;
	shl.b32 	%r146, %r50, 2;
	add.s32 	%r147, %r145, %r146;
	st.shared.f32 	[%r147], %f103;
	shr.u32 	%r53, %r221, 4;
	and.b32  	%r54, %r221, 15;
	add.s32 	%r55, %r53, %r3;
	add.s32 	%r56, %r54, %r218;
	setp.ge.s32 	%p24, %r55, %r93;
	setp.ge.s32 	%p25, %r56, %r95;
	mov.f32 	%f104, 0f00000000;
	or.pred  	%p26, %p24, %p25;
	@%p26 bra 	$L__BB4_19;
	mad.lo.s32 	%r148, %r55, %r95, %r56;
	mul.wide.u32 	%rd14, %r148, 4;
	add.s64 	%rd15, %rd1, %rd14;
	ld.global.f32 	%f104, [%rd15];
$L__BB4_19:
	shl.b32 	%r149, %r53, 6;
	mov.u32 	%r150, _ZZ21sgemm_sram_f32_kernelILi8ELi16ELi16EEvPfS0_S0_iiiE6smem_a;
	add.s32 	%r151, %r150, %r149;
	shl.b32 	%r152, %r54, 2;
	add.s32 	%r153, %r151, %r152;
	st.shared.f32 	[%r153], %f104;
	add.s32 	%r57, %r219, %r8;
	shr.u32 	%r58, %r223, 4;
	and.b32  	%r59, %r223, 15;
	add.s32 	%r60, %r58, %r3;
	add.s32 	%r61, %r59, %r218;
	setp.ge.s32 	%p27, %r60, %r93;
	setp.ge.s32 	%p28, %r61, %r95;
	mov.f32 	%f105, 0f00000000;
	or.pred  	%p29, %p27, %p28;
	@%p29 bra 	$L__BB4_21;
	mad.lo.s32 	%r154, %r60, %r95, %r61;
	mul.wide.u32 	%rd16, %r154, 4;
	add.s64 	%rd17, %rd1, %rd16;
	ld.global.f32 	%f105, [%rd17];
$L__BB4_21:
	shl.b32 	%r155, %r58, 6;
	mov.u32 	%r156, _ZZ21sgemm_sram_f32_kernelILi8ELi16ELi16EEvPfS0_S0_iiiE6smem_a;
	add.s32 	%r157, %r156, %r155;
	shl.b32 	%r158, %r59, 2;
	add.s32 	%r159, %r157, %r158;
	st.shared.f32 	[%r159], %f105;
	add.s32 	%r62, %r57, %r8;
	shr.u32 	%r63, %r222, 4;
	and.b32  	%r64, %r222, 15;
	add.s32 	%r65, %r63, %r3;
	add.s32 	%r66, %r64, %r218;
	setp.ge.s32 	%p30, %r65, %r93;
	setp.ge.s32 	%p31, %r66, %r95;
	mov.f32 	%f106, 0f00000000;
	or.pred  	%p32, %p30, %p31;
	@%p32 bra 	$L__BB4_23;
	mad.lo.s32 	%r160, %r65, %r95, %r66;
	mul.wide.u32 	%rd18, %r160, 4;
	add.s64 	%rd19, %rd1, %rd18;
	ld.global.f32 	%f106, [%rd19];
$L__BB4_23:
	shl.b32 	%r161, %r63, 6;
	mov.u32 	%r162, _ZZ21sgemm_sram_f32_kernelILi8ELi16ELi16EEvPfS0_S0_iiiE6smem_a;
	add.s32 	%r163, %r162, %r161;
	shl.b32 	%r164, %r64, 2;
	add.s32 	%r165, %r163, %r164;
	st.shared.f32 	[%r165], %f106;
	add.s32 	%r166, %r62, %r8;
	add.s32 	%r219, %r166, %r8;
	shl.b32 	%r167, %r8, 2;
	add.s32 	%r223, %r223, %r167;
	add.s32 	%r222, %r222, %r167;
	add.s32 	%r221, %r221, %r167;
	setp.lt.u32 	%p33, %r219, 128;
	@%p33 bra 	$L__BB4_15;
$L__BB4_24:
	setp.gt.u32 	%p34, %r7, 255;
	@%p34 bra 	$L__BB4_45;
	setp.eq.s32 	%p35, %r28, 3;
	mov.u32 	%r220, %r7;
	@%p35 bra 	$L__BB4_35;
	add.s32 	%r168, %r16, %r5;
	setp.ge.s32 	%p36, %r168, %r94;
	add.s32 	%r39, %r15, %r218;
	setp.ge.s32 	%p37, %r39, %r95;
	mov.f32 	%f100, 0f00000000;
	or.pred  	%p38, %p37, %p36;
	@%p38 bra 	$L__BB4_28;
	add.s32 	%r170, %r16, %r5;
	mad.lo.s32 	%r171, %r39, %r94, %r170;
	mul.wide.s32 	%rd20, %r171, 4;
	add.s64 	%rd21, %rd2, %rd20;
	ld.global.f32 	%f100, [%rd21];
$L__BB4_28:
	setp.eq.s32 	%p39, %r28, 0;
	st.shared.f32 	[%r29], %f100;
	mov.u32 	%r220, %r11;
	@%p39 bra 	$L__BB4_35;
	add.s32 	%r172, %r20, %r5;
	setp.ge.s32 	%p40, %r172, %r94;
	add.s32 	%r40, %r19, %r218;
	setp.ge.s32 	%p41, %r40, %r95;
	mov.f32 	%f101, 0f00000000;
	or.pred  	%p42, %p41, %p40;
	@%p42 bra 	$L__BB4_31;
	add.s32 	%r174, %r20, %r5;
	mad.lo.s32 	%r175, %r40, %r94, %r174;
	mul.wide.s32 	%rd22, %r175, 4;
	add.s64 	%rd23, %rd2, %rd22;
	ld.global.f32 	%f101, [%rd23];
$L__BB4_31:
	setp.eq.s32 	%p43, %r28, 1;
	shl.b32 	%r176, %r19, 6;
	mov.u32 	%r177, _ZZ21sgemm_sram_f32_kernelILi8ELi16ELi16EEvPfS0_S0_iiiE6smem_b;
	add.s32 	%r178, %r177, %r176;
	shl.b32 	%r179, %r20, 2;
	add.s32 	%r180, %r178, %r179;
	st.shared.f32 	[%r180], %f101;
	mov.u32 	%r220, %r23;
	@%p43 bra 	$L__BB4_35;
	add.s32 	%r181, %r25, %r5;
	setp.ge.s32 	%p44, %r181, %r94;
	add.s32 	%r42, %r24, %r218;
	setp.ge.s32 	%p45, %r42, %r95;
	mov.f32 	%f102, 0f00000000;
	or.pred  	%p46, %p45, %p44;
	@%p46 bra 	$L__BB4_34;
	mad.lo.s32 	%r182, %r42, %r94, %r181;
	mul.wide.s32 	%rd24, %r182, 4;
	add.s64 	%rd25, %rd2, %rd24;
	ld.global.f32 	%f102, [%rd25];
$L__BB4_34:
	add.s32 	%r220, %r23, %r8;
	shl.b32 	%r183, %r24, 6;
	mov.u32 	%r184, _ZZ21sgemm_sram_f32_kernelILi8ELi16ELi16EEvPfS0_S0_iiiE6smem_b;
	add.s32 	%r185, %r184, %r183;
	shl.b32 	%r186, %r25, 2;
	add.s32 	%r187, %r185, %r186;
	st.shared.f32 	[%r187], %f102;
$L__BB4_35:
	setp.lt.u32 	%p47, %r13, 3;
	@%p47 bra 	$L__BB4_45;
$L__BB4_36:
	shr.u32 	%r72, %r220, 4;
	and.b32  	%r73, %r220, 15;
	add.s32 	%r74, %r72, %r218;
	add.s32 	%r75, %r73, %r5;
	setp.ge.s32 	%p48, %r74, %r95;
	setp.ge.s32 	%p49, %r75, %r94;
	mov.f32 	%f107, 0f00000000;
	or.pred  	%p50, %p48, %p49;
	@%p50 bra 	$L__BB4_38;
	mad.lo.s32 	%r189, %r74, %r94, %r75;
	mul.wide.s32 	%rd26, %r189, 4;
	add.s64 	%rd27, %rd2, %rd26;
	ld.global.f32 	%f107, [%rd27];
$L__BB4_38:
	shl.b32 	%r190, %r72, 6;
	mov.u32 	%r191, _ZZ21sgemm_sram_f32_kernelILi8ELi16ELi16EEvPfS0_S0_iiiE6smem_b;
	add.s32 	%r192, %r191, %r190;
	shl.b32 	%r193, %r73, 2;
	add.s32 	%r194, %r192, %r193;
	st.shared.f32 	[%r194], %f107;
	add.s32 	%r76, %r220, %r8;
	shr.u32 	%r77, %r76, 4;
	and.b32  	%r78, %r76, 15;
	add.s32 	%r79, %r77, %r218;
	add.s32 	%r195, %r78, %r5;
	setp.ge.s32 	%p51, %r79, %r95;
	setp.ge.s32 	%p52, %r195, %r94;
	mov.f32 	%f108, 0f00000000;
	or.pred  	%p53, %p51, %p52;
	@%p53 bra 	$L__BB4_40;
	mad.lo.s32 	%r196, %r79, %r94, %r195;
	mul.wide.s32 	%rd28, %r196, 4;
	add.s64 	%rd29, %rd2, %rd28;
	ld.global.f32 	%f108, [%rd29];
$L__BB4_40:
	shl.b32 	%r197, %r77, 6;
	mov.u32 	%r198, _ZZ21sgemm_sram_f32_kernelILi8ELi16ELi16EEvPfS0_S0_iiiE6smem_b;
	add.s32 	%r199, %r198, %r197;
	shl.b32 	%r200, %r78, 2;
	add.s32 	%r201, %r199, %r200;
	st.shared.f32 	[%r201], %f108;
	add.s32 	%r81, %r76, %r8;
	shr.u32 	%r82, %r81, 4;
	and.b32  	%r83, %r81, 15;
	add.s32 	%r84, %r82, %r218;
	add.s32 	%r85, %r83, %r5;
	setp.ge.s32 	%p54, %r84, %r95;
	setp.ge.s32 	%p55, %r85, %r94;
	mov.f32 	%f109, 0f00000000;
	or.pred  	%p56, %p54, %p55;
	@%p56 bra 	$L__BB4_42;
	mad.lo.s32 	%r203, %r84, %r94, %r85;
	mul.wide.s32 	%rd30, %r203, 4;
	add.s64 	%rd31, %rd2, %rd30;
	ld.global.f32 	%f109, [%rd31];
$L__BB4_42:
	shl.b32 	%r204, %r82, 6;
	mov.u32 	%r205, _ZZ21sgemm_sram_f32_kernelILi8ELi16ELi16EEvPfS0_S0_iiiE6smem_b;
	add.s32 	%r206, %r205, %r204;
	shl.b32 	%r207, %r83, 2;
	add.s32 	%r208, %r206, %r207;
	st.shared.f32 	[%r208], %f109;
	add.s32 	%r86, %r81, %r8;
	shr.u32 	%r87, %r86, 4;
	and.b32  	%r88, %r86, 15;
	add.s32 	%r89, %r87, %r218;
	add.s32 	%r90, %r88, %r5;
	setp.ge.s32 	%p57, %r89, %r95;
	setp.ge.s32 	%p58, %r90, %r94;
	mov.f32 	%f110, 0f00000000;
	or.pred  	%p59, %p57, %p58;
	@%p59 bra 	$L__BB4_44;
	mad.lo.s32 	%r210, %r89, %r94, %r90;
	mul.wide.s32 	%rd32, %r210, 4;
	add.s64 	%rd33, %rd2, %rd32;
	ld.global.f32 	%f110, [%rd33];
$L__BB4_44:
	shl.b32 	%r211, %r87, 6;
	mov.u32 	%r212, _ZZ21sgemm_sram_f32_kernelILi8ELi16ELi16EEvPfS0_S0_iiiE6smem_b;
	add.s32 	%r213, %r212, %r211;
	shl.b32 	%r214, %r88, 2;
	add.s32 	%r215, %r213, %r214;
	st.shared.f32 	[%r215], %f110;
	add.s32 	%r220, %r86, %r8;
	setp.lt.u32 	%p60, %r220, 256;
	@%p60 bra 	$L__BB4_36;
$L__BB4_45:
	bar.sync 	0;
	@%p61 bra 	$L__BB4_47;
	ld.shared.f32 	%f49, [%r9];
	ld.shared.f32 	%f50, [%r10];
	fma.rn.f32 	%f51, %f49, %f50, %f111;
	ld.shared.f32 	%f52, [%r9+4];
	ld.shared.f32 	%f53, [%r10+64];
	fma.rn.f32 	%f54, %f52, %f53, %f51;
	ld.shared.f32 	%f55, [%r9+8];
	ld.shared.f32 	%f56, [%r10+128];
	fma.rn.f32 	%f57, %f55, %f56, %f54;
	ld.shared.f32 	%f58, [%r9+12];
	ld.shared.f32 	%f59, [%r10+192];
	fma.rn.f32 	%f60, %f58, %f59, %f57;
	ld.shared.f32 	%f61, [%r9+16];
	ld.shared.f32 	%f62, [%r10+256];
	fma.rn.f32 	%f63, %f61, %f62, %f60;
	ld.shared.f32 	%f64, [%r9+20];
	ld.shared.f32 	%f65, [%r10+320];
	fma.rn.f32 	%f66, %f64, %f65, %f63;
	ld.shared.f32 	%f67, [%r9+24];
	ld.shared.f32 	%f68, [%r10+384];
	fma.rn.f32 	%f69, %f67, %f68, %f66;
	ld.shared.f32 	%f70, [%r9+28];
	ld.shared.f32 	%f71, [%r10+448];
	fma.rn.f32 	%f72, %f70, %f71, %f69;
	ld.shared.f32 	%f73, [%r9+32];
	ld.shared.f32 	%f74, [%r10+512];
	fma.rn.f32 	%f75, %f73, %f74, %f72;
	ld.shared.f32 	%f76, [%r9+36];
	ld.shared.f32 	%f77, [%r10+576];
	fma.rn.f32 	%f78, %f76, %f77, %f75;
	ld.shared.f32 	%f79, [%r9+40];
	ld.shared.f32 	%f80, [%r10+640];
	fma.rn.f32 	%f81, %f79, %f80, %f78;
	ld.shared.f32 	%f82, [%r9+44];
	ld.shared.f32 	%f83, [%r10+704];
	fma.rn.f32 	%f84, %f82, %f83, %f81;
	ld.shared.f32 	%f85, [%r9+48];
	ld.shared.f32 	%f86, [%r10+768];
	fma.rn.f32 	%f87, %f85, %f86, %f84;
	ld.shared.f32 	%f88, [%r9+52];
	ld.shared.f32 	%f89, [%r10+832];
	fma.rn.f32 	%f90, %f88, %f89, %f87;
	ld.shared.f32 	%f91, [%r9+56];
	ld.shared.f32 	%f92, [%r10+896];
	fma.rn.f32 	%f93, %f91, %f92, %f90;
	ld.shared.f32 	%f94, [%r9+60];
	ld.shared.f32 	%f95, [%r10+960];
	fma.rn.f32 	%f111, %f94, %f95, %f93;
$L__BB4_47:
	bar.sync 	0;
	add.s32 	%r218, %r218, 16;
	setp.lt.s32 	%p62, %r218, %r95;
	@%p62 bra 	$L__BB4_2;
$L__BB4_48:
	setp.ge.s32 	%p63, %r4, %r93;
	setp.ge.s32 	%p64, %r6, %r94;
	or.pred  	%p65, %p63, %p64;
	@%p65 bra 	$L__BB4_50;
	mad.lo.s32 	%r217, %r94, %r4, %r6;
	cvta.to.global.u64 	%rd34, %rd3;
	mul.wide.u32 	%rd35, %r217, 4;
	add.s64 	%rd36, %rd34, %rd35;
	st.global.f32 	[%rd36], %f111;
$L__BB4_50:
	ret;

}
	// .globl	_Z21sgemm_sram_f32_kernelILi8ELi16ELi32EEvPfS0_S0_iii
.visible .entry _Z21sgemm_sram_f32_kernelILi8ELi16ELi32EEvPfS0_S0_iii(
	.param .u64 .ptr .align 1 _Z21sgemm_sram_f32_kernelILi8ELi16ELi32EEvPfS0_S0_iii_param_0,
	.param .u64 .ptr .align 1 _Z21sgemm_sram_f32_kernelILi8ELi16ELi32EEvPfS0_S0_iii_param_1,
	.param .u64 .ptr .align 1 _Z21sgemm_sram_f32_kernelILi8ELi16ELi32EEvPfS0_S0_iii_param_2,
	.param .u32 _Z21sgemm_sram_f32_kernelILi8ELi16ELi32EEvPfS0_S0_iii_param_3,
	.param .u32 _Z21sgemm_sram_f32_kernelILi8ELi16ELi32EEvPfS0_S0_iii_param_4,
	.param .u32 _Z21sgemm_sram_f32_kernelILi8ELi16ELi32EEvPfS0_S0_iii_param_5
)
{
	.reg .pred 	%p<66>;
	.reg .b32 	%r<236>;
	.reg .b32 	%f<161>;
	.reg .b64 	%rd<38>;
	// demoted variable
	.shared .align 4 .b8 _ZZ21sgemm_sram_f32_kernelILi8ELi16ELi32EEvPfS0_S0_iiiE6smem_a[1024];
	// demoted variable
	.shared .align 4 .b8 _ZZ21sgemm_sram_f32_kernelILi8ELi16ELi32EEvPfS0_S0_iiiE6smem_b[2048];
	ld.param.u64 	%rd4, [_Z21sgemm_sram_f32_kernelILi8ELi16ELi32EEvPfS0_S0_iii_param_0];
	ld.param.u64 	%rd5, [_Z21sgemm_sram_f32_kernelILi8ELi16ELi32EEvPfS0_S0_iii_param_1];
	ld.param.u32 	%r94, [_Z21sgemm_sram_f32_kernelILi8ELi16ELi32EEvPfS0_S0_iii_param_3];
	ld.param.u32 	%r95, [_Z21sgemm_sram_f32_kernelILi8ELi16ELi32EEvPfS0_S0_iii_param_4];
	ld.param.u32 	%r96, [_Z21sgemm_sram_f32_kernelILi8ELi16ELi32EEvPfS0_S0_iii_param_5];
	cvta.to.global.u64 	%rd1, %rd4;
	cvta.to.global.u64 	%rd2, %rd5;
	mov.u32 	%r97, %ctaid.x;
	mov.u32 	%r98, %ctaid.y;
	mov.u32 	%r1, %tid.x;
	mov.u32 	%r2, %tid.y;
	shl.b32 	%r3, %r98, 3;
	add.s32 	%r4, %r3, %r2;
	shl.b32 	%r5, %r97, 4;
	add.s32 	%r6, %r5, %r1;
	mov.u32 	%r99, %ntid.x;
	mad.lo.s32 	%r7, %r2, %r99, %r1;
	mov.u32 	%r100, %ntid.y;
	mul.lo.s32 	%r8, %r99, %r100;
	setp.lt.s32 	%p2, %r96, 1;
	mov.f32 	%f159, 0f00000000;
	@%p2 bra 	$L__BB5_48;
	setp.lt.s32 	%p3, %r4, %r94;
	setp.lt.s32 	%p4, %r6, %r95;
	and.pred  	%p1, %p3, %p4;
	shl.b32 	%r103, %r2, 7;
	mov.u32 	%r104, _ZZ21sgemm_sram_f32_kernelILi8ELi16ELi32EEvPfS0_S0_iiiE6smem_a;
	add.s32 	%r9, %r104, %r103;
	shl.b32 	%r105, %r1, 2;
	mov.u32 	%r106, _ZZ21sgemm_sram_f32_kernelILi8ELi16ELi32EEvPfS0_S0_iiiE6smem_b;
	add.s32 	%r10, %r106, %r105;
	add.s32 	%r11, %r7, %r8;
	max.u32 	%r107, %r11, 256;
	setp.lt.u32 	%p5, %r11, 256;
	selp.u32 	%r108, 1, 0, %p5;
	add.s32 	%r109, %r11, %r108;
	sub.s32 	%r110, %r107, %r109;
	div.u32 	%r111, %r110, %r8;
	add.s32 	%r12, %r111, %r108;
	max.u32 	%r112, %r11, 512;
	setp.lt.u32 	%p6, %r11, 512;
	selp.u32 	%r113, 1, 0, %p6;
	add.s32 	%r114, %r11, %r113;
	sub.s32 	%r115, %r112, %r114;
	div.u32 	%r116, %r115, %r8;
	add.s32 	%r13, %r116, %r113;
	and.b32  	%r14, %r12, 3;
	shr.u32 	%r117, %r7, 5;
	and.b32  	%r15, %r7, 31;
	add.s32 	%r16, %r117, %r3;
	mul.lo.s32 	%r17, %r16, %r96;
	shr.u32 	%r118, %r11, 5;
	and.b32  	%r18, %r11, 31;
	add.s32 	%r19, %r118, %r3;
	mul.lo.s32 	%r20, %r19, %r96;
	add.s32 	%r21, %r11, %r8;
	shr.u32 	%r119, %r21, 5;
	and.b32  	%r22, %r21, 31;
	add.s32 	%r23, %r119, %r3;
	mul.lo.s32 	%r24, %r23, %r96;
	and.b32  	%r25, %r13, 3;
	shr.u32 	%r26, %r7, 4;
	and.b32  	%r120, %r7, 15;
	add.s32 	%r27, %r120, %r5;
	shr.u32 	%r28, %r11, 4;
	and.b32  	%r121, %r11, 15;
	add.s32 	%r29, %r121, %r5;
	shr.u32 	%r30, %r21, 4;
	and.b32  	%r122, %r21, 15;
	add.s32 	%r31, %r122, %r5;
	mov.f32 	%f159, 0f00000000;
	mov.b32 	%r228, 0;
	not.pred 	%p61, %p1;
$L__BB5_2:
	setp.gt.u32 	%p7, %r7, 255;
	@%p7 bra 	$L__BB5_24;
	setp.eq.s32 	%p8, %r14, 3;
	mov.u32 	%r229, %r7;
	@%p8 bra 	$L__BB5_13;
	setp.ge.s32 	%p9, %r16, %r94;
	add.s32 	%r33, %r15, %r228;
	setp.ge.s32 	%p10, %r33, %r96;
	mov.f32 	%f145, 0f00000000;
	or.pred  	%p11, %p9, %p10;
	@%p11 bra 	$L__BB5_6;
	add.s32 	%r124, %r17, %r33;
	mul.wide.u32 	%rd6, %r124, 4;
	add.s64 	%rd7, %rd1, %rd6;
	ld.global.f32 	%f145, [%rd7];
$L__BB5_6:
	setp.eq.s32 	%p12, %r14, 0;
	shl.b32 	%r125, %r7, 2;
	and.b32  	%r126, %r125, -128;
	mov.u32 	%r127, _ZZ21sgemm_sram_f32_kernelILi8ELi16ELi32EEvPfS0_S0_iiiE6smem_a;
	add.s32 	%r128, %r127, %r126;
	shl.b32 	%r129, %r15, 2;
	add.s32 	%r130, %r128, %r129;
	st.shared.f32 	[%r130], %f145;
	mov.u32 	%r229, %r11;
	@%p12 bra 	$L__BB5_13;
	setp.ge.s32 	%p13, %r19, %r94;
	add.s32 	%r34, %r18, %r228;
	setp.ge.s32 	%p14, %r34, %r96;
	mov.f32 	%f146, 0f00000000;
	or.pred  	%p15, %p13, %p14;
	@%p15 bra 	$L__BB5_9;
	add.s32 	%r132, %r20, %r34;
	mul.wide.u32 	%rd8, %r132, 4;
	add.s64 	%rd9, %rd1, %rd8;
	ld.global.f32 	%f146, [%rd9];
$L__BB5_9:
	setp.eq.s32 	%p16, %r14, 1;
	shl.b32 	%r133, %r11, 2;
	and.b32  	%r134, %r133, -128;
	mov.u32 	%r135, _ZZ21sgemm_sram_f32_kernelILi8ELi16ELi32EEvPfS0_S0_iiiE6smem_a;
	add.s32 	%r136, %r135, %r134;
	shl.b32 	%r137, %r18, 2;
	add.s32 	%r138, %r136, %r137;
	st.shared.f32 	[%r138], %f146;
	mov.u32 	%r229, %r21;
	@%p16 bra 	$L__BB5_13;
	setp.ge.s32 	%p17, %r23, %r94;
	add.s32 	%r35, %r22, %r228;
	setp.ge.s32 	%p18, %r35, %r96;
	mov.f32 	%f147, 0f00000000;
	or.pred  	%p19, %p17, %p18;
	@%p19 bra 	$L__BB5_12;
	add.s32 	%r140, %r24, %r35;
	mul.wide.u32 	%rd10, %r140, 4;
	add.s64 	%rd11, %rd1, %rd10;
	ld.global.f32 	%f147, [%rd11];
$L__BB5_12:
	add.s32 	%r229, %r21, %r8;
	shl.b32 	%r141, %r21, 2;
	and.b32  	%r142, %r141, -128;
	mov.u32 	%r143, _ZZ21sgemm_sram_f32_kernelILi8ELi16ELi32EEvPfS0_S0_iiiE6smem_a;
	add.s32 	%r144, %r143, %r142;
	shl.b32 	%r145, %r22, 2;
	add.s32 	%r146, %r144, %r145;
	st.shared.f32 	[%r146], %f147;
$L__BB5_13:
	setp.lt.u32 	%p20, %r12, 3;
	@%p20 bra 	$L__BB5_24;
	shl.b32 	%r147, %r8, 1;
	add.s32 	%r233, %r147, %r229;
	mad.lo.s32 	%r232, %r8, 3, %r229;
	add.s32 	%r231, %r8, %r229;
$L__BB5_15:
	shr.u32 	%r50, %r229, 5;
	and.b32  	%r51, %r229, 31;
	add.s32 	%r52, %r50, %r3;
	add.s32 	%r53, %r51, %r228;
	setp.ge.s32 	%p21, %r52, %r94;
	setp.ge.s32 	%p22, %r53, %r96;
	mov.f32 	%f151, 0f00000000;
	or.pred  	%p23, %p21, %p22;
	@%p23 bra 	$L__BB5_17;
	mad.lo.s32 	%r148, %r52, %r96, %r53;
	mul.wide.u32 	%rd12, %r148, 4;
	add.s64 	%rd13, %rd1, %rd12;
	ld.global.f32 	%f151, [%rd13];
$L__BB5_17:
	shl.b32 	%r149, %r50, 7;
	mov.u32 	%r150, _ZZ21sgemm_sram_f32_kernelILi8ELi16ELi32EEvPfS0_S0_iiiE6smem_a;
	add.s32 	%r151, %r150, %r149;
	shl.b32 	%r152, %r51, 2;
	add.s32 	%r153, %r151, %r152;
	st.shared.f32 	[%r153], %f151;
	shr.u32 	%r54, %r231, 5;
	and.b32  	%r55, %r231, 31;
	add.s32 	%r56, %r54, %r3;
	add.s32 	%r57, %r55, %r228;
	setp.ge.s32 	%p24, %r56, %r94;
	setp.ge.s32 	%p25, %r57, %r96;
	mov.f32 	%f152, 0f00000000;
	or.pred  	%p26, %p24, %p25;
	@%p26 bra 	$L__BB5_19;
	mad.lo.s32 	%r154, %r56, %r96, %r57;
	mul.wide.u32 	%rd14, %r154, 4;
	add.s64 	%rd15, %rd1, %rd14;
	ld.global.f32 	%f152, [%rd15];
$L__BB5_19:
	shl.b32 	%r155, %r54, 7;
	mov.u32 	%r156, _ZZ21sgemm_sram_f32_kernelILi8ELi16ELi32EEvPfS0_S0_iiiE6smem_a;
	add.s32 	%r157, %r156, %r155;
	shl.b32 	%r158, %r55, 2;
	add.s32 	%r159, %r157, %r158;
	st.shared.f32 	[%r159], %f152;
	add.s32 	%r58, %r229, %r8;
	shr.u32 	%r59, %r233, 5;
	and.b32  	%r60, %r233, 31;
	add.s32 	%r61, %r59, %r3;
	add.s32 	%r62, %r60, %r228;
	setp.ge.s32 	%p27, %r61, %r94;
	setp.ge.s32 	%p28, %r62, %r96;
	mov.f32 	%f153, 0f00000000;
	or.pred  	%p29, %p27, %p28;
	@%p29 bra 	$L__BB5_21;
	mad.lo.s32 	%r160, %r61, %r96, %r62;
	mul.wide.u32 	%rd16, %r160, 4;
	add.s64 	%rd17, %rd1, %rd16;
	ld.global.f32 	%f153, [%rd17];
$L__BB5_21:
	shl.b32 	%r161, %r59, 7;
	mov.u32 	%r162, _ZZ21sgemm_sram_f32_kernelILi8ELi16ELi32EEvPfS0_S0_iiiE6smem_a;
	add.s32 	%r163, %r162, %r161;
	shl.b32 	%r164, %r60, 2;
	add.s32 	%r165, %r163, %r164;
	st.shared.f32 	[%r165], %f153;
	add.s32 	%r63, %r58, %r8;
	shr.u32 	%r64, %r232, 5;
	and.b32  	%r65, %r232, 31;
	add.s32 	%r66, %r64, %r3;
	add.s32 	%r67, %r65, %r228;
	setp.ge.s32 	%p30, %r66, %r94;
	setp.ge.s32 	%p31, %r67, %r96;
	mov.f32 	%f154, 0f00000000;
	or.pred  	%p32, %p30, %p31;
	@%p32 bra 	$L__BB5_23;
	mad.lo.s32 	%r166, %r66, %r96, %r67;
	mul.wide.u32 	%rd18, %r166, 4;
	add.s64 	%rd19, %rd1, %rd18;
	ld.global.f32 	%f154, [%rd19];
$L__BB5_23:
	shl.b32 	%r167, %r64, 7;
	mov.u32 	%r168, _ZZ21sgemm_sram_f32_kernelILi8ELi16ELi32EEvPfS0_S0_iiiE6smem_a;
	add.s32 	%r169, %r168, %r167;
	shl.b32 	%r170, %r65, 2;
	add.s32 	%r171, %r169, %r170;
	st.shared.f32 	[%r171], %f154;
	add.s32 	%r172, %r63, %r8;
	add.s32 	%r229, %r172, %r8;
	shl.b32 	%r173, %r8, 2;
	add.s32 	%r233, %r233, %r173;
	add.s32 	%r232, %r232, %r173;
	add.s32 	%r231, %r231, %r173;
	setp.lt.u32 	%p33, %r229, 256;
	@%p33 bra 	$L__BB5_15;
$L__BB5_24:
	setp.gt.u32 	%p34, %r7, 511;
	@%p34 bra 	$L__BB5_45;
	setp.eq.s32 	%p35, %r25, 3;
	mov.u32 	%r230, %r7;
	@%p35 bra 	$L__BB5_35;
	setp.ge.s32 	%p36, %r27, %r95;
	add.s32 	%r41, %r26, %r228;
	setp.ge.s32 	%p37, %r41, %r96;
	mov.f32 	%f148, 0f00000000;
	or.pred  	%p38, %p37, %p36;
	@%p38 bra 	$L__BB5_28;
	mad.lo.s32 	%r175, %r41, %r95, %r27;
	mul.wide.s32 	%rd20, %r175, 4;
	add.s64 	%rd21, %rd2, %rd20;
	ld.global.f32 	%f148, [%rd21];
$L__BB5_28:
	setp.eq.s32 	%p39, %r25, 0;
	shl.b32 	%r176, %r26, 6;
	mov.u32 	%r177, _ZZ21sgemm_sram_f32_kernelILi8ELi16ELi32EEvPfS0_S0_iiiE6smem_b;
	add.s32 	%r178, %r177, %r176;
	shl.b32 	%r179, %r7, 2;
	and.b32  	%r180, %r179, 60;
	add.s32 	%r181, %r178, %r180;
	st.shared.f32 	[%r181], %f148;
	mov.u32 	%r230, %r11;
	@%p39 bra 	$L__BB5_35;
	setp.ge.s32 	%p40, %r29, %r95;
	add.s32 	%r42, %r28, %r228;
	setp.ge.s32 	%p41, %r42, %r96;
	mov.f32 	%f149, 0f00000000;
	or.pred  	%p42, %p41, %p40;
	@%p42 bra 	$L__BB5_31;
	mad.lo.s32 	%r183, %r42, %r95, %r29;
	mul.wide.s32 	%rd22, %r183, 4;
	add.s64 	%rd23, %rd2, %rd22;
	ld.global.f32 	%f149, [%rd23];
$L__BB5_31:
	setp.eq.s32 	%p43, %r25, 1;
	shl.b32 	%r184, %r28, 6;
	mov.u32 	%r185, _ZZ21sgemm_sram_f32_kernelILi8ELi16ELi32EEvPfS0_S0_iiiE6smem_b;
	add.s32 	%r186, %r185, %r184;
	shl.b32 	%r187, %r11, 2;
	and.b32  	%r188, %r187, 60;
	add.s32 	%r189, %r186, %r188;
	st.shared.f32 	[%r189], %f149;
	mov.u32 	%r230, %r21;
	@%p43 bra 	$L__BB5_35;
	setp.ge.s32 	%p44, %r31, %r95;
	add.s32 	%r43, %r30, %r228;
	setp.ge.s32 	%p45, %r43, %r96;
	mov.f32 	%f150, 0f00000000;
	or.pred  	%p46, %p45, %p44;
	@%p46 bra 	$L__BB5_34;
	mad.lo.s32 	%r191, %r43, %r95, %r31;
	mul.wide.s32 	%rd24, %r191, 4;
	add.s64 	%rd25, %rd2, %rd24;
	ld.global.f32 	%f150, [%rd25];
$L__BB5_34:
	add.s32 	%r230, %r21, %r8;
	shl.b32 	%r192, %r30, 6;
	mov.u32 	%r193, _ZZ21sgemm_sram_f32_kernelILi8ELi16ELi32EEvPfS0_S0_iiiE6smem_b;
	add.s32 	%r194, %r193, %r192;
	shl.b32 	%r195, %r21, 2;
	and.b32  	%r196, %r195, 60;
	add.s32 	%r197, %r194, %r196;
	st.shared.f32 	[%r197], %f150;
$L__BB5_35:
	setp.lt.u32 	%p47, %r13, 3;
	@%p47 bra 	$L__BB5_45;
$L__BB5_36:
	shr.u32 	%r73, %r230, 4;
	and.b32  	%r74, %r230, 15;
	add.s32 	%r75, %r73, %r228;
	add.s32 	%r76, %r74, %r5;
	setp.ge.s32 	%p48, %r75, %r96;
	setp.ge.s32 	%p49, %r76, %r95;
	mov.f32 	%f155, 0f00000000;
	or.pred  	%p50, %p48, %p49;
	@%p50 bra 	$L__BB5_38;
	mad.lo.s32 	%r199, %r75, %r95, %r76;
	mul.wide.s32 	%rd26, %r199, 4;
	add.s64 	%rd27, %rd2, %rd26;
	ld.global.f32 	%f155, [%rd27];
$L__BB5_38:
	shl.b32 	%r200, %r73, 6;
	mov.u32 	%r201, _ZZ21sgemm_sram_f32_kernelILi8ELi16ELi32EEvPfS0_S0_iiiE6smem_b;
	add.s32 	%r202, %r201, %r200;
	shl.b32 	%r203, %r74, 2;
	add.s32 	%r204, %r202, %r203;
	st.shared.f32 	[%r204], %f155;
	add.s32 	%r77, %r230, %r8;
	shr.u32 	%r78, %r77, 4;
	and.b32  	%r79, %r77, 15;
	add.s32 	%r80, %r78, %r228;
	add.s32 	%r205, %r79, %r5;
	setp.ge.s32 	%p51, %r80, %r96;
	setp.ge.s32 	%p52, %r205, %r95;
	mov.f32 	%f156, 0f00000000;
	or.pred  	%p53, %p51, %p52;
	@%p53 bra 	$L__BB5_40;
	mad.lo.s32 	%r206, %r80, %r95, %r205;
	mul.wide.s32 	%rd28, %r206, 4;
	add.s64 	%rd29, %rd2, %rd28;
	ld.global.f32 	%f156, [%rd29];
$L__BB5_40:
	shl.b32 	%r207, %r78, 6;
	mov.u32 	%r208, _ZZ21sgemm_sram_f32_kernelILi8ELi16ELi32EEvPfS0_S0_iiiE6smem_b;
	add.s32 	%r209, %r208, %r207;
	shl.b32 	%r210, %r79, 2;
	add.s32 	%r211, %r209, %r210;
	st.shared.f32 	[%r211], %f156;
	add.s32 	%r82, %r77, %r8;
	shr.u32 	%r83, %r82, 4;
	and.b32  	%r84, %r82, 15;
	add.s32 	%r85, %r83, %r228;
	add.s32 	%r86, %r84, %r5;
	setp.ge.s32 	%p54, %r85, %r96;
	setp.ge.s32 	%p55, %r86, %r95;
	mov.f32 	%f157, 0f00000000;
	or.pred  	%p56, %p54, %p55;
	@%p56 bra 	$L__BB5_42;
	mad.lo.s32 	%r213, %r85, %r95, %r86;
	mul.wide.s32 	%rd30, %r213, 4;
	add.s64 	%rd31, %rd2, %rd30;
	ld.global.f32 	%f157, [%rd31];
$L__BB5_42:
	shl.b32 	%r214, %r83, 6;
	mov.u32 	%r215, _ZZ21sgemm_sram_f32_kernelILi8ELi16ELi32EEvPfS0_S0_iiiE6smem_b;
	add.s32 	%r216, %r215, %r214;
	shl.b32 	%r217, %r84, 2;
	add.s32 	%r218, %r216, %r217;
	st.shared.f32 	[%r218], %f157;
	add.s32 	%r87, %r82, %r8;
	shr.u32 	%r88, %r87, 4;
	and.b32  	%r89, %r87, 15;
	add.s32 	%r90, %r88, %r228;
	add.s32 	%r91, %r89, %r5;
	setp.ge.s32 	%p57, %r90, %r96;
	setp.ge.s32 	%p58, %r91, %r95;
	mov.f32 	%f158, 0f00000000;
	or.pred  	%p59, %p57, %p58;
	@%p59 bra 	$L__BB5_44;
	mad.lo.s32 	%r220, %r90, %r95, %r91;
	mul.wide.s32 	%rd32, %r220, 4;
	add.s64 	%rd33, %rd2, %rd32;
	ld.global.f32 	%f158, [%rd33];
$L__BB5_44:
	shl.b32 	%r221, %r88, 6;
	mov.u32 	%r222, _ZZ21sgemm_sram_f32_kernelILi8ELi16ELi32EEvPfS0_S0_iiiE6smem_b;
	add.s32 	%r223, %r222, %r221;
	shl.b32 	%r224, %r89, 2;
	add.s32 	%r225, %r223, %r224;
	st.shared.f32 	[%r225], %f158;
	add.s32 	%r230, %r87, %r8;
	setp.lt.u32 	%p60, %r230, 512;
	@%p60 bra 	$L__BB5_36;
$L__BB5_45:
	bar.sync 	0;
	@%p61 bra 	$L__BB5_47;
	ld.shared.f32 	%f49, [%r9];
	ld.shared.f32 	%f50, [%r10];
	fma.rn.f32 	%f51, %f49, %f50, %f159;
	ld.shared.f32 	%f52, [%r9+4];
	ld.shared.f32 	%f53, [%r10+64];
	fma.rn.f32 	%f54, %f52, %f53, %f51;
	ld.shared.f32 	%f55, [%r9+8];
	ld.shared.f32 	%f56, [%r10+128];
	fma.rn.f32 	%f57, %f55, %f56, %f54;
	ld.shared.f32 	%f58, [%r9+12];
	ld.shared.f32 	%f59, [%r10+192];
	fma.rn.f32 	%f60, %f58, %f59, %f57;
	ld.shared.f32 	%f61, [%r9+16];
	ld.shared.f32 	%f62, [%r10+256];
	fma.rn.f32 	%f63, %f61, %f62, %f60;
	ld.shared.f32 	%f64, [%r9+20];
	ld.shared.f32 	%f65, [%r10+320];
	fma.rn.f32 	%f66, %f64, %f65, %f63;
	ld.shared.f32 	%f67, [%r9+24];
	ld.shared.f32 	%f68, [%r10+384];
	fma.rn.f32 	%f69, %f67, %f68, %f66;
	ld.shared.f32 	%f70, [%r9+28];
	ld.shared.f32 	%f71, [%r10+448];
	fma.rn.f32 	%f72, %f70, %f71, %f69;
	ld.shared.f32 	%f73, [%r9+32];
	ld.shared.f32 	%f74, [%r10+512];
	fma.rn.f32 	%f75, %f73, %f74, %f72;
	ld.shared.f32 	%f76, [%r9+36];
	ld.shared.f32 	%f77, [%r10+576];
	fma.rn.f32 	%f78, %f76, %f77, %f75;
	ld.shared.f32 	%f79, [%r9+40];
	ld.shared.f32 	%f80, [%r10+640];
	fma.rn.f32 	%f81, %f79, %f80, %f78;
	ld.shared.f32 	%f82, [%r9+44];
	ld.shared.f32 	%f83, [%r10+704];
	fma.rn.f32 	%f84, %f82, %f83, %f81;
	ld.shared.f32 	%f85, [%r9+48];
	ld.shared.f32 	%f86, [%r10+768];
	fma.rn.f32 	%f87, %f85, %f86, %f84;
	ld.shared.f32 	%f88, [%r9+52];
	ld.shared.f32 	%f89, [%r10+832];
	fma.rn.f32 	%f90, %f88, %f89, %f87;
	ld.shared.f32 	%f91, [%r9+56];
	ld.shared.f32 	%f92, [%r10+896];
	fma.rn.f32 	%f93, %f91, %f92, %f90;
	ld.shared.f32 	%f94, [%r9+60];
	ld.shared.f32 	%f95, [%r10+960];
	fma.rn.f32 	%f96, %f94, %f95, %f93;
	ld.shared.f32 	%f97, [%r9+64];
	ld.shared.f32 	%f98, [%r10+1024];
	fma.rn.f32 	%f99, %f97, %f98, %f96;
	ld.shared.f32 	%f100, [%r9+68];
	ld.shared.f32 	%f101, [%r10+1088];
	fma.rn.f32 	%f102, %f100, %f101, %f99;
	ld.shared.f32 	%f103, [%r9+72];
	ld.shared.f32 	%f104, [%r10+1152];
	fma.rn.f32 	%f105, %f103, %f104, %f102;
	ld.shared.f32 	%f106, [%r9+76];
	ld.shared.f32 	%f107, [%r10+1216];
	fma.rn.f32 	%f108, %f106, %f107, %f105;
	ld.shared.f32 	%f109, [%r9+80];
	ld.shared.f32 	%f110, [%r10+1280];
	fma.rn.f32 	%f111, %f109, %f110, %f108;
	ld.shared.f32 	%f112, [%r9+84];
	ld.shared.f32 	%f113, [%r10+1344];
	fma.rn.f32 	%f114, %f112, %f113, %f111;
	ld.shared.f32 	%f115, [%r9+88];
	ld.shared.f32 	%f116, [%r10+1408];
	fma.rn.f32 	%f117, %f115, %f116, %f114;
	ld.shared.f32 	%f118, [%r9+92];
	ld.shared.f32 	%f119, [%r10+1472];
	fma.rn.f32 	%f120, %f118, %f119, %f117;
	ld.shared.f32 	%f121, [%r9+96];
	ld.shared.f32 	%f122, [%r10+1536];
	fma.rn.f32 	%f123, %f121, %f122, %f120;
	ld.shared.f32 	%f124, [%r9+100];
	ld.shared.f32 	%f125, [%r10+1600];
	fma.rn.f32 	%f126, %f124, %f125, %f123;
	ld.shared.f32 	%f127, [%r9+104];
	ld.shared.f32 	%f128, [%r10+1664];
	fma.rn.f32 	%f129, %f127, %f128, %f126;
	ld.shared.f32 	%f130, [%r9+108];
	ld.shared.f32 	%f131, [%r10+1728];
	fma.rn.f32 	%f132, %f130, %f131, %f129;
	ld.shared.f32 	%f133, [%r9+112];
	ld.shared.f32 	%f134, [%r10+1792];
	fma.rn.f32 	%f135, %f133, %f134, %f132;
	ld.shared.f32 	%f136, [%r9+116];
	ld.shared.f32 	%f137, [%r10+1856];
	fma.rn.f32 	%f138, %f136, %f137, %f135;
	ld.shared.f32 	%f139, [%r9+120];
	ld.shared.f32 	%f140, [%r10+1920];
	fma.rn.f32 	%f141, %f139, %f140, %f138;
	ld.shared.f32 	%f142, [%r9+124];
	ld.shared.f32 	%f143, [%r10+1984];
	fma.rn.f32 	%f159, %f142, %f143, %f141;
$L__BB5_47:
	bar.sync 	0;
	add.s32 	%r228, %r228, 32;
	setp.lt.s32 	%p62, %r228, %r96;
	@%p62 bra 	$L__BB5_2;
$L__BB5_48:
	setp.ge.s32 	%p63, %r4, %r94;
	setp.ge.s32 	%p64, %r6, %r95;
	or.pred  	%p65, %p63, %p64;
	@%p65 bra 	$L__BB5_50;
	ld.param.u64 	%rd37, [_Z21sgemm_sram_f32_kernelILi8ELi16ELi32EEvPfS0_S0_iii_param_2];
	mad.lo.s32 	%r227, %r95, %r4, %r6;
	cvta.to.global.u64 	%rd34, %rd37;
	mul.wide.u32 	%rd35, %r227, 4;
	add.s64 	%rd36, %rd34, %rd35;
	st.global.f32 	[%rd36], %f159;
$L__BB5_50:
	ret;

}
	// .globl	_Z21sgemm_sram_f32_kernelILi16ELi8ELi8EEvPfS0_S0_iii
.visible .entry _Z21sgemm_sram_f32_kernelILi16ELi8ELi8EEvPfS0_S0_iii(
	.param .u64 .ptr .align 1 _Z21sgemm_sram_f32_kernelILi16ELi8ELi8EEvPfS0_S0_iii_param_0,
	.param .u64 .ptr .align 1 _Z21sgemm_sram_f32_kernelILi16ELi8ELi8EEvPfS0_S0_iii_param_1,
	.param .u64 .ptr .align 1 _Z21sgemm_sram_f32_kernelILi16ELi8ELi8EEvPfS0_S0_iii_param_2,
	.param .u32 _Z21sgemm_sram_f32_kernelILi16ELi8ELi8EEvPfS0_S0_iii_param_3,
	.param .u32 _Z21sgemm_sram_f32_kernelILi16ELi8ELi8EEvPfS0_S0_iii_param_4,
	.param .u32 _Z21sgemm_sram_f32_kernelILi16ELi8ELi8EEvPfS0_S0_iii_param_5
)
{
	.reg .pred 	%p<66>;
	.reg .b32 	%r<226>;
	.reg .b32 	%f<89>;
	.reg .b64 	%rd<37>;
	// demoted variable
	.shared .align 4 .b8 _ZZ21sgemm_sram_f32_kernelILi16ELi8ELi8EEvPfS0_S0_iiiE6smem_a[512];
	// demoted variable
	.shared .align 4 .b8 _ZZ21sgemm_sram_f32_kernelILi16ELi8ELi8EEvPfS0_S0_iiiE6smem_b[256];
	ld.param.u64 	%rd4, [_Z21sgemm_sram_f32_kernelILi16ELi8ELi8EEvPfS0_S0_iii_param_0];
	ld.param.u64 	%rd5, [_Z21sgemm_sram_f32_kernelILi16ELi8ELi8EEvPfS0_S0_iii_param_1];
	ld.param.u64 	%rd3, [_Z21sgemm_sram_f32_kernelILi16ELi8ELi8EEvPfS0_S0_iii_param_2];
	ld.param.u32 	%r93, [_Z21sgemm_sram_f32_kernelILi16ELi8ELi8EEvPfS0_S0_iii_param_3];
	ld.param.u32 	%r94, [_Z21sgemm_sram_f32_kernelILi16ELi8ELi8EEvPfS0_S0_iii_param_4];
	ld.param.u32 	%r95, [_Z21sgemm_sram_f32_kernelILi16ELi8ELi8EEvPfS0_S0_iii_param_5];
	cvta.to.global.u64 	%rd1, %rd4;
	cvta.to.global.u64 	%rd2, %rd5;
	mov.u32 	%r96, %ctaid.x;
	mov.u32 	%r97, %ctaid.y;
	mov.u32 	%r1, %tid.x;
	mov.u32 	%r2, %tid.y;
	shl.b32 	%r3, %r97, 4;
	add.s32 	%r4, %r3, %r2;
	shl.b32 	%r5, %r96, 3;
	add.s32 	%r6, %r5, %r1;
	mov.u32 	%r98, %ntid.x;
	mad.lo.s32 	%r7, %r2, %r98, %r1;
	mov.u32 	%r99, %ntid.y;
	mul.lo.s32 	%r8, %r98, %r99;
	setp.lt.s32 	%p2, %r95, 1;
	mov.f32 	%f87, 0f00000000;
	@%p2 bra 	$L__BB6_48;
	setp.lt.s32 	%p3, %r4, %r93;
	setp.lt.s32 	%p4, %r6, %r94;
	and.pred  	%p1, %p3, %p4;
	shl.b32 	%r102, %r2, 5;
	mov.u32 	%r103, _ZZ21sgemm_sram_f32_kernelILi16ELi8ELi8EEvPfS0_S0_iiiE6smem_a;
	add.s32 	%r9, %r103, %r102;
	shl.b32 	%r104, %r1, 2;
	mov.u32 	%r105, _ZZ21sgemm_sram_f32_kernelILi16ELi8ELi8EEvPfS0_S0_iiiE6smem_b;
	add.s32 	%r10, %r105, %r104;
	add.s32 	%r11, %r7, %r8;
	max.u32 	%r106, %r11, 128;
	setp.lt.u32 	%p5, %r11, 128;
	selp.u32 	%r107, 1, 0, %p5;
	add.s32 	%r108, %r11, %r107;
	sub.s32 	%r109, %r106, %r108;
	div.u32 	%r110, %r109, %r8;
	add.s32 	%r12, %r110, %r107;
	max.u32 	%r111, %r11, 64;
	setp.lt.u32 	%p6, %r11, 64;
	selp.u32 	%r112, 1, 0, %p6;
	add.s32 	%r113, %r11, %r112;
	sub.s32 	%r114, %r111, %r113;
	div.u32 	%r115, %r114, %r8;
	add.s32 	%r13, %r115, %r112;
	and.b32  	%r14, %r12, 3;
	shr.u32 	%r15, %r7, 3;
	and.b32  	%r16, %r7, 7;
	add.s32 	%r17, %r15, %r3;
	mul.lo.s32 	%r18, %r17, %r95;
	shr.u32 	%r19, %r11, 3;
	and.b32  	%r20, %r11, 7;
	add.s32 	%r21, %r19, %r3;
	mul.lo.s32 	%r22, %r21, %r95;
	add.s32 	%r23, %r11, %r8;
	shr.u32 	%r24, %r23, 3;
	and.b32  	%r25, %r23, 7;
	add.s32 	%r26, %r24, %r3;
	mul.lo.s32 	%r27, %r26, %r95;
	and.b32  	%r28, %r13, 3;
	shl.b32 	%r116, %r15, 5;
	add.s32 	%r117, %r105, %r116;
	shl.b32 	%r118, %r7, 2;
	and.b32  	%r119, %r118, 28;
	add.s32 	%r29, %r117, %r119;
	mov.f32 	%f87, 0f00000000;
	mov.b32 	%r218, 0;
	not.pred 	%p61, %p1;
$L__BB6_2:
	setp.gt.u32 	%p7, %r7, 127;
	@%p7 bra 	$L__BB6_24;
	setp.eq.s32 	%p8, %r14, 3;
	mov.u32 	%r219, %r7;
	@%p8 bra 	$L__BB6_13;
	setp.ge.s32 	%p9, %r17, %r93;
	add.s32 	%r31, %r16, %r218;
	setp.ge.s32 	%p10, %r31, %r95;
	mov.f32 	%f73, 0f00000000;
	or.pred  	%p11, %p9, %p10;
	@%p11 bra 	$L__BB6_6;
	add.s32 	%r121, %r18, %r31;
	mul.wide.u32 	%rd6, %r121, 4;
	add.s64 	%rd7, %rd1, %rd6;
	ld.global.f32 	%f73, [%rd7];
$L__BB6_6:
	setp.eq.s32 	%p12, %r14, 0;
	shl.b32 	%r122, %r15, 5;
	mov.u32 	%r123, _ZZ21sgemm_sram_f32_kernelILi16ELi8ELi8EEvPfS0_S0_iiiE6smem_a;
	add.s32 	%r124, %r123, %r122;
	shl.b32 	%r125, %r16, 2;
	add.s32 	%r126, %r124, %r125;
	st.shared.f32 	[%r126], %f73;
	mov.u32 	%r219, %r11;
	@%p12 bra 	$L__BB6_13;
	setp.ge.s32 	%p13, %r21, %r93;
	add.s32 	%r32, %r20, %r218;
	setp.ge.s32 	%p14, %r32, %r95;
	mov.f32 	%f74, 0f00000000;
	or.pred  	%p15, %p13, %p14;
	@%p15 bra 	$L__BB6_9;
	add.s32 	%r128, %r22, %r32;
	mul.wide.u32 	%rd8, %r128, 4;
	add.s64 	%rd9, %rd1, %rd8;
	ld.global.f32 	%f74, [%rd9];
$L__BB6_9:
	setp.eq.s32 	%p16, %r14, 1;
	shl.b32 	%r129, %r19, 5;
	mov.u32 	%r130, _ZZ21sgemm_sram_f32_kernelILi16ELi8ELi8EEvPfS0_S0_iiiE6smem_a;
	add.s32 	%r131, %r130, %r129;
	shl.b32 	%r132, %r20, 2;
	add.s32 	%r133, %r131, %r132;
	st.shared.f32 	[%r133], %f74;
	mov.u32 	%r219, %r23;
	@%p16 bra 	$L__BB6_13;
	setp.ge.s32 	%p17, %r26, %r93;
	add.s32 	%r33, %r25, %r218;
	setp.ge.s32 	%p18, %r33, %r95;
	mov.f32 	%f75, 0f00000000;
	or.pred  	%p19, %p17, %p18;
	@%p19 bra 	$L__BB6_12;
	add.s32 	%r135, %r27, %r33;
	mul.wide.u32 	%rd10, %r135, 4;
	add.s64 	%rd11, %rd1, %rd10;
	ld.global.f32 	%f75, [%rd11];
$L__BB6_12:
	add.s32 	%r219, %r23, %r8;
	shl.b32 	%r136, %r24, 5;
	mov.u32 	%r137, _ZZ21sgemm_sram_f32_kernelILi16ELi8ELi8EEvPfS0_S0_iiiE6smem_a;
	add.s32 	%r138, %r137, %r136;
	shl.b32 	%r139, %r25, 2;
	add.s32 	%r140, %r138, %r139;
	st.shared.f32 	[%r140], %f75;
$L__BB6_13:
	setp.lt.u32 	%p20, %r12, 3;
	@%p20 bra 	$L__BB6_24;
	shl.b32 	%r141, %r8, 1;
	add.s32 	%r223, %r141, %r219;
	mad.lo.s32 	%r222, %r8, 3, %r219;
	add.s32 	%r221, %r8, %r219;
$L__BB6_15:
	shr.u32 	%r49, %r219, 3;
	and.b32  	%r50, %r219, 7;
	add.s32 	%r51, %r49, %r3;
	add.s32 	%r52, %r50, %r218;
	setp.ge.s32 	%p21, %r51, %r93;
	setp.ge.s32 	%p22, %r52, %r95;
	mov.f32 	%f79, 0f00000000;
	or.pred  	%p23, %p21, %p22;
	@%p23 bra 	$L__BB6_17;
	mad.lo.s32 	%r142, %r51, %r95, %r52;
	mul.wide.u32 	%rd12, %r142, 4;
	add.s64 	%rd13, %rd1, %rd12;
	ld.global.f32 	%f79, [%rd13];
$L__BB6_17:
	shl.b32 	%r143, %r49, 5;
	mov.u32 	%r144, _ZZ21sgemm_sram_f32_kernelILi16ELi8ELi8EEvPfS0_S0_iiiE6smem_a;
	add.s32 	%r145, %r144, %r143;
	shl.b32 	%r146, %r50, 2;
	add.s32 	%r147, %r145, %r146;
	st.shared.f32 	[%r147], %f79;
	shr.u32 	%r53, %r221, 3;
	and.b32  	%r54, %r221, 7;
	add.s32 	%r55, %r53, %r3;
	add.s32 	%r56, %r54, %r218;
	setp.ge.s32 	%p24, %r55, %r93;
	setp.ge.s32 	%p25, %r56, %r95;
	mov.f32 	%f80, 0f00000000;
	or.pred  	%p26, %p24, %p25;
	@%p26 bra 	$L__BB6_19;
	mad.lo.s32 	%r148, %r55, %r95, %r56;
	mul.wide.u32 	%rd14, %r148, 4;
	add.s64 	%rd15, %rd1, %rd14;
	ld.global.f32 	%f80, [%rd15];
$L__BB6_19:
	shl.b32 	%r149, %r53, 5;
	mov.u32 	%r150, _ZZ21sgemm_sram_f32_kernelILi16ELi8ELi8EEvPfS0_S0_iiiE6smem_a;
	add.s32 	%r151, %r150, %r149;
	shl.b32 	%r152, %r54, 2;
	add.s32 	%r153, %r151, %r152;
	st.shared.f32 	[%r153], %f80;
	add.s32 	%r57, %r219, %r8;
	shr.u32 	%r58, %r223, 3;
	and.b32  	%r59, %r223, 7;
	add.s32 	%r60, %r58, %r3;
	add.s32 	%r61, %r59, %r218;
	setp.ge.s32 	%p27, %r60, %r93;
	setp.ge.s32 	%p28, %r61, %r95;
	mov.f32 	%f81, 0f00000000;
	or.pred  	%p29, %p27, %p28;
	@%p29 bra 	$L__BB6_21;
	mad.lo.s32 	%r154, %r60, %r95, %r61;
	mul.wide.u32 	%rd16, %r154, 4;
	add.s64 	%rd17, %rd1, %rd16;
	ld.global.f32 	%f81, [%rd17];
$L__BB6_21:
	shl.b32 	%r155, %r58, 5;
	mov.u32 	%r156, _ZZ21sgemm_sram_f32_kernelILi16ELi8ELi8EEvPfS0_S0_iiiE6smem_a;
	add.s32 	%r157, %r156, %r155;
	shl.b32 	%r158, %r59, 2;
	add.s32 	%r159, %r157, %r158;
	st.shared.f32 	[%r159], %f81;
	add.s32 	%r62, %r57, %r8;
	shr.u32 	%r63, %r222, 3;
	and.b32  	%r64, %r222, 7;
	add.s32 	%r65, %r63, %r3;
	add.s32 	%r66, %r64, %r218;
	setp.ge.s32 	%p30, %r65, %r93;
	setp.ge.s32 	%p31, %r66, %r95;
	mov.f32 	%f82, 0f00000000;
	or.pred  	%p32, %p30, %p31;
	@%p32 bra 	$L__BB6_23;
	mad.lo.s32 	%r160, %r65, %r95, %r66;
	mul.wide.u32 	%rd18, %r160, 4;
	add.s64 	%rd19, %rd1, %rd18;
	ld.global.f32 	%f82, [%rd19];
$L__BB6_23:
	shl.b32 	%r161, %r63, 5;
	mov.u32 	%r162, _ZZ21sgemm_sram_f32_kernelILi16ELi8ELi8EEvPfS0_S0_iiiE6smem_a;
	add.s32 	%r163, %r162, %r161;
	shl.b32 	%r164, %r64, 2;
	add.s32 	%r165, %r163, %r164;
	st.shared.f32 	[%r165], %f82;
	add.s32 	%r166, %r62, %r8;
	add.s32 	%r219, %r166, %r8;
	shl.b32 	%r167, %r8, 2;
	add.s32 	%r223, %r223, %r167;
	add.s32 	%r222, %r222, %r167;
	add.s32 	%r221, %r221, %r167;
	setp.lt.u32 	%p33, %r219, 128;
	@%p33 bra 	$L__BB6_15;
$L__BB6_24:
	setp.gt.u32 	%p34, %r7, 63;
	@%p34 bra 	$L__BB6_45;
	setp.eq.s32 	%p35, %r28, 3;
	mov.u32 	%r220, %r7;
	@%p35 bra 	$L__BB6_35;
	add.s32 	%r168, %r16, %r5;
	setp.ge.s32 	%p36, %r168, %r94;
	add.s32 	%r39, %r15, %r218;
	setp.ge.s32 	%p37, %r39, %r95;
	mov.f32 	%f76, 0f00000000;
	or.pred  	%p38, %p37, %p36;
	@%p38 bra 	$L__BB6_28;
	add.s32 	%r170, %r16, %r5;
	mad.lo.s32 	%r171, %r39, %r94, %r170;
	mul.wide.s32 	%rd20, %r171, 4;
	add.s64 	%rd21, %rd2, %rd20;
	ld.global.f32 	%f76, [%rd21];
$L__BB6_28:
	setp.eq.s32 	%p39, %r28, 0;
	st.shared.f32 	[%r29], %f76;
	mov.u32 	%r220, %r11;
	@%p39 bra 	$L__BB6_35;
	add.s32 	%r172, %r20, %r5;
	setp.ge.s32 	%p40, %r172, %r94;
	add.s32 	%r40, %r19, %r218;
	setp.ge.s32 	%p41, %r40, %r95;
	mov.f32 	%f77, 0f00000000;
	or.pred  	%p42, %p41, %p40;
	@%p42 bra 	$L__BB6_31;
	add.s32 	%r174, %r20, %r5;
	mad.lo.s32 	%r175, %r40, %r94, %r174;
	mul.wide.s32 	%rd22, %r175, 4;
	add.s64 	%rd23, %rd2, %rd22;
	ld.global.f32 	%f77, [%rd23];
$L__BB6_31:
	setp.eq.s32 	%p43, %r28, 1;
	shl.b32 	%r176, %r19, 5;
	mov.u32 	%r177, _ZZ21sgemm_sram_f32_kernelILi16ELi8ELi8EEvPfS0_S0_iiiE6smem_b;
	add.s32 	%r178, %r177, %r176;
	shl.b32 	%r179, %r20, 2;
	add.s32 	%r180, %r178, %r179;
	st.shared.f32 	[%r180], %f77;
	mov.u32 	%r220, %r23;
	@%p43 bra 	$L__BB6_35;
	add.s32 	%r181, %r25, %r5;
	setp.ge.s32 	%p44, %r181, %r94;
	add.s32 	%r42, %r24, %r218;
	setp.ge.s32 	%p45, %r42, %r95;
	mov.f32 	%f78, 0f00000000;
	or.pred  	%p46, %p45, %p44;
	@%p46 bra 	$L__BB6_34;
	mad.lo.s32 	%r182, %r42, %r94, %r181;
	mul.wide.s32 	%rd24, %r182, 4;
	add.s64 	%rd25, %rd2, %rd24;
	ld.global.f32 	%f78, [%rd25];
$L__BB6_34:
	add.s32 	%r220, %r23, %r8;
	shl.b32 	%r183, %r24, 5;
	mov.u32 	%r184, _ZZ21sgemm_sram_f32_kernelILi16ELi8ELi8EEvPfS0_S0_iiiE6smem_b;
	add.s32 	%r185, %r184, %r183;
	shl.b32 	%r186, %r25, 2;
	add.s32 	%r187, %r185, %r186;
	st.shared.f32 	[%r187], %f78;
$L__BB6_35:
	setp.lt.u32 	%p47, %r13, 3;
	@%p47 bra 	$L__BB6_45;
$L__BB6_36:
	shr.u32 	%r72, %r220, 3;
	and.b32  	%r73, %r220, 7;
	add.s32 	%r74, %r72, %r218;
	add.s32 	%r75, %r73, %r5;
	setp.ge.s32 	%p48, %r74, %r95;
	setp.ge.s32 	%p49, %r75, %r94;
	mov.f32 	%f83, 0f00000000;
	or.pred  	%p50, %p48, %p49;
	@%p50 bra 	$L__BB6_38;
	mad.lo.s32 	%r189, %r74, %r94, %r75;
	mul.wide.s32 	%rd26, %r189, 4;
	add.s64 	%rd27, %rd2, %rd26;
	ld.global.f32 	%f83, [%rd27];
$L__BB6_38:
	shl.b32 	%r190, %r72, 5;
	mov.u32 	%r191, _ZZ21sgemm_sram_f32_kernelILi16ELi8ELi8EEvPfS0_S0_iiiE6smem_b;
	add.s32 	%r192, %r191, %r190;
	shl.b32 	%r193, %r73, 2;
	add.s32 	%r194, %r192, %r193;
	st.shared.f32 	[%r194], %f83;
	add.s32 	%r76, %r220, %r8;
	shr.u32 	%r77, %r76, 3;
	and.b32  	%r78, %r76, 7;
	add.s32 	%r79, %r77, %r218;
	add.s32 	%r195, %r78, %r5;
	setp.ge.s32 	%p51, %r79, %r95;
	setp.ge.s32 	%p52, %r195, %r94;
	mov.f32 	%f84, 0f00000000;
	or.pred  	%p53, %p51, %p52;
	@%p53 bra 	$L__BB6_40;
	mad.lo.s32 	%r196, %r79, %r94, %r195;
	mul.wide.s32 	%rd28, %r196, 4;
	add.s64 	%rd29, %rd2, %rd28;
	ld.global.f32 	%f84, [%rd29];
$L__BB6_40:
	shl.b32 	%r197, %r77, 5;
	mov.u32 	%r198, _ZZ21sgemm_sram_f32_kernelILi16ELi8ELi8EEvPfS0_S0_iiiE6smem_b;
	add.s32 	%r199, %r198, %r197;
	shl.b32 	%r200, %r78, 2;
	add.s32 	%r201, %r199, %r200;
	st.shared.f32 	[%r201], %f84;
	add.s32 	%r81, %r76, %r8;
	shr.u32 	%r82, %r81, 3;
	and.b32  	%r83, %r81, 7;
	add.s32 	%r84, %r82, %r218;
	add.s32 	%r85, %r83, %r5;
	setp.ge.s32 	%p54, %r84, %r95;
	setp.ge.s32 	%p55, %r85, %r94;
	mov.f32 	%f85, 0f00000000;
	or.pred  	%p56, %p54, %p55;
	@%p56 bra 	$L__BB6_42;
	mad.lo.s32 	%r203, %r84, %r94, %r85;
	mul.wide.s32 	%rd30, %r203, 4;
	add.s64 	%rd31, %rd2, %rd30;
	ld.global.f32 	%f85, [%rd31];
$L__BB6_42:
	shl.b32 	%r204, %r82, 5;
	mov.u32 	%r205, _ZZ21sgemm_sram_f32_kernelILi16ELi8ELi8EEvPfS0_S0_iiiE6smem_b;
	add.s32 	%r206, %r205, %r204;
	shl.b32 	%r207, %r83, 2;
	add.s32 	%r208, %r206, %r207;
	st.shared.f32 	[%r208], %f85;
	add.s32 	%r86, %r81, %r8;
	shr.u32 	%r87, %r86, 3;
	and.b32  	%r88, %r86, 7;
	add.s32 	%r89, %r87, %r218;
	add.s32 	%r90, %r88, %r5;
	setp.ge.s32 	%p57, %r89, %r95;
	setp.ge.s32 	%p58, %r90, %r94;
	mov.f32 	%f86, 0f00000000;
	or.pred  	%p59, %p57, %p58;
	@%p59 bra 	$L__BB6_44;
	mad.lo.s32 	%r210, %r89, %r94, %r90;
	mul.wide.s32 	%rd32, %r210, 4;
	add.s64 	%rd33, %rd2, %rd32;
	ld.global.f32 	%f86, [%rd33];
$L__BB6_44:
	shl.b32 	%r211, %r87, 5;
	mov.u32 	%r212, _ZZ21sgemm_sram_f32_kernelILi16ELi8ELi8EEvPfS0_S0_iiiE6smem_b;
	add.s32 	%r213, %r212, %r211;
	shl.b32 	%r214, %r88, 2;
	add.s32 	%r215, %r213, %r214;
	st.shared.f32 	[%r215], %f86;
	add.s32 	%r220, %r86, %r8;
	setp.lt.u32 	%p60, %r220, 64;
	@%p60 bra 	$L__BB6_36;
$L__BB6_45:
	bar.sync 	0;
	@%p61 bra 	$L__BB6_47;
	ld.shared.f32 	%f49, [%r9];
	ld.shared.f32 	%f50, [%r10];
	fma.rn.f32 	%f51, %f49, %f50, %f87;
	ld.shared.f32 	%f52, [%r9+4];
	ld.shared.f32 	%f53, [%r10+32];
	fma.rn.f32 	%f54, %f52, %f53, %f51;
	ld.shared.f32 	%f55, [%r9+8];
	ld.shared.f32 	%f56, [%r10+64];
	fma.rn.f32 	%f57, %f55, %f56, %f54;
	ld.shared.f32 	%f58, [%r9+12];
	ld.shared.f32 	%f59, [%r10+96];
	fma.rn.f32 	%f60, %f58, %f59, %f57;
	ld.shared.f32 	%f61, [%r9+16];
	ld.shared.f32 	%f62, [%r10+128];
	fma.rn.f32 	%f63, %f61, %f62, %f60;
	ld.shared.f32 	%f64, [%r9+20];
	ld.shared.f32 	%f65, [%r10+160];
	fma.rn.f32 	%f66, %f64, %f65, %f63;
	ld.shared.f32 	%f67, [%r9+24];
	ld.shared.f32 	%f68, [%r10+192];
	fma.rn.f32 	%f69, %f67, %f68, %f66;
	ld.shared.f32 	%f70, [%r9+28];
	ld.shared.f32 	%f71, [%r10+224];
	fma.rn.f32 	%f87, %f70, %f71, %f69;
$L__BB6_47:
	bar.sync 	0;
	add.s32 	%r218, %r218, 8;
	setp.lt.s32 	%p62, %r218, %r95;
	@%p62 bra 	$L__BB6_2;
$L__BB6_48:
	setp.ge.s32 	%p63, %r4, %r93;
	setp.ge.s32 	%p64, %r6, %r94;
	or.pred  	%p65, %p63, %p64;
	@%p65 bra 	$L__BB6_50;
	mad.lo.s32 	%r217, %r94, %r4, %r6;
	cvta.to.global.u64 	%rd34, %rd3;
	mul.wide.u32 	%rd35, %r217, 4;
	add.s64 	%rd36, %rd34, %rd35;
	st.global.f32 	[%rd36], %f87;
$L__BB6_50:
	ret;

}
	// .globl	_Z21sgemm_sram_f32_kernelILi16ELi16ELi8EEvPfS0_S0_iii
.visible .entry _Z21sgemm_sram_f32_kernelILi16ELi16ELi8EEvPfS0_S0_iii(
	.param .u64 .ptr .align 1 _Z21sgemm_sram_f32_kernelILi16ELi16ELi8EEvPfS0_S0_iii_param_0,
	.param .u64 .ptr .align 1 _Z21sgemm_sram_f32_kernelILi16ELi16ELi8EEvPfS0_S0_iii_param_1,
	.param .u64 .ptr .align 1 _Z21sgemm_sram_f32_kernelILi16ELi16ELi8EEvPfS0_S0_iii_param_2,
	.param .u32 _Z21sgemm_sram_f32_kernelILi16ELi16ELi8EEvPfS0_S0_iii_param_3,
	.param .u32 _Z21sgemm_sram_f32_kernelILi16ELi16ELi8EEvPfS0_S0_iii_param_4,
	.param .u32 _Z21sgemm_sram_f32_kernelILi16ELi16ELi8EEvPfS0_S0_iii_param_5
)
{
	.reg .pred 	%p<64>;
	.reg .b32 	%r<228>;
	.reg .b32 	%f<89>;
	.reg .b64 	%rd<38>;
	// demoted variable
	.shared .align 4 .b8 _ZZ21sgemm_sram_f32_kernelILi16ELi16ELi8EEvPfS0_S0_iiiE6smem_a[512];
	// demoted variable
	.shared .align 4 .b8 _ZZ21sgemm_sram_f32_kernelILi16ELi16ELi8EEvPfS0_S0_iiiE6smem_b[512];
	ld.param.u64 	%rd4, [_Z21sgemm_sram_f32_kernelILi16ELi16ELi8EEvPfS0_S0_iii_param_0];
	ld.param.u64 	%rd5, [_Z21sgemm_sram_f32_kernelILi16ELi16ELi8EEvPfS0_S0_iii_param_1];
	ld.param.u32 	%r94, [_Z21sgemm_sram_f32_kernelILi16ELi16ELi8EEvPfS0_S0_iii_param_3];
	ld.param.u32 	%r95, [_Z21sgemm_sram_f32_kernelILi16ELi16ELi8EEvPfS0_S0_iii_param_4];
	ld.param.u32 	%r96, [_Z21sgemm_sram_f32_kernelILi16ELi16ELi8EEvPfS0_S0_iii_param_5];
	cvta.to.global.u64 	%rd1, %rd4;
	cvta.to.global.u64 	%rd2, %rd5;
	mov.u32 	%r97, %ctaid.x;
	mov.u32 	%r98, %ctaid.y;
	mov.u32 	%r1, %tid.x;
	mov.u32 	%r2, %tid.y;
	shl.b32 	%r3, %r98, 4;
	add.s32 	%r4, %r3, %r2;
	shl.b32 	%r5, %r97, 4;
	add.s32 	%r6, %r5, %r1;
	mov.u32 	%r99, %ntid.x;
	mad.lo.s32 	%r7, %r2, %r99, %r1;
	mov.u32 	%r100, %ntid.y;
	mul.lo.s32 	%r8, %r99, %r100;
	setp.lt.s32 	%p2, %r96, 1;
	mov.f32 	%f87, 0f00000000;
	@%p2 bra 	$L__BB7_47;
	setp.lt.s32 	%p3, %r4, %r94;
	setp.lt.s32 	%p4, %r6, %r95;
	and.pred  	%p1, %p3, %p4;
	shl.b32 	%r103, %r2, 5;
	mov.u32 	%r104, _ZZ21sgemm_sram_f32_kernelILi16ELi16ELi8EEvPfS0_S0_iiiE6smem_a;
	add.s32 	%r9, %r104, %r103;
	shl.b32 	%r105, %r1, 2;
	mov.u32 	%r106, _ZZ21sgemm_sram_f32_kernelILi16ELi16ELi8EEvPfS0_S0_iiiE6smem_b;
	add.s32 	%r10, %r106, %r105;
	add.s32 	%r11, %r7, %r8;
	max.u32 	%r107, %r11, 128;
	setp.lt.u32 	%p5, %r11, 128;
	selp.u32 	%r108, 1, 0, %p5;
	add.s32 	%r109, %r11, %r108;
	sub.s32 	%r110, %r107, %r109;
	div.u32 	%r111, %r110, %r8;
	add.s32 	%r12, %r111, %r108;
	add.s32 	%r112, %r12, 1;
	and.b32  	%r13, %r112, 3;
	shr.u32 	%r113, %r7, 3;
	and.b32  	%r14, %r7, 7;
	add.s32 	%r15, %r113, %r3;
	mul.lo.s32 	%r16, %r15, %r96;
	shr.u32 	%r114, %r11, 3;
	and.b32  	%r17, %r11, 7;
	add.s32 	%r18, %r114, %r3;
	mul.lo.s32 	%r19, %r18, %r96;
	add.s32 	%r20, %r11, %r8;
	shr.u32 	%r115, %r20, 3;
	and.b32  	%r21, %r20, 7;
	add.s32 	%r22, %r115, %r3;
	mul.lo.s32 	%r23, %r22, %r96;
	shr.u32 	%r24, %r7, 4;
	and.b32  	%r116, %r7, 15;
	add.s32 	%r25, %r116, %r5;
	shl.b32 	%r117, %r24, 6;
	add.s32 	%r118, %r106, %r117;
	shl.b32 	%r119, %r7, 2;
	and.b32  	%r120, %r119, 60;
	add.s32 	%r26, %r118, %r120;
	shr.u32 	%r27, %r11, 4;
	and.b32  	%r121, %r11, 15;
	add.s32 	%r28, %r121, %r5;
	shl.b32 	%r122, %r27, 6;
	add.s32 	%r123, %r106, %r122;
	shl.b32 	%r124, %r11, 2;
	and.b32  	%r125, %r124, 60;
	add.s32 	%r29, %r123, %r125;
	shr.u32 	%r30, %r20, 4;
	and.b32  	%r126, %r20, 15;
	add.s32 	%r31, %r126, %r5;
	mov.f32 	%f87, 0f00000000;
	mov.b32 	%r220, 0;
	not.pred 	%p59, %p1;
$L__BB7_2:
	setp.gt.u32 	%p6, %r7, 127;
	@%p6 bra 	$L__BB7_44;
	setp.eq.s32 	%p7, %r13, 0;
	mov.u32 	%r221, %r7;
	@%p7 bra 	$L__BB7_13;
	setp.ge.s32 	%p8, %r15, %r94;
	add.s32 	%r33, %r14, %r220;
	setp.ge.s32 	%p9, %r33, %r96;
	mov.f32 	%f73, 0f00000000;
	or.pred  	%p10, %p8, %p9;
	@%p10 bra 	$L__BB7_6;
	add.s32 	%r128, %r16, %r33;
	mul.wide.u32 	%rd6, %r128, 4;
	add.s64 	%rd7, %rd1, %rd6;
	ld.global.f32 	%f73, [%rd7];
$L__BB7_6:
	setp.eq.s32 	%p11, %r13, 1;
	shl.b32 	%r129, %r7, 2;
	and.b32  	%r130, %r129, -32;
	mov.u32 	%r131, _ZZ21sgemm_sram_f32_kernelILi16ELi16ELi8EEvPfS0_S0_iiiE6smem_a;
	add.s32 	%r132, %r131, %r130;
	shl.b32 	%r133, %r14, 2;
	add.s32 	%r134, %r132, %r133;
	st.shared.f32 	[%r134], %f73;
	mov.u32 	%r221, %r11;
	@%p11 bra 	$L__BB7_13;
	setp.ge.s32 	%p12, %r18, %r94;
	add.s32 	%r34, %r17, %r220;
	setp.ge.s32 	%p13, %r34, %r96;
	mov.f32 	%f74, 0f00000000;
	or.pred  	%p14, %p12, %p13;
	@%p14 bra 	$L__BB7_9;
	add.s32 	%r136, %r19, %r34;
	mul.wide.u32 	%rd8, %r136, 4;
	add.s64 	%rd9, %rd1, %rd8;
	ld.global.f32 	%f74, [%rd9];
$L__BB7_9:
	setp.eq.s32 	%p15, %r13, 2;
	shl.b32 	%r137, %r11, 2;
	and.b32  	%r138, %r137, -32;
	mov.u32 	%r139, _ZZ21sgemm_sram_f32_kernelILi16ELi16ELi8EEvPfS0_S0_iiiE6smem_a;
	add.s32 	%r140, %r139, %r138;
	shl.b32 	%r141, %r17, 2;
	add.s32 	%r142, %r140, %r141;
	st.shared.f32 	[%r142], %f74;
	mov.u32 	%r221, %r20;
	@%p15 bra 	$L__BB7_13;
	setp.ge.s32 	%p16, %r22, %r94;
	add.s32 	%r35, %r21, %r220;
	setp.ge.s32 	%p17, %r35, %r96;
	mov.f32 	%f75, 0f00000000;
	or.pred  	%p18, %p16, %p17;
	@%p18 bra 	$L__BB7_12;
	add.s32 	%r144, %r23, %r35;
	mul.wide.u32 	%rd10, %r144, 4;
	add.s64 	%rd11, %rd1, %rd10;
	ld.global.f32 	%f75, [%rd11];
$L__BB7_12:
	add.s32 	%r221, %r20, %r8;
	shl.b32 	%r145, %r20, 2;
	and.b32  	%r146, %r145, -32;
	mov.u32 	%r147, _ZZ21sgemm_sram_f32_kernelILi16ELi16ELi8EEvPfS0_S0_iiiE6smem_a;
	add.s32 	%r148, %r147, %r146;
	shl.b32 	%r149, %r21, 2;
	add.s32 	%r150, %r148, %r149;
	st.shared.f32 	[%r150], %f75;
$L__BB7_13:
	setp.lt.u32 	%p19, %r12, 3;
	@%p19 bra 	$L__BB7_24;
	shl.b32 	%r151, %r8, 1;
	add.s32 	%r225, %r151, %r221;
	mad.lo.s32 	%r224, %r8, 3, %r221;
	add.s32 	%r223, %r8, %r221;
$L__BB7_15:
	shr.u32 	%r50, %r221, 3;
	and.b32  	%r51, %r221, 7;
	add.s32 	%r52, %r50, %r3;
	add.s32 	%r53, %r51, %r220;
	setp.ge.s32 	%p20, %r52, %r94;
	setp.ge.s32 	%p21, %r53, %r96;
	mov.f32 	%f79, 0f00000000;
	or.pred  	%p22, %p20, %p21;
	@%p22 bra 	$L__BB7_17;
	mad.lo.s32 	%r152, %r52, %r96, %r53;
	mul.wide.u32 	%rd12, %r152, 4;
	add.s64 	%rd13, %rd1, %rd12;
	ld.global.f32 	%f79, [%rd13];
$L__BB7_17:
	shl.b32 	%r153, %r50, 5;
	mov.u32 	%r154, _ZZ21sgemm_sram_f32_kernelILi16ELi16ELi8EEvPfS0_S0_iiiE6smem_a;
	add.s32 	%r155, %r154, %r153;
	shl.b32 	%r156, %r51, 2;
	add.s32 	%r157, %r155, %r156;
	st.shared.f32 	[%r157], %f79;
	shr.u32 	%r54, %r223, 3;
	and.b32  	%r55, %r223, 7;
	add.s32 	%r56, %r54, %r3;
	add.s32 	%r57, %r55, %r220;
	setp.ge.s32 	%p23, %r56, %r94;
	setp.ge.s32 	%p24, %r57, %r96;
	mov.f32 	%f80, 0f00000000;
	or.pred  	%p25, %p23, %p24;
	@%p25 bra 	$L__BB7_19;
	mad.lo.s32 	%r158, %r56, %r96, %r57;
	mul.wide.u32 	%rd14, %r158, 4;
	add.s64 	%rd15, %rd1, %rd14;
	ld.global.f32 	%f80, [%rd15];
$L__BB7_19:
	shl.b32 	%r159, %r54, 5;
	mov.u32 	%r160, _ZZ21sgemm_sram_f32_kernelILi16ELi16ELi8EEvPfS0_S0_iiiE6smem_a;
	add.s32 	%r161, %r160, %r159;
	shl.b32 	%r162, %r55, 2;
	add.s32 	%r163, %r161, %r162;
	st.shared.f32 	[%r163], %f80;
	add.s32 	%r58, %r221, %r8;
	shr.u32 	%r59, %r225, 3;
	and.b32  	%r60, %r225, 7;
	add.s32 	%r61, %r59, %r3;
	add.s32 	%r62, %r60, %r220;
	setp.ge.s32 	%p26, %r61, %r94;
	setp.ge.s32 	%p27, %r62, %r96;
	mov.f32 	%f81, 0f00000000;
	or.pred  	%p28, %p26, %p27;
	@%p28 bra 	$L__BB7_21;
	mad.lo.s32 	%r164, %r61, %r96, %r62;
	mul.wide.u32 	%rd16, %r164, 4;
	add.s64 	%rd17, %rd1, %rd16;
	ld.global.f32 	%f81, [%rd17];
$L__BB7_21:
	shl.b32 	%r165, %r59, 5;
	mov.u32 	%r166, _ZZ21sgemm_sram_f32_kernelILi16ELi16ELi8EEvPfS0_S0_iiiE6smem_a;
	add.s32 	%r167, %r166, %r165;
	shl.b32 	%r168, %r60, 2;
	add.s32 	%r169, %r167, %r168;
	st.shared.f32 	[%r169], %f81;
	add.s32 	%r63, %r58, %r8;
	shr.u32 	%r64, %r224, 3;
	and.b32  	%r65, %r224, 7;
	add.s32 	%r66, %r64, %r3;
	add.s32 	%r67, %r65, %r220;
	setp.ge.s32 	%p29, %r66, %r94;
	setp.ge.s32 	%p30, %r67, %r96;
	mov.f32 	%f82, 0f00000000;
	or.pred  	%p31, %p29, %p30;
	@%p31 bra 	$L__BB7_23;
	mad.lo.s32 	%r170, %r66, %r96, %r67;
	mul.wide.u32 	%rd18, %r170, 4;
	add.s64 	%rd19, %rd1, %rd18;
	ld.global.f32 	%f82, [%rd19];
$L__BB7_23:
	shl.b32 	%r171, %r64, 5;
	mov.u32 	%r172, _ZZ21sgemm_sram_f32_kernelILi16ELi16ELi8EEvPfS0_S0_iiiE6smem_a;
	add.s32 	%r173, %r172, %r171;
	shl.b32 	%r174, %r65, 2;
	add.s32 	%r175, %r173, %r174;
	st.shared.f32 	[%r175], %f82;
	add.s32 	%r176, %r63, %r8;
	add.s32 	%r221, %r176, %r8;
	shl.b32 	%r177, %r8, 2;
	add.s32 	%r225, %r225, %r177;
	add.s32 	%r224, %r224, %r177;
	add.s32 	%r223, %r223, %r177;
	setp.lt.u32 	%p32, %r221, 128;
	@%p32 bra 	$L__BB7_15;
$L__BB7_24:
	mov.u32 	%r222, %r7;
	@%p7 bra 	$L__BB7_34;
	setp.ge.s32 	%p34, %r25, %r95;
	add.s32 	%r41, %r24, %r220;
	setp.ge.s32 	%p35, %r41, %r96;
	mov.f32 	%f76, 0f00000000;
	or.pred  	%p36, %p35, %p34;
	@%p36 bra 	$L__BB7_27;
	mad.lo.s32 	%r179, %r41, %r95, %r25;
	mul.wide.s32 	%rd20, %r179, 4;
	add.s64 	%rd21, %rd2, %rd20;
	ld.global.f32 	%f76, [%rd21];
$L__BB7_27:
	setp.eq.s32 	%p37, %r13, 1;
	st.shared.f32 	[%r26], %f76;
	mov.u32 	%r222, %r11;
	@%p37 bra 	$L__BB7_34;
	setp.ge.s32 	%p38, %r28, %r95;
	add.s32 	%r42, %r27, %r220;
	setp.ge.s32 	%p39, %r42, %r96;
	mov.f32 	%f77, 0f00000000;
	or.pred  	%p40, %p39, %p38;
	@%p40 bra 	$L__BB7_30;
	mad.lo.s32 	%r181, %r42, %r95, %r28;
	mul.wide.s32 	%rd22, %r181, 4;
	add.s64 	%rd23, %rd2, %rd22;
	ld.global.f32 	%f77, [%rd23];
$L__BB7_30:
	setp.eq.s32 	%p41, %r13, 2;
	st.shared.f32 	[%r29], %f77;
	mov.u32 	%r222, %r20;
	@%p41 bra 	$L__BB7_34;
	setp.ge.s32 	%p42, %r31, %r95;
	add.s32 	%r43, %r30, %r220;
	setp.ge.s32 	%p43, %r43, %r96;
	mov.f32 	%f78, 0f00000000;
	or.pred  	%p44, %p43, %p42;
	@%p44 bra 	$L__BB7_33;
	mad.lo.s32 	%r183, %r43, %r95, %r31;
	mul.wide.s32 	%rd24, %r183, 4;
	add.s64 	%rd25, %rd2, %rd24;
	ld.global.f32 	%f78, [%rd25];
$L__BB7_33:
	add.s32 	%r222, %r20, %r8;
	shl.b32 	%r184, %r30, 6;
	mov.u32 	%r185, _ZZ21sgemm_sram_f32_kernelILi16ELi16ELi8EEvPfS0_S0_iiiE6smem_b;
	add.s32 	%r186, %r185, %r184;
	shl.b32 	%r187, %r20, 2;
	and.b32  	%r188, %r187, 60;
	add.s32 	%r189, %r186, %r188;
	st.shared.f32 	[%r189], %f78;
$L__BB7_34:
	@%p19 bra 	$L__BB7_44;
$L__BB7_35:
	shr.u32 	%r73, %r222, 4;
	and.b32  	%r74, %r222, 15;
	add.s32 	%r75, %r73, %r220;
	add.s32 	%r76, %r74, %r5;
	setp.ge.s32 	%p46, %r75, %r96;
	setp.ge.s32 	%p47, %r76, %r95;
	mov.f32 	%f83, 0f00000000;
	or.pred  	%p48, %p46, %p47;
	@%p48 bra 	$L__BB7_37;
	mad.lo.s32 	%r191, %r75, %r95, %r76;
	mul.wide.s32 	%rd26, %r191, 4;
	add.s64 	%rd27, %rd2, %rd26;
	ld.global.f32 	%f83, [%rd27];
$L__BB7_37:
	shl.b32 	%r192, %r73, 6;
	mov.u32 	%r193, _ZZ21sgemm_sram_f32_kernelILi16ELi16ELi8EEvPfS0_S0_iiiE6smem_b;
	add.s32 	%r194, %r193, %r192;
	shl.b32 	%r195, %r74, 2;
	add.s32 	%r196, %r194, %r195;
	st.shared.f32 	[%r196], %f83;
	add.s32 	%r77, %r222, %r8;
	shr.u32 	%r78, %r77, 4;
	and.b32  	%r79, %r77, 15;
	add.s32 	%r80, %r78, %r220;
	add.s32 	%r197, %r79, %r5;
	setp.ge.s32 	%p49, %r80, %r96;
	setp.ge.s32 	%p50, %r197, %r95;
	mov.f32 	%f84, 0f00000000;
	or.pred  	%p51, %p49, %p50;
	@%p51 bra 	$L__BB7_39;
	mad.lo.s32 	%r198, %r80, %r95, %r197;
	mul.wide.s32 	%rd28, %r198, 4;
	add.s64 	%rd29, %rd2, %rd28;
	ld.global.f32 	%f84, [%rd29];
$L__BB7_39:
	shl.b32 	%r199, %r78, 6;
	mov.u32 	%r200, _ZZ21sgemm_sram_f32_kernelILi16ELi16ELi8EEvPfS0_S0_iiiE6smem_b;
	add.s32 	%r201, %r200, %r199;
	shl.b32 	%r202, %r79, 2;
	add.s32 	%r203, %r201, %r202;
	st.shared.f32 	[%r203], %f84;
	add.s32 	%r82, %r77, %r8;
	shr.u32 	%r83, %r82, 4;
	and.b32  	%r84, %r82, 15;
	add.s32 	%r85, %r83, %r220;
	add.s32 	%r86, %r84, %r5;
	setp.ge.s32 	%p52, %r85, %r96;
	setp.ge.s32 	%p53, %r86, %r95;
	mov.f32 	%f85, 0f00000000;
	or.pred  	%p54, %p52, %p53;
	@%p54 bra 	$L__BB7_41;
	mad.lo.s32 	%r205, %r85, %r95, %r86;
	mul.wide.s32 	%rd30, %r205, 4;
	add.s64 	%rd31, %rd2, %rd30;
	ld.global.f32 	%f85, [%rd31];
$L__BB7_41:
	shl.b32 	%r206, %r83, 6;
	mov.u32 	%r207, _ZZ21sgemm_sram_f32_kernelILi16ELi16ELi8EEvPfS0_S0_iiiE6smem_b;
	add.s32 	%r208, %r207, %r206;
	shl.b32 	%r209, %r84, 2;
	add.s32 	%r210, %r208, %r209;
	st.shared.f32 	[%r210], %f85;
	add.s32 	%r87, %r82, %r8;
	shr.u32 	%r88, %r87, 4;
	and.b32  	%r89, %r87, 15;
	add.s32 	%r90, %r88, %r220;
	add.s32 	%r91, %r89, %r5;
	setp.ge.s32 	%p55, %r90, %r96;
	setp.ge.s32 	%p56, %r91, %r95;
	mov.f32 	%f86, 0f00000000;
	or.pred  	%p57, %p55, %p56;
	@%p57 bra 	$L__BB7_43;
	mad.lo.s32 	%r212, %r90, %r95, %r91;
	mul.wide.s32 	%rd32, %r212, 4;
	add.s64 	%rd33, %rd2, %rd32;
	ld.global.f32 	%f86, [%rd33];
$L__BB7_43:
	shl.b32 	%r213, %r88, 6;
	mov.u32 	%r214, _ZZ21sgemm_sram_f32_kernelILi16ELi16ELi8EEvPfS0_S0_iiiE6smem_b;
	add.s32 	%r215, %r214, %r213;
	shl.b32 	%r216, %r89, 2;
	add.s32 	%r217, %r215, %r216;
	st.shared.f32 	[%r217], %f86;
	add.s32 	%r222, %r87, %r8;
	setp.lt.u32 	%p58, %r222, 128;
	@%p58 bra 	$L__BB7_35;
$L__BB7_44:
	bar.sync 	0;
	@%p59 bra 	$L__BB7_46;
	ld.shared.f32 	%f49, [%r9];
	ld.shared.f32 	%f50, [%r10];
	fma.rn.f32 	%f51, %f49, %f50, %f87;
	ld.shared.f32 	%f52, [%r9+4];
	ld.shared.f32 	%f53, [%r10+64];
	fma.rn.f32 	%f54, %f52, %f53, %f51;
	ld.shared.f32 	%f55, [%r9+8];
	ld.shared.f32 	%f56, [%r10+128];
	fma.rn.f32 	%f57, %f55, %f56, %f54;
	ld.shared.f32 	%f58, [%r9+12];
	ld.shared.f32 	%f59, [%r10+192];
	fma.rn.f32 	%f60, %f58, %f59, %f57;
	ld.shared.f32 	%f61, [%r9+16];
	ld.shared.f32 	%f62, [%r10+256];
	fma.rn.f32 	%f63, %f61, %f62, %f60;
	ld.shared.f32 	%f64, [%r9+20];
	ld.shared.f32 	%f65, [%r10+320];
	fma.rn.f32 	%f66, %f64, %f65, %f63;
	ld.shared.f32 	%f67, [%r9+24];
	ld.shared.f32 	%f68, [%r10+384];
	fma.rn.f32 	%f69, %f67, %f68, %f66;
	ld.shared.f32 	%f70, [%r9+28];
	ld.shared.f32 	%f71, [%r10+448];
	fma.rn.f32 	%f87, %f70, %f71, %f69;
$L__BB7_46:
	bar.sync 	0;
	add.s32 	%r220, %r220, 8;
	setp.lt.s32 	%p60, %r220, %r96;
	@%p60 bra 	$L__BB7_2;
$L__BB7_47:
	setp.ge.s32 	%p61, %r4, %r94;
	setp.ge.s32 	%p62, %r6, %r95;
	or.pred  	%p63, %p61, %p62;
	@%p63 bra 	$L__BB7_49;
	ld.param.u64 	%rd37, [_Z21sgemm_sram_f32_kernelILi16ELi16ELi8EEvPfS0_S0_iii_param_2];
	mad.lo.s32 	%r219, %r95, %r4, %r6;
	cvta.to.global.u64 	%rd34, %rd37;
	mul.wide.u32 	%rd35, %r219, 4;
	add.s64 	%rd36, %rd34, %rd35;
	st.global.f32 	[%rd36], %f87;
$L__BB7_49:
	ret;

}
	// .globl	_Z21sgemm_sram_f32_kernelILi16ELi16ELi16EEvPfS0_S0_iii
.visible .entry _Z21sgemm_sram_f32_kernelILi16ELi16ELi16EEvPfS0_S0_iii(
	.param .u64 .ptr .align 1 _Z21sgemm_sram_f32_kernelILi16ELi16ELi16EEvPfS0_S0_iii_param_0,
	.param .u64 .ptr .align 1 _Z21sgemm_sram_f32_kernelILi16ELi16ELi16EEvPfS0_S0_iii_param_1,
	.param .u64 .ptr .align 1 _Z21sgemm_sram_f32_kernelILi16ELi16ELi16EEvPfS0_S0_iii_param_2,
	.param .u32 _Z21sgemm_sram_f32_kernelILi16ELi16ELi16EEvPfS0_S0_iii_param_3,
	.param .u32 _Z21sgemm_sram_f32_kernelILi16ELi16ELi16EEvPfS0_S0_iii_param_4,
	.param .u32 _Z21sgemm_sram_f32_kernelILi16ELi16ELi16EEvPfS0_S0_iii_param_5
)
{
	.reg .pred 	%p<64>;
	.reg .b32 	%r<219>;
	.reg .b32 	%f<113>;
	.reg .b64 	%rd<37>;
	// demoted variable
	.shared .align 4 .b8 _ZZ21sgemm_sram_f32_kernelILi16ELi16ELi16EEvPfS0_S0_iiiE6smem_a[1024];
	// demoted variable
	.shared .align 4 .b8 _ZZ21sgemm_sram_f32_kernelILi16ELi16ELi16EEvPfS0_S0_iiiE6smem_b[1024];
	ld.param.u64 	%rd4, [_Z21sgemm_sram_f32_kernelILi16ELi16ELi16EEvPfS0_S0_iii_param_0];
	ld.param.u64 	%rd5, [_Z21sgemm_sram_f32_kernelILi16ELi16ELi16EEvPfS0_S0_iii_param_1];
	ld.param.u64 	%rd3, [_Z21sgemm_sram_f32_kernelILi16ELi16ELi16EEvPfS0_S0_iii_param_2];
	ld.param.u32 	%r92, [_Z21sgemm_sram_f32_kernelILi16ELi16ELi16EEvPfS0_S0_iii_param_3];
	ld.param.u32 	%r93, [_Z21sgemm_sram_f32_kernelILi16ELi16ELi16EEvPfS0_S0_iii_param_4];
	ld.param.u32 	%r94, [_Z21sgemm_sram_f32_kernelILi16ELi16ELi16EEvPfS0_S0_iii_param_5];
	cvta.to.global.u64 	%rd1, %rd4;
	cvta.to.global.u64 	%rd2, %rd5;
	mov.u32 	%r95, %ctaid.x;
	mov.u32 	%r96, %ctaid.y;
	mov.u32 	%r1, %tid.x;
	mov.u32 	%r2, %tid.y;
	shl.b32 	%r3, %r96, 4;
	add.s32 	%r4, %r3, %r2;
	shl.b32 	%r5, %r95, 4;
	add.s32 	%r6, %r5, %r1;
	mov.u32 	%r97, %ntid.x;
	mad.lo.s32 	%r7, %r2, %r97, %r1;
	mov.u32 	%r98, %ntid.y;
	mul.lo.s32 	%r8, %r97, %r98;
	setp.lt.s32 	%p2, %r94, 1;
	mov.f32 	%f111, 0f00000000;
	@%p2 bra 	$L__BB8_47;
	setp.lt.s32 	%p3, %r4, %r92;
	setp.lt.s32 	%p4, %r6, %r93;
	and.pred  	%p1, %p3, %p4;
	shl.b32 	%r101, %r2, 6;
	mov.u32 	%r102, _ZZ21sgemm_sram_f32_kernelILi16ELi16ELi16EEvPfS0_S0_iiiE6smem_a;
	add.s32 	%r9, %r102, %r101;
	shl.b32 	%r103, %r1, 2;
	mov.u32 	%r104, _ZZ21sgemm_sram_f32_kernelILi16ELi16ELi16EEvPfS0_S0_iiiE6smem_b;
	add.s32 	%r10, %r104, %r103;
	add.s32 	%r11, %r7, %r8;
	max.u32 	%r105, %r11, 256;
	setp.lt.u32 	%p5, %r11, 256;
	selp.u32 	%r106, 1, 0, %p5;
	add.s32 	%r107, %r11, %r106;
	sub.s32 	%r108, %r105, %r107;
	div.u32 	%r109, %r108, %r8;
	add.s32 	%r12, %r109, %r106;
	add.s32 	%r110, %r12, 1;
	and.b32  	%r13, %r110, 3;
	shr.u32 	%r14, %r7, 4;
	and.b32  	%r15, %r7, 15;
	add.s32 	%r16, %r14, %r3;
	mul.lo.s32 	%r17, %r16, %r94;
	shr.u32 	%r18, %r11, 4;
	and.b32  	%r19, %r11, 15;
	add.s32 	%r20, %r18, %r3;
	mul.lo.s32 	%r21, %r20, %r94;
	add.s32 	%r22, %r11, %r8;
	shr.u32 	%r23, %r22, 4;
	and.b32  	%r24, %r22, 15;
	add.s32 	%r25, %r23, %r3;
	mul.lo.s32 	%r26, %r25, %r94;
	add.s32 	%r27, %r19, %r5;
	shl.b32 	%r111, %r18, 6;
	add.s32 	%r112, %r104, %r111;
	shl.b32 	%r113, %r11, 2;
	and.b32  	%r114, %r113, 60;
	add.s32 	%r28, %r112, %r114;
	add.s32 	%r29, %r24, %r5;
	mov.f32 	%f111, 0f00000000;
	mov.b32 	%r211, 0;
	not.pred 	%p59, %p1;
$L__BB8_2:
	setp.gt.u32 	%p6, %r7, 255;
	@%p6 bra 	$L__BB8_44;
	setp.eq.s32 	%p7, %r13, 0;
	mov.u32 	%r212, %r7;
	@%p7 bra 	$L__BB8_13;
	setp.ge.s32 	%p8, %r16, %r92;
	add.s32 	%r31, %r15, %r211;
	setp.ge.s32 	%p9, %r31, %r94;
	mov.f32 	%f97, 0f00000000;
	or.pred  	%p10, %p8, %p9;
	@%p10 bra 	$L__BB8_6;
	add.s32 	%r116, %r17, %r31;
	mul.wide.u32 	%rd6, %r116, 4;
	add.s64 	%rd7, %rd1, %rd6;
	ld.global.f32 	%f97, [%rd7];
$L__BB8_6:
	setp.eq.s32 	%p11, %r13, 1;
	shl.b32 	%r117, %r14, 6;
	mov.u32 	%r118, _ZZ21sgemm_sram_f32_kernelILi16ELi16ELi16EEvPfS0_S0_iiiE6smem_a;
	add.s32 	%r119, %r118, %r117;
	shl.b32 	%r120, %r15, 2;
	add.s32 	%r121, %r119, %r120;
	st.shared.f32 	[%r121], %f97;
	mov.u32 	%r212, %r11;
	@%p11 bra 	$L__BB8_13;
	setp.ge.s32 	%p12, %r20, %r92;
	add.s32 	%r32, %r19, %r211;
	setp.ge.s32 	%p13, %r32, %r94;
	mov.f32 	%f98, 0f00000000;
	or.pred  	%p14, %p12, %p13;
	@%p14 bra 	$L__BB8_9;
	add.s32 	%r123, %r21, %r32;
	mul.wide.u32 	%rd8, %r123, 4;
	add.s64 	%rd9, %rd1, %rd8;
	ld.global.f32 	%f98, [%rd9];
$L__BB8_9:
	setp.eq.s32 	%p15, %r13, 2;
	shl.b32 	%r124, %r18, 6;
	mov.u32 	%r125, _ZZ21sgemm_sram_f32_kernelILi16ELi16ELi16EEvPfS0_S0_iiiE6smem_a;
	add.s32 	%r126, %r125, %r124;
	shl.b32 	%r127, %r19, 2;
	add.s32 	%r128, %r126, %r127;
	st.shared.f32 	[%r128], %f98;
	mov.u32 	%r212, %r22;
	@%p15 bra 	$L__BB8_13;
	setp.ge.s32 	%p16, %r25, %r92;
	add.s32 	%r33, %r24, %r211;
	setp.ge.s32 	%p17, %r33, %r94;
	mov.f32 	%f99, 0f00000000;
	or.pred  	%p18, %p16, %p17;
	@%p18 bra 	$L__BB8_12;
	add.s32 	%r130, %r26, %r33;
	mul.wide.u32 	%rd10, %r130, 4;
	add.s64 	%rd11, %rd1, %rd10;
	ld.global.f32 	%f99, [%rd11];
$L__BB8_12:
	add.s32 	%r212, %r22, %r8;
	shl.b32 	%r131, %r23, 6;
	mov.u32 	%r132, _ZZ21sgemm_sram_f32_kernelILi16ELi16ELi16EEvPfS0_S0_iiiE6smem_a;
	add.s32 	%r133, %r132, %r131;
	shl.b32 	%r134, %r24, 2;
	add.s32 	%r135, %r133, %r134;
	st.shared.f32 	[%r135], %f99;
$L__BB8_13:
	setp.lt.u32 	%p19, %r12, 3;
	@%p19 bra 	$L__BB8_24;
	shl.b32 	%r136, %r8, 1;
	add.s32 	%r216, %r136, %r212;
	mad.lo.s32 	%r215, %r8, 3, %r212;
	add.s32 	%r214, %r8, %r212;
$L__BB8_15:
	shr.u32 	%r48, %r212, 4;
	and.b32  	%r49, %r212, 15;
	add.s32 	%r50, %r48, %r3;
	add.s32 	%r51, %r49, %r211;
	setp.ge.s32 	%p20, %r50, %r92;
	setp.ge.s32 	%p21, %r51, %r94;
	mov.f32 	%f103, 0f00000000;
	or.pred  	%p22, %p20, %p21;
	@%p22 bra 	$L__BB8_17;
	mad.lo.s32 	%r137, %r50, %r94, %r51;
	mul.wide.u32 	%rd12, %r137, 4;
	add.s64 	%rd13, %rd1, %rd12;
	ld.global.f32 	%f103, [%rd13];
$L__BB8_17:
	shl.b32 	%r138, %r48, 6;
	mov.u32 	%r139, _ZZ21sgemm_sram_f32_kernelILi16ELi16ELi16EEvPfS0_S0_iiiE6smem_a;
	add.s32 	%r140, %r139, %r138;
	shl.b32 	%r141, %r49, 2;
	add.s32 	%r142, %r140, %r141;
	st.shared.f32 	[%r142], %f103;
	shr.u32 	%r52, %r214, 4;
	and.b32  	%r53, %r214, 15;
	add.s32 	%r54, %r52, %r3;
	add.s32 	%r55, %r53, %r211;
	setp.ge.s32 	%p23, %r54, %r92;
	setp.ge.s32 	%p24, %r55, %r94;
	mov.f32 	%f104, 0f00000000;
	or.pred  	%p25, %p23, %p24;
	@%p25 bra 	$L__BB8_19;
	mad.lo.s32 	%r143, %r54, %r94, %r55;
	mul.wide.u32 	%rd14, %r143, 4;
	add.s64 	%rd15, %rd1, %rd14;
	ld.global.f32 	%f104, [%rd15];
$L__BB8_19:
	shl.b32 	%r144, %r52, 6;
	mov.u32 	%r145, _ZZ21sgemm_sram_f32_kernelILi16ELi16ELi16EEvPfS0_S0_iiiE6smem_a;
	add.s32 	%r146, %r145, %r144;
	shl.b32 	%r147, %r53, 2;
	add.s32 	%r148, %r146, %r147;
	st.shared.f32 	[%r148], %f104;
	add.s32 	%r56, %r212, %r8;
	shr.u32 	%r57, %r216, 4;
	and.b32  	%r58, %r216, 15;
	add.s32 	%r59, %r57, %r3;
	add.s32 	%r60, %r58, %r211;
	setp.ge.s32 	%p26, %r59, %r92;
	setp.ge.s32 	%p27, %r60, %r94;
	mov.f32 	%f105, 0f00000000;
	or.pred  	%p28, %p26, %p27;
	@%p28 bra 	$L__BB8_21;
	mad.lo.s32 	%r149, %r59, %r94, %r60;
	mul.wide.u32 	%rd16, %r149, 4;
	add.s64 	%rd17, %rd1, %rd16;
	ld.global.f32 	%f105, [%rd17];
$L__BB8_21:
	shl.b32 	%r150, %r57, 6;
	mov.u32 	%r151, _ZZ21sgemm_sram_f32_kernelILi16ELi16ELi16EEvPfS0_S0_iiiE6smem_a;
	add.s32 	%r152, %r151, %r150;
	shl.b32 	%r153, %r58, 2;
	add.s32 	%r154, %r152, %r153;
	st.shared.f32 	[%r154], %f105;
	add.s32 	%r61, %r56, %r8;
	shr.u32 	%r62, %r215, 4;
	and.b32  	%r63, %r215, 15;
	add.s32 	%r64, %r62, %r3;
	add.s32 	%r65, %r63, %r211;
	setp.ge.s32 	%p29, %r64, %r92;
	setp.ge.s32 	%p30, %r65, %r94;
	mov.f32 	%f106, 0f00000000;
	or.pred  	%p31, %p29, %p30;
	@%p31 bra 	$L__BB8_23;
	mad.lo.s32 	%r155, %r64, %r94, %r65;
	mul.wide.u32 	%rd18, %r155, 4;
	add.s64 	%rd19, %rd1, %rd18;
	ld.global.f32 	%f106, [%rd19];
$L__BB8_23:
	shl.b32 	%r156, %r62, 6;
	mov.u32 	%r157, _ZZ21sgemm_sram_f32_kernelILi16ELi16ELi16EEvPfS0_S0_iiiE6smem_a;
	add.s32 	%r158, %r157, %r156;
	shl.b32 	%r159, %r63, 2;
	add.s32 	%r160, %r158, %r159;
	st.shared.f32 	[%r160], %f106;
	add.s32 	%r161, %r61, %r8;
	add.s32 	%r212, %r161, %r8;
	shl.b32 	%r162, %r8, 2;
	add.s32 	%r216, %r216, %r162;
	add.s32 	%r215, %r215, %r162;
	add.s32 	%r214, %r214, %r162;
	setp.lt.u32 	%p32, %r212, 256;
	@%p32 bra 	$L__BB8_15;
$L__BB8_24:
	mov.u32 	%r213, %r7;
	@%p7 bra 	$L__BB8_34;
	add.s32 	%r163, %r15, %r5;
	setp.ge.s32 	%p34, %r163, %r93;
	add.s32 	%r39, %r14, %r211;
	setp.ge.s32 	%p35, %r39, %r94;
	mov.f32 	%f100, 0f00000000;
	or.pred  	%p36, %p35, %p34;
	@%p36 bra 	$L__BB8_27;
	add.s32 	%r165, %r15, %r5;
	mad.lo.s32 	%r166, %r39, %r93, %r165;
	mul.wide.s32 	%rd20, %r166, 4;
	add.s64 	%rd21, %rd2, %rd20;
	ld.global.f32 	%f100, [%rd21];
$L__BB8_27:
	setp.eq.s32 	%p37, %r13, 1;
	shl.b32 	%r167, %r14, 6;
	mov.u32 	%r168, _ZZ21sgemm_sram_f32_kernelILi16ELi16ELi16EEvPfS0_S0_iiiE6smem_b;
	add.s32 	%r169, %r168, %r167;
	shl.b32 	%r170, %r15, 2;
	add.s32 	%r171, %r169, %r170;
	st.shared.f32 	[%r171], %f100;
	mov.u32 	%r213, %r11;
	@%p37 bra 	$L__BB8_34;
	setp.ge.s32 	%p38, %r27, %r93;
	add.s32 	%r40, %r18, %r211;
	setp.ge.s32 	%p39, %r40, %r94;
	mov.f32 	%f101, 0f00000000;
	or.pred  	%p40, %p39, %p38;
	@%p40 bra 	$L__BB8_30;
	mad.lo.s32 	%r173, %r40, %r93, %r27;
	mul.wide.s32 	%rd22, %r173, 4;
	add.s64 	%rd23, %rd2, %rd22;
	ld.global.f32 	%f101, [%rd23];
$L__BB8_30:
	setp.eq.s32 	%p41, %r13, 2;
	st.shared.f32 	[%r28], %f101;
	mov.u32 	%r213, %r22;
	@%p41 bra 	$L__BB8_34;
	setp.ge.s32 	%p42, %r29, %r93;
	add.s32 	%r41, %r23, %r211;
	setp.ge.s32 	%p43, %r41, %r94;
	mov.f32 	%f102, 0f00000000;
	or.pred  	%p44, %p43, %p42;
	@%p44 bra 	$L__BB8_33;
	mad.lo.s32 	%r175, %r41, %r93, %r29;
	mul.wide.s32 	%rd24, %r175, 4;
	add.s64 	%rd25, %rd2, %rd24;
	ld.global.f32 	%f102, [%rd25];
$L__BB8_33:
	add.s32 	%r213, %r22, %r8;
	shl.b32 	%r176, %r23, 6;
	mov.u32 	%r177, _ZZ21sgemm_sram_f32_kernelILi16ELi16ELi16EEvPfS0_S0_iiiE6smem_b;
	add.s32 	%r178, %r177, %r176;
	shl.b32 	%r179, %r24, 2;
	add.s32 	%r180, %r178, %r179;
	st.shared.f32 	[%r180], %f102;
$L__BB8_34:
	@%p19 bra 	$L__BB8_44;
$L__BB8_35:
	shr.u32 	%r71, %r213, 4;
	and.b32  	%r72, %r213, 15;
	add.s32 	%r73, %r71, %r211;
	add.s32 	%r74, %r72, %r5;
	setp.ge.s32 	%p46, %r73, %r94;
	setp.ge.s32 	%p47, %r74, %r93;
	mov.f32 	%f107, 0f00000000;
	or.pred  	%p48, %p46, %p47;
	@%p48 bra 	$L__BB8_37;
	mad.lo.s32 	%r182, %r73, %r93, %r74;
	mul.wide.s32 	%rd26, %r182, 4;
	add.s64 	%rd27, %rd2, %rd26;
	ld.global.f32 	%f107, [%rd27];
$L__BB8_37:
	shl.b32 	%r183, %r71, 6;
	mov.u32 	%r184, _ZZ21sgemm_sram_f32_kernelILi16ELi16ELi16EEvPfS0_S0_iiiE6smem_b;
	add.s32 	%r185, %r184, %r183;
	shl.b32 	%r186, %r72, 2;
	add.s32 	%r187, %r185, %r186;
	st.shared.f32 	[%r187], %f107;
	add.s32 	%r75, %r213, %r8;
	shr.u32 	%r76, %r75, 4;
	and.b32  	%r77, %r75, 15;
	add.s32 	%r78, %r76, %r211;
	add.s32 	%r188, %r77, %r5;
	setp.ge.s32 	%p49, %r78, %r94;
	setp.ge.s32 	%p50, %r188, %r93;
	mov.f32 	%f108, 0f00000000;
	or.pred  	%p51, %p49, %p50;
	@%p51 bra 	$L__BB8_39;
	mad.lo.s32 	%r189, %r78, %r93, %r188;
	mul.wide.s32 	%rd28, %r189, 4;
	add.s64 	%rd29, %rd2, %rd28;
	ld.global.f32 	%f108, [%rd29];
$L__BB8_39:
	shl.b32 	%r190, %r76, 6;
	mov.u32 	%r191, _ZZ21sgemm_sram_f32_kernelILi16ELi16ELi16EEvPfS0_S0_iiiE6smem_b;
	add.s32 	%r192, %r191, %r190;
	shl.b32 	%r193, %r77, 2;
	add.s32 	%r194, %r192, %r193;
	st.shared.f32 	[%r194], %f108;
	add.s32 	%r80, %r75, %r8;
	shr.u32 	%r81, %r80, 4;
	and.b32  	%r82, %r80, 15;
	add.s32 	%r83, %r81, %r211;
	add.s32 	%r84, %r82, %r5;
	setp.ge.s32 	%p52, %r83, %r94;
	setp.ge.s32 	%p53, %r84, %r93;
	mov.f32 	%f109, 0f00000000;
	or.pred  	%p54, %p52, %p53;
	@%p54 bra 	$L__BB8_41;
	mad.lo.s32 	%r196, %r83, %r93, %r84;
	mul.wide.s32 	%rd30, %r196, 4;
	add.s64 	%rd31, %rd2, %rd30;
	ld.global.f32 	%f109, [%rd31];
$L__BB8_41:
	shl.b32 	%r197, %r81, 6;
	mov.u32 	%r198, _ZZ21sgemm_sram_f32_kernelILi16ELi16ELi16EEvPfS0_S0_iiiE6smem_b;
	add.s32 	%r199, %r198, %r197;
	shl.b32 	%r200, %r82, 2;
	add.s32 	%r201, %r199, %r200;
	st.shared.f32 	[%r201], %f109;
	add.s32 	%r85, %r80, %r8;
	shr.u32 	%r86, %r85, 4;
	and.b32  	%r87, %r85, 15;
	add.s32 	%r88, %r86, %r211;
	add.s32 	%r89, %r87, %r5;
	setp.ge.s32 	%p55, %r88, %r94;
	setp.ge.s32 	%p56, %r89, %r93;
	mov.f32 	%f110, 0f00000000;
	or.pred  	%p57, %p55, %p56;
	@%p57 bra 	$L__BB8_43;
	mad.lo.s32 	%r203, %r88, %r93, %r89;
	mul.wide.s32 	%rd32, %r203, 4;
	add.s64 	%rd33, %rd2, %rd32;
	ld.global.f32 	%f110, [%rd33];
$L__BB8_43:
	shl.b32 	%r204, %r86, 6;
	mov.u32 	%r205, _ZZ21sgemm_sram_f32_kernelILi16ELi16ELi16EEvPfS0_S0_iiiE6smem_b;
	add.s32 	%r206, %r205, %r204;
	shl.b32 	%r207, %r87, 2;
	add.s32 	%r208, %r206, %r207;
	st.shared.f32 	[%r208], %f110;
	add.s32 	%r213, %r85, %r8;
	setp.lt.u32 	%p58, %r213, 256;
	@%p58 bra 	$L__BB8_35;
$L__BB8_44:
	bar.sync 	0;
	@%p59 bra 	$L__BB8_46;
	ld.shared.f32 	%f49, [%r9];
	ld.shared.f32 	%f50, [%r10];
	fma.rn.f32 	%f51, %f49, %f50, %f111;
	ld.shared.f32 	%f52, [%r9+4];
	ld.shared.f32 	%f53, [%r10+64];
	fma.rn.f32 	%f54, %f52, %f53, %f51;
	ld.shared.f32 	%f55, [%r9+8];
	ld.shared.f32 	%f56, [%r10+128];
	fma.rn.f32 	%f57, %f55, %f56, %f54;
	ld.shared.f32 	%f58, [%r9+12];
	ld.shared.f32 	%f59, [%r10+192];
	fma.rn.f32 	%f60, %f58, %f59, %f57;
	ld.shared.f32 	%f61, [%r9+16];
	ld.shared.f32 	%f62, [%r10+256];
	fma.rn.f32 	%f63, %f61, %f62, %f60;
	ld.shared.f32 	%f64, [%r9+20];
	ld.shared.f32 	%f65, [%r10+320];
	fma.rn.f32 	%f66, %f64, %f65, %f63;
	ld.shared.f32 	%f67, [%r9+24];
	ld.shared.f32 	%f68, [%r10+384];
	fma.rn.f32 	%f69, %f67, %f68, %f66;
	ld.shared.f32 	%f70, [%r9+28];
	ld.shared.f32 	%f71, [%r10+448];
	fma.rn.f32 	%f72, %f70, %f71, %f69;
	ld.shared.f32 	%f73, [%r9+32];
	ld.shared.f32 	%f74, [%r10+512];
	fma.rn.f32 	%f75, %f73, %f74, %f72;
	ld.shared.f32 	%f76, [%r9+36];
	ld.shared.f32 	%f77, [%r10+576];
	fma.rn.f32 	%f78, %f76, %f77, %f75;
	ld.shared.f32 	%f79, [%r9+40];
	ld.shared.f32 	%f80, [%r10+640];
	fma.rn.f32 	%f81, %f79, %f80, %f78;
	ld.shared.f32 	%f82, [%r9+44];
	ld.shared.f32 	%f83, [%r10+704];
	fma.rn.f32 	%f84, %f82, %f83, %f81;
	ld.shared.f32 	%f85, [%r9+48];
	ld.shared.f32 	%f86, [%r10+768];
	fma.rn.f32 	%f87, %f85, %f86, %f84;
	ld.shared.f32 	%f88, [%r9+52];
	ld.shared.f32 	%f89, [%r10+832];
	fma.rn.f32 	%f90, %f88, %f89, %f87;
	ld.shared.f32 	%f91, [%r9+56];
	ld.shared.f32 	%f92, [%r10+896];
	fma.rn.f32 	%f93, %f91, %f92, %f90;
	ld.shared.f32 	%f94, [%r9+60];
	ld.shared.f32 	%f95, [%r10+960];
	fma.rn.f32 	%f111, %f94, %f95, %f93;
$L__BB8_46:
	bar.sync 	0;
	add.s32 	%r211, %r211, 16;
	setp.lt.s32 	%p60, %r211, %r94;
	@%p60 bra 	$L__BB8_2;
$L__BB8_47:
	setp.ge.s32 	%p61, %r4, %r92;
	setp.ge.s32 	%p62, %r6, %r93;
	or.pred  	%p63, %p61, %p62;
	@%p63 bra 	$L__BB8_49;
	mad.lo.s32 	%r210, %r93, %r4, %r6;
	cvta.to.global.u64 	%rd34, %rd3;
	mul.wide.u32 	%rd35, %r210, 4;
	add.s64 	%rd36, %rd34, %rd35;
	st.global.f32 	[%rd36], %f111;
$L__BB8_49:
	ret;

}


// ===== COMPILED SASS (sm_100) =====

	.target	sm_100

	.elftype	@"ET_EXEC"


//--------------------- .note.nv.tkinfo           --------------------------
	.section	.note.nv.tkinfo,"",@"SHT_NOTE"
	.sectionflags	@"SHF_NOTE_NV_TKINFO"
	.tkinfo
        /*0018*/ 	.word	0x00000002
        /*0030*/ 	.string	""
        /*0030*/ 	.string	"ptxas"
        /*0030*/ 	.string	"Cuda compilation tools, release 13.0, V13.0.88"
        /*0030*/ 	.string	"Build cuda_13.0.r13.0/compiler.36424714_0"
        /*0030*/ 	.string	"-arch sm_100 -m 64 "



//--------------------- .note.nv.cuinfo           --------------------------
	.section	.note.nv.cuinfo,"",@"SHT_NOTE"
	.sectionflags	@"SHF_NOTE_NV_CUINFO"
        /*0018*/ 	.short	0x0002
        /*001a*/ 	.short	0x0064
        /*001c*/ 	.short	0x0082
	.zero		2


//--------------------- .nv.info                  --------------------------
	.section	.nv.info,"",@"SHT_CUDA_INFO"
	.align	4


	//----- nvinfo : EIATTR_REGCOUNT
	.align		4
        /*0000*/ 	.byte	0x04, 0x2f
        /*0002*/ 	.short	(.L_1 - .L_0)
	.align		4
.L_0:
        /*0004*/ 	.word	index@(_Z21sgemm_sram_f32_kernelILi8ELi8ELi8EEvPfS0_S0_iii)
        /*0008*/ 	.word	0x00000020


	//----- nvinfo : EIATTR_FRAME_SIZE
	.align		4
.L_1:
        /*000c*/ 	.byte	0x04, 0x11
        /*000e*/ 	.short	(.L_3 - .L_2)
	.align		4
.L_2:
        /*0010*/ 	.word	index@(_Z21sgemm_sram_f32_kernelILi8ELi8ELi8EEvPfS0_S0_iii)
        /*0014*/ 	.word	0x00000000


	//----- nvinfo : EIATTR_REGCOUNT
	.align		4
.L_3:
        /*0018*/ 	.byte	0x04, 0x2f
        /*001a*/ 	.short	(.L_5 - .L_4)
	.align		4
.L_4:
        /*001c*/ 	.word	index@(_Z21sgemm_sram_f32_kernelILi8ELi8ELi16EEvPfS0_S0_iii)
        /*0020*/ 	.word	0x00000028


	//----- nvinfo : EIATTR_FRAME_SIZE
	.align		4
.L_5:
        /*0024*/ 	.byte	0x04, 0x11
        /*0026*/ 	.short	(.L_7 - .L_6)
	.align		4
.L_6:
        /*0028*/ 	.word	index@(_Z21sgemm_sram_f32_kernelILi8ELi8ELi16EEvPfS0_S0_iii)
        /*002c*/ 	.word	0x00000000


	//----- nvinfo : EIATTR_REGCOUNT
	.align		4
.L_7:
        /*0030*/ 	.byte	0x04, 0x2f
        /*0032*/ 	.short	(.L_9 - .L_8)
	.align		4
.L_8:
        /*0034*/ 	.word	index@(_Z21sgemm_sram_f32_kernelILi8ELi8ELi32EEvPfS0_S0_iii)
        /*0038*/ 	.word	0x00000028


	//----- nvinfo : EIATTR_FRAME_SIZE
	.align		4
.L_9:
        /*003c*/ 	.byte	0x04, 0x11
        /*003e*/ 	.short	(.L_11 - .L_10)
	.align		4
.L_10:
        /*0040*/ 	.word	index@(_Z21sgemm_sram_f32_kernelILi8ELi8ELi32EEvPfS0_S0_iii)
        /*0044*/ 	.word	0x00000000


	//----- nvinfo : EIATTR_REGCOUNT
	.align		4
.L_11:
        /*0048*/ 	.byte	0x04, 0x2f
        /*004a*/ 	.short	(.L_13 - .L_12)
	.align		4
.L_12:
        /*004c*/ 	.word	index@(_Z21sgemm_sram_f32_kernelILi8ELi16ELi8EEvPfS0_S0_iii)
        /*0050*/ 	.word	0x00000020


	//----- nvinfo : EIATTR_FRAME_SIZE
	.align		4
.L_13:
        /*0054*/ 	.byte	0x04, 0x11
        /*0056*/ 	.short	(.L_15 - .L_14)
	.align		4
.L_14:
        /*0058*/ 	.word	index@(_Z21sgemm_sram_f32_kernelILi8ELi16ELi8EEvPfS0_S0_iii)
        /*005c*/ 	.word	0x00000000


	//----- nvinfo : EIATTR_REGCOUNT
	.align		4
.L_15:
        /*0060*/ 	.byte	0x04, 0x2f
        /*0062*/ 	.short	(.L_17 - .L_16)
	.align		4
.L_16:
        /*0064*/ 	.word	index@(_Z21sgemm_sram_f32_kernelILi8ELi16ELi16EEvPfS0_S0_iii)
        /*0068*/ 	.word	0x00000020


	//----- nvinfo : EIATTR_FRAME_SIZE
	.align		4
.L_17:
        /*006c*/ 	.byte	0x04, 0x11
        /*006e*/ 	.short	(.L_19 - .L_18)
	.align		4
.L_18:
        /*0070*/ 	.word	index@(_Z21sgemm_sram_f32_kernelILi8ELi16ELi16EEvPfS0_S0_iii)
        /*0074*/ 	.word	0x00000000


	//----- nvinfo : EIATTR_REGCOUNT
	.align		4
.L_19:
        /*0078*/ 	.byte	0x04, 0x2f
        /*007a*/ 	.short	(.L_21 - .L_20)
	.align		4
.L_20:
        /*007c*/ 	.word	index@(_Z21sgemm_sram_f32_kernelILi8ELi16ELi32EEvPfS0_S0_iii)
        /*0080*/ 	.word	0x00000020


	//----- nvinfo : EIATTR_FRAME_SIZE
	.align		4
.L_21:
        /*0084*/ 	.byte	0x04, 0x11
        /*0086*/ 	.short	(.L_23 - .L_22)
	.align		4
.L_22:
        /*0088*/ 	.word	index@(_Z21sgemm_sram_f32_kernelILi8ELi16ELi32EEvPfS0_S0_iii)
        /*008c*/ 	.word	0x00000000


	//----- nvinfo : EIATTR_REGCOUNT
	.align		4
.L_23:
        /*0090*/ 	.byte	0x04, 0x2f
        /*0092*/ 	.short	(.L_25 - .L_24)
	.align		4
.L_24:
        /*0094*/ 	.word	index@(_Z21sgemm_sram_f32_kernelILi16ELi8ELi8EEvPfS0_S0_iii)
        /*0098*/ 	.word	0x00000020


	//----- nvinfo : EIATTR_FRAME_SIZE
	.align		4
.L_25:
        /*009c*/ 	.byte	0x04, 0x11
        /*009e*/ 	.short	(.L_27 - .L_26)
	.align		4
.L_26:
        /*00a0*/ 	.word	index@(_Z21sgemm_sram_f32_kernelILi16ELi8ELi8EEvPfS0_S0_iii)
        /*00a4*/ 	.word	0x00000000


	//----- nvinfo : EIATTR_REGCOUNT
	.align		4
.L_27:
        /*00a8*/ 	.byte	0x04, 0x2f
        /*00aa*/ 	.short	(.L_29 - .L_28)
	.align		4
.L_28:
        /*00ac*/ 	.word	index@(_Z21sgemm_sram_f32_kernelILi16ELi16ELi8EEvPfS0_S0_iii)
        /*00b0*/ 	.word	0x00000028


	//----- nvinfo : EIATTR_FRAME_SIZE
	.align		4
.L_29:
        /*00b4*/ 	.byte	0x04, 0x11
        /*00b6*/ 	.short	(.L_31 - .L_30)
	.align		4
.L_30:
        /*00b8*/ 	.word	index@(_Z21sgemm_sram_f32_kernelILi16ELi16ELi8EEvPfS0_S0_iii)
        /*00bc*/ 	.word	0x00000000


	//----- nvinfo : EIATTR_REGCOUNT
	.align		4
.L_31:
        /*00c0*/ 	.byte	0x04, 0x2f
        /*00c2*/ 	.short	(.L_33 - .L_32)
	.align		4
.L_32:
        /*00c4*/ 	.word	index@(_Z21sgemm_sram_f32_kernelILi16ELi16ELi16EEvPfS0_S0_iii)
        /*00c8*/ 	.word	0x00000020


	//----- nvinfo : EIATTR_FRAME_SIZE
	.align		4
.L_33:
        /*00cc*/ 	.byte	0x04, 0x11
        /*00ce*/ 	.short	(.L_35 - .L_34)
	.align		4
.L_34:
        /*00d0*/ 	.word	index@(_Z21sgemm_sram_f32_kernelILi16ELi16ELi16EEvPfS0_S0_iii)
        /*00d4*/ 	.word	0x00000000


	//----- nvinfo : EIATTR_MIN_STACK_SIZE
	.align		4
.L_35:
        /*00d8*/ 	.byte	0x04, 0x12
        /*00da*/ 	.short	(.L_37 - .L_36)
	.align		4
.L_36:
        /*00dc*/ 	.word	index@(_Z21sgemm_sram_f32_kernelILi16ELi16ELi16EEvPfS0_S0_iii)
        /*00e0*/ 	.word	0x00000000


	//----- nvinfo : EIATTR_MIN_STACK_SIZE
	.align		4
.L_37:
        /*00e4*/ 	.byte	0x04, 0x12
        /*00e6*/ 	.short	(.L_39 - .L_38)
	.align		4
.L_38:
        /*00e8*/ 	.word	index@(_Z21sgemm_sram_f32_kernelILi16ELi16ELi8EEvPfS0_S0_iii)
        /*00ec*/ 	.word	0x00000000


	//----- nvinfo : EIATTR_MIN_STACK_SIZE
	.align		4
.L_39:
        /*00f0*/ 	.byte	0x04, 0x12
        /*00f2*/ 	.short	(.L_41 - .L_40)
	.align		4
.L_40:
        /*00f4*/ 	.word	index@(_Z21sgemm_sram_f32_kernelILi16ELi8ELi8EEvPfS0_S0_iii)
        /*00f8*/ 	.word	0x00000000


	//----- nvinfo : EIATTR_MIN_STACK_SIZE
	.align		4
.L_41:
        /*00fc*/ 	.byte	0x04, 0x12
        /*00fe*/ 	.short	(.L_43 - .L_42)
	.align		4
.L_42:
        /*0100*/ 	.word	index@(_Z21sgemm_sram_f32_kernelILi8ELi16ELi32EEvPfS0_S0_iii)
        /*0104*/ 	.word	0x00000000


	//----- nvinfo : EIATTR_MIN_STACK_SIZE
	.align		4
.L_43:
        /*0108*/ 	.byte	0x04, 0x12
        /*010a*/ 	.short	(.L_45 - .L_44)
	.align		4
.L_44:
        /*010c*/ 	.word	index@(_Z21sgemm_sram_f32_kernelILi8ELi16ELi16EEvPfS0_S0_iii)
        /*0110*/ 	.word	0x00000000


	//----- nvinfo : EIATTR_MIN_STACK_SIZE
	.align		4
.L_45:
        /*0114*/ 	.byte	0x04, 0x12
        /*0116*/ 	.short	(.L_47 - .L_46)
	.align		4
.L_46:
        /*0118*/ 	.word	index@(_Z21sgemm_sram_f32_kernelILi8ELi16ELi8EEvPfS0_S0_iii)
        /*011c*/ 	.word	0x00000000


	//----- nvinfo : EIATTR_MIN_STACK_SIZE
	.align		4
.L_47:
        /*0120*/ 	.byte	0x04, 0x12
        /*0122*/ 	.short	(.L_49 - .L_48)
	.align		4
.L_48:
        /*0124*/ 	.word	index@(_Z21sgemm_sram_f32_kernelILi8ELi8ELi32EEvPfS0_S0_iii)
        /*0128*/ 	.word	0x00000000


	//----- nvinfo : EIATTR_MIN_STACK_SIZE
	.align		4
.L_49:
        /*012c*/ 	.byte	0x04, 0x12
        /*012e*/ 	.short	(.L_51 - .L_50)
	.align		4
.L_50:
        /*0130*/ 	.word	index@(_Z21sgemm_sram_f32_kernelILi8ELi8ELi16EEvPfS0_S0_iii)
        /*0134*/ 	.word	0x00000000


	//----- nvinfo : EIATTR_MIN_STACK_SIZE
	.align		4
.L_51:
        /*0138*/ 	.byte	0x04, 0x12
        /*013a*/ 	.short	(.L_53 - .L_52)
	.align		4
.L_52:
        /*013c*/ 	.word	index@(_Z21sgemm_sram_f32_kernelILi8ELi8ELi8EEvPfS0_S0_iii)
        /*0140*/ 	.word	0x00000000
.L_53:


//--------------------- .nv.compat                --------------------------
	.section	.nv.compat,"",@"SHT_CUDA_COMPAT_INFO"
	.align	4
        /*0000*/ 	.byte	0x02, 0x09, 0x00, 0x00, 0x02, 0x02, 0x01, 0x00, 0x02, 0x05, 0x05, 0x00, 0x03, 0x07, 0x01, 0x01
        /*0010*/ 	.byte	0x02, 0x03, 0x00, 0x00, 0x02, 0x06, 0x01, 0x00, 0x04, 0x0b, 0x08, 0x00, 0x09, 0x00, 0x00, 0x00
        /*0020*/ 	.byte	0x00, 0x00, 0x00, 0x00


//--------------------- .nv.info._Z21sgemm_sram_f32_kernelILi16ELi16ELi16EEvPfS0_S0_iii --------------------------
	.section	.nv.info._Z21sgemm_sram_f32_kernelILi16ELi16ELi16EEvPfS0_S0_iii,"",@"SHT_CUDA_INFO"
	.sectionflags	@""
	.align	4


	//----- nvinfo : EIATTR_CUDA_API_VERSION
	.align		4
        /*0000*/ 	.byte	0x04, 0x37
        /*0002*/ 	.short	(.L_55 - .L_54)
.L_54:
        /*0004*/ 	.word	0x00000082


	//----- nvinfo : EIATTR_KPARAM_INFO
	.align		4
.L_55:
        /*0008*/ 	.byte	0x04, 0x17
        /*000a*/ 	.short	(.L_57 - .L_56)
.L_56:
        /*000c*/ 	.word	0x00000000
        /*0010*/ 	.short	0x0005
        /*0012*/ 	.short	0x0020
        /*0014*/ 	.byte	0x00, 0xf0, 0x11, 0x00


	//----- nvinfo : EIATTR_KPARAM_INFO
	.align		4
.L_57:
        /*0018*/ 	.byte	0x04, 0x17
        /*001a*/ 	.short	(.L_59 - .L_58)
.L_58:
        /*001c*/ 	.word	0x00000000
        /*0020*/ 	.short	0x0004
        /*0022*/ 	.short	0x001c
        /*0024*/ 	.byte	0x00, 0xf0, 0x11, 0x00


	//----- nvinfo : EIATTR_KPARAM_INFO
	.align		4
.L_59:
        /*0028*/ 	.byte	0x04, 0x17
        /*002a*/ 	.short	(.L_61 - .L_60)
.L_60:
        /*002c*/ 	.word	0x00000000
        /*0030*/ 	.short	0x0003
        /*0032*/ 	.short	0x0018
        /*0034*/ 	.byte	0x00, 0xf0, 0x11, 0x00


	//----- nvinfo : EIATTR_KPARAM_INFO
	.align		4
.L_61:
        /*0038*/ 	.byte	0x04, 0x17
        /*003a*/ 	.short	(.L_63 - .L_62)
.L_62:
        /*003c*/ 	.word	0x00000000
        /*0040*/ 	.short	0x0002
        /*0042*/ 	.short	0x0010
        /*0044*/ 	.byte	0x00, 0xf5, 0x21, 0x00


	//----- nvinfo : EIATTR_KPARAM_INFO
	.align		4
.L_63:
        /*0048*/ 	.byte	0x04, 0x17
        /*004a*/ 	.short	(.L_65 - .L_64)
.L_64:
        /*004c*/ 	.word	0x00000000
        /*0050*/ 	.short	0x0001
        /*0052*/ 	.short	0x0008
        /*0054*/ 	.byte	0x00, 0xf5, 0x21, 0x00


	//----- nvinfo : EIATTR_KPARAM_INFO
	.align		4
.L_65:
        /*0058*/ 	.byte	0x04, 0x17
        /*005a*/ 	.short	(.L_67 - .L_66)
.L_66:
        /*005c*/ 	.word	0x00000000
        /*0060*/ 	.short	0x0000
        /*0062*/ 	.short	0x0000
        /*0064*/ 	.byte	0x00, 0xf5, 0x21, 0x00


	//----- nvinfo : EIATTR_SPARSE_MMA_MASK
	.align		4
.L_67:
        /*0068*/ 	.byte	0x03, 0x50
        /*006a*/ 	.short	0x0000


	//----- nvinfo : EIATTR_MAXREG_COUNT
	.align		4
        /*006c*/ 	.byte	0x03, 0x1b
        /*006e*/ 	.short	0x00ff


	//----- nvinfo : EIATTR_NUM_BARRIERS
	.align		4
        /*0070*/ 	.byte	0x02, 0x4c
        /*0072*/ 	.byte	0x01
	.zero		1


	//----- nvinfo : EIATTR_MERCURY_ISA_VERSION
	.align		4
        /*0074*/ 	.byte	0x03, 0x5f
        /*0076*/ 	.short	0x0101


	//----- nvinfo : EIATTR_VRC_CTA_INIT_COUNT
	.align		4
        /*0078*/ 	.byte	0x02, 0x4a
	.zero		1
	.zero		1


	//----- nvinfo : EIATTR_EXIT_INSTR_OFFSETS
	.align		4
        /*007c*/ 	.byte	0x04, 0x1c
        /*007e*/ 	.short	(.L_69 - .L_68)


	//   ....[0]....
.L_68:
        /*0080*/ 	.word	0x000017c0


	//   ....[1]....
        /*0084*/ 	.word	0x00001810


	//----- nvinfo : EIATTR_CRS_STACK_SIZE
	.align		4
.L_69:
        /*0088*/ 	.byte	0x04, 0x1e
        /*008a*/ 	.short	(.L_71 - .L_70)
.L_70:
        /*008c*/ 	.word	0x00000000


	//----- nvinfo : EIATTR_CBANK_PARAM_SIZE
	.align		4
.L_71:
        /*0090*/ 	.byte	0x03, 0x19
        /*0092*/ 	.short	0x0024


	//----- nvinfo : EIATTR_PARAM_CBANK
	.align		4
        /*0094*/ 	.byte	0x04, 0x0a
        /*0096*/ 	.short	(.L_73 - .L_72)
	.align		4
.L_72:
        /*0098*/ 	.word	index@(.nv.constant0._Z21sgemm_sram_f32_kernelILi16ELi16ELi16EEvPfS0_S0_iii)
        /*009c*/ 	.short	0x0380
        /*009e*/ 	.short	0x0024


	//----- nvinfo : EIATTR_SW_WAR
	.align		4
.L_73:
        /*00a0*/ 	.byte	0x04, 0x36
        /*00a2*/ 	.short	(.L_75 - .L_74)
.L_74:
        /*00a4*/ 	.word	0x00000008
.L_75:


//--------------------- .nv.info._Z21sgemm_sram_f32_kernelILi16ELi16ELi8EEvPfS0_S0_iii --------------------------
	.section	.nv.info._Z21sgemm_sram_f32_kernelILi16ELi16ELi8EEvPfS0_S0_iii,"",@"SHT_CUDA_INFO"
	.sectionflags	@""
	.align	4


	//----- nvinfo : EIATTR_CUDA_API_VERSION
	.align		4
        /*0000*/ 	.byte	0x04, 0x37
        /*0002*/ 	.short	(.L_77 - .L_76)
.L_76:
        /*0004*/ 	.word	0x00000082


	//----- nvinfo : EIATTR_KPARAM_INFO
	.align		4
.L_77:
        /*0008*/ 	.byte	0x04, 0x17
        /*000a*/ 	.short	(.L_79 - .L_78)
.L_78:
        /*000c*/ 	.word	0x00000000
        /*0010*/ 	.short	0x0005
        /*0012*/ 	.short	0x0020
        /*0014*/ 	.byte	0x00, 0xf0, 0x11, 0x00


	//----- nvinfo : EIATTR_KPARAM_INFO
	.align		4
.L_79:
        /*0018*/ 	.byte	0x04, 0x17
        /*001a*/ 	.short	(.L_81 - .L_80)
.L_80:
        /*001c*/ 	.word	0x00000000
        /*0020*/ 	.short	0x0004
        /*0022*/ 	.short	0x001c
        /*0024*/ 	.byte	0x00, 0xf0, 0x11, 0x00


	//----- nvinfo : EIATTR_KPARAM_INFO
	.align		4
.L_81:
        /*0028*/ 	.byte	0x04, 0x17
        /*002a*/ 	.short	(.L_83 - .L_82)
.L_82:
        /*002c*/ 	.word	0x00000000
        /*0030*/ 	.short	0x0003
        /*0032*/ 	.short	0x0018
        /*0034*/ 	.byte	0x00, 0xf0, 0x11, 0x00


	//----- nvinfo : EIATTR_KPARAM_INFO
	.align		4
.L_83:
        /*0038*/ 	.byte	0x04, 0x17
        /*003a*/ 	.short	(.L_85 - .L_84)
.L_84:
        /*003c*/ 	.word	0x00000000
        /*0040*/ 	.short	0x0002
        /*0042*/ 	.short	0x0010
        /*0044*/ 	.byte	0x00, 0xf5, 0x21, 0x00


	//----- nvinfo : EIATTR_KPARAM_INFO
	.align		4
.L_85:
        /*0048*/ 	.byte	0x04, 0x17
        /*004a*/ 	.short	(.L_87 - .L_86)
.L_86:
        /*004c*/ 	.word	0x00000000
        /*0050*/ 	.short	0x0001
        /*0052*/ 	.short	0x0008
        /*0054*/ 	.byte	0x00, 0xf5, 0x21, 0x00


	//----- nvinfo : EIATTR_KPARAM_INFO
	.align		4
.L_87:
        /*0058*/ 	.byte	0x04, 0x17
        /*005a*/ 	.short	(.L_89 - .L_88)
.L_88:
        /*005c*/ 	.word	0x00000000
        /*0060*/ 	.short	0x0000
        /*0062*/ 	.short	0x0000
        /*0064*/ 	.byte	0x00, 0xf5, 0x21, 0x00


	//----- nvinfo : EIATTR_SPARSE_MMA_MASK
	.align		4
.L_89:
        /*0068*/ 	.byte	0x03, 0x50
        /*006a*/ 	.short	0x0000


	//----- nvinfo : EIATTR_MAXREG_COUNT
	.align		4
        /*006c*/ 	.byte	0x03, 0x1b
        /*006e*/ 	.short	0x00ff


	//----- nvinfo : EIATTR_NUM_BARRIERS
	.align		4
        /*0070*/ 	.byte	0x02, 0x4c
        /*0072*/ 	.byte	0x01
	.zero		1


	//----- nvinfo : EIATTR_MERCURY_ISA_VERSION
	.align		4
        /*0074*/ 	.byte	0x03, 0x5f
        /*0076*/ 	.short	0x0101


	//----- nvinfo : EIATTR_VRC_CTA_INIT_COUNT
	.align		4
        /*0078*/ 	.byte	0x02, 0x4a
	.zero		1
	.zero		1


	//----- nvinfo : EIATTR_EXIT_INSTR_OFFSETS
	.align		4
        /*007c*/ 	.byte	0x04, 0x1c
        /*007e*/ 	.short	(.L_91 - .L_90)


	//   ....[0]....
.L_90:
        /*0080*/ 	.word	0x00001700


	//   ....[1]....
        /*0084*/ 	.word	0x00001750


	//----- nvinfo : EIATTR_CRS_STACK_SIZE
	.align		4
.L_91:
        /*0088*/ 	.byte	0x04, 0x1e
        /*008a*/ 	.short	(.L_93 - .L_92)
.L_92:
        /*008c*/ 	.word	0x00000000


	//----- nvinfo : EIATTR_CBANK_PARAM_SIZE
	.align		4
.L_93:
        /*0090*/ 	.byte	0x03, 0x19
        /*0092*/ 	.short	0x0024


	//----- nvinfo : EIATTR_PARAM_CBANK
	.align		4
        /*0094*/ 	.byte	0x04, 0x0a
        /*0096*/ 	.short	(.L_95 - .L_94)
	.align		4
.L_94:
        /*0098*/ 	.word	index@(.nv.constant0._Z21sgemm_sram_f32_kernelILi16ELi16ELi8EEvPfS0_S0_iii)
        /*009c*/ 	.short	0x0380
        /*009e*/ 	.short	0x0024


	//----- nvinfo : EIATTR_SW_WAR
	.align		4
.L_95:
        /*00a0*/ 	.byte	0x04, 0x36
        /*00a2*/ 	.short	(.L_97 - .L_96)
.L_96:
        /*00a4*/ 	.word	0x00000008
.L_97:


//--------------------- .nv.info._Z21sgemm_sram_f32_kernelILi16ELi8ELi8EEvPfS0_S0_iii --------------------------
	.section	.nv.info._Z21sgemm_sram_f32_kernelILi16ELi8ELi8EEvPfS0_S0_iii,"",@"SHT_CUDA_INFO"
	.sectionflags	@""
	.align	4


	//----- nvinfo : EIATTR_CUDA_API_VERSION
	.align		4
        /*0000*/ 	.byte	0x04, 0x37
        /*0002*/ 	.short	(.L_99 - .L_98)
.L_98:
        /*0004*/ 	.word	0x00000082


	//----- nvinfo : EIATTR_KPARAM_INFO
	.align		4
.L_99:
        /*0008*/ 	.byte	0x04, 0x17
        /*000a*/ 	.short	(.L_101 - .L_100)
.L_100:
        /*000c*/ 	.word	0x00000000
        /*0010*/ 	.short	0x0005
        /*0012*/ 	.short	0x0020
        /*0014*/ 	.byte	0x00, 0xf0, 0x11, 0x00


	//----- nvinfo : EIATTR_KPARAM_INFO
	.align		4
.L_101:
        /*0018*/ 	.byte	0x04, 0x17
        /*001a*/ 	.short	(.L_103 - .L_102)
.L_102:
        /*001c*/ 	.word	0x00000000
        /*0020*/ 	.short	0x0004
        /*0022*/ 	.short	0x001c
        /*0024*/ 	.byte	0x00, 0xf0, 0x11, 0x00


	//----- nvinfo : EIATTR_KPARAM_INFO
	.align		4
.L_103:
        /*0028*/ 	.byte	0x04, 0x17
        /*002a*/ 	.short	(.L_105 - .L_104)
.L_104:
        /*002c*/ 	.word	0x00000000
        /*0030*/ 	.short	0x0003
        /*0032*/ 	.short	0x0018
        /*0034*/ 	.byte	0x00, 0xf0, 0x11, 0x00


	//----- nvinfo : EIATTR_KPARAM_INFO
	.align		4
.L_105:
        /*0038*/ 	.byte	0x04, 0x17
        /*003a*/ 	.short	(.L_107 - .L_106)
.L_106:
        /*003c*/ 	.word	0x00000000
        /*0040*/ 	.short	0x0002
        /*0042*/ 	.short	0x0010
        /*0044*/ 	.byte	0x00, 0xf5, 0x21, 0x00


	//----- nvinfo : EIATTR_KPARAM_INFO
	.align		4
.L_107:
        /*0048*/ 	.byte	0x04, 0x17
        /*004a*/ 	.short	(.L_109 - .L_108)
.L_108:
        /*004c*/ 	.word	0x00000000
        /*0050*/ 	.short	0x0001
        /*0052*/ 	.short	0x0008
        /*0054*/ 	.byte	0x00, 0xf5, 0x21, 0x00


	//----- nvinfo : EIATTR_KPARAM_INFO
	.align		4
.L_109:
        /*0058*/ 	.byte	0x04, 0x17
        /*005a*/ 	.short	(.L_111 - .L_110)
.L_110:
        /*005c*/ 	.word	0x00000000
        /*0060*/ 	.short	0x0000
        /*0062*/ 	.short	0x0000
        /*0064*/ 	.byte	0x00, 0xf5, 0x21, 0x00


	//----- nvinfo : EIATTR_SPARSE_MMA_MASK
	.align		4
.L_111:
        /*0068*/ 	.byte	0x03, 0x50
        /*006a*/ 	.short	0x0000


	//----- nvinfo : EIATTR_MAXREG_COUNT
	.align		4
        /*006c*/ 	.byte	0x03, 0x1b
        /*006e*/ 	.short	0x00ff


	//----- nvinfo : EIATTR_NUM_BARRIERS
	.align		4
        /*0070*/ 	.byte	0x02, 0x4c
        /*0072*/ 	.byte	0x01
	.zero		1


	//----- nvinfo : EIATTR_MERCURY_ISA_VERSION
	.align		4
        /*0074*/ 	.byte	0x03, 0x5f
        /*0076*/ 	.short	0x0101


	//----- nvinfo : EIATTR_VRC_CTA_INIT_COUNT
	.align		4
        /*0078*/ 	.byte	0x02, 0x4a
	.zero		1
	.zero		1


	//----- nvinfo : EIATTR_EXIT_INSTR_OFFSETS
	.align		4
        /*007c*/ 	.byte	0x04, 0x1c
        /*007e*/ 	.short	(.L_113 - .L_112)


	//   ....[0]....
.L_112:
        /*0080*/ 	.word	0x000017b0


	//   ....[1]....
        /*0084*/ 	.word	0x00001800


	//----- nvinfo : EIATTR_CRS_STACK_SIZE
	.align		4
.L_113:
        /*0088*/ 	.byte	0x04, 0x1e
        /*008a*/ 	.short	(.L_115 - .L_114)
.L_114:
        /*008c*/ 	.word	0x00000000


	//----- nvinfo : EIATTR_CBANK_PARAM_SIZE
	.align		4
.L_115:
        /*0090*/ 	.byte	0x03, 0x19
        /*0092*/ 	.short	0x0024


	//----- nvinfo : EIATTR_PARAM_CBANK
	.align		4
        /*0094*/ 	.byte	0x04, 0x0a
        /*0096*/ 	.short	(.L_117 - .L_116)
	.align		4
.L_116:
        /*0098*/ 	.word	index@(.nv.constant0._Z21sgemm_sram_f32_kernelILi16ELi8ELi8EEvPfS0_S0_iii)
        /*009c*/ 	.short	0x0380
        /*009e*/ 	.short	0x0024


	//----- nvinfo : EIATTR_SW_WAR
	.align		4
.L_117:
        /*00a0*/ 	.byte	0x04, 0x36
        /*00a2*/ 	.short	(.L_119 - .L_118)
.L_118:
        /*00a4*/ 	.word	0x00000008
.L_119:


//--------------------- .nv.info._Z21sgemm_sram_f32_kernelILi8ELi16ELi32EEvPfS0_S0_iii --------------------------
	.section	.nv.info._Z21sgemm_sram_f32_kernelILi8ELi16ELi32EEvPfS0_S0_iii,"",@"SHT_CUDA_INFO"
	.sectionflags	@""
	.align	4


	//----- nvinfo : EIATTR_CUDA_API_VERSION
	.align		4
        /*0000*/ 	.byte	0x04, 0x37
        /*0002*/ 	.short	(.L_121 - .L_120)
.L_120:
        /*0004*/ 	.word	0x00000082


	//----- nvinfo : EIATTR_KPARAM_INFO
	.align		4
.L_121:
        /*0008*/ 	.byte	0x04, 0x17
        /*000a*/ 	.short	(.L_123 - .L_122)
.L_122:
        /*000c*/ 	.word	0x00000000
        /*0010*/ 	.short	0x0005
        /*0012*/ 	.short	0x0020
        /*0014*/ 	.byte	0x00, 0xf0, 0x11, 0x00


	//----- nvinfo : EIATTR_KPARAM_INFO
	.align		4
.L_123:
        /*0018*/ 	.byte	0x04, 0x17
        /*001a*/ 	.short	(.L_125 - .L_124)
.L_124:
        /*001c*/ 	.word	0x00000000
        /*0020*/ 	.short	0x0004
        /*0022*/ 	.short	0x001c
        /*0024*/ 	.byte	0x00, 0xf0, 0x11, 0x00


	//----- nvinfo : EIATTR_KPARAM_INFO
	.align		4
.L_125:
        /*0028*/ 	.byte	0x04, 0x17
        /*002a*/ 	.short	(.L_127 - .L_126)
.L_126:
        /*002c*/ 	.word	0x00000000
        /*0030*/ 	.short	0x0003
        /*0032*/ 	.short	0x0018
        /*0034*/ 	.byte	0x00, 0xf0, 0x11, 0x00


	//----- nvinfo : EIATTR_KPARAM_INFO
	.align		4
.L_127:
        /*0038*/ 	.byte	0x04, 0x17
        /*003a*/ 	.short	(.L_129 - .L_128)
.L_128:
        /*003c*/ 	.word	0x00000000
        /*0040*/ 	.short	0x0002
        /*0042*/ 	.short	0x0010
        /*0044*/ 	.byte	0x00, 0xf5, 0x21, 0x00


	//----- nvinfo : EIATTR_KPARAM_INFO
	.align		4
.L_129:
        /*0048*/ 	.byte	0x04, 0x17
        /*004a*/ 	.short	(.L_131 - .L_130)
.L_130:
        /*004c*/ 	.word	0x00000000
        /*0050*/ 	.short	0x0001
        /*0052*/ 	.short	0x0008
        /*0054*/ 	.byte	0x00, 0xf5, 0x21, 0x00


	//----- nvinfo : EIATTR_KPARAM_INFO
	.align		4
.L_131:
        /*0058*/ 	.byte	0x04, 0x17
        /*005a*/ 	.short	(.L_133 - .L_132)
.L_132:
        /*005c*/ 	.word	0x00000000
        /*0060*/ 	.short	0x0000
        /*0062*/ 	.short	0x0000
        /*0064*/ 	.byte	0x00, 0xf5, 0x21, 0x00


	//----- nvinfo : EIATTR_SPARSE_MMA_MASK
	.align		4
.L_133:
        /*0068*/ 	.byte	0x03, 0x50
        /*006a*/ 	.short	0x0000


	//----- nvinfo : EIATTR_MAXREG_COUNT
	.align		4
        /*006c*/ 	.byte	0x03, 0x1b
        /*006e*/ 	.short	0x00ff


	//----- nvinfo : EIATTR_NUM_BARRIERS
	.align		4
        /*0070*/ 	.byte	0x02, 0x4c
        /*0072*/ 	.byte	0x01
	.zero		1


	//----- nvinfo : EIATTR_MERCURY_ISA_VERSION
	.align		4
        /*0074*/ 	.byte	0x03, 0x5f
        /*0076*/ 	.short	0x0101


	//----- nvinfo : EIATTR_VRC_CTA_INIT_COUNT
	.align		4
        /*0078*/ 	.byte	0x02, 0x4a
	.zero		1
	.zero		1


	//----- nvinfo : EIATTR_EXIT_INSTR_OFFSETS
	.align		4
        /*007c*/ 	.byte	0x04, 0x1c
        /*007e*/ 	.short	(.L_135 - .L_134)


	//   ....[0]....
.L_134:
        /*0080*/ 	.word	0x00001b40


	//   ....[1]....
        /*0084*/ 	.word	0x00001b90


	//----- nvinfo : EIATTR_CRS_STACK_SIZE
	.align		4
.L_135:
        /*0088*/ 	.byte	0x04, 0x1e
        /*008a*/ 	.short	(.L_137 - .L_136)
.L_136:
        /*008c*/ 	.word	0x00000000


	//----- nvinfo : EIATTR_CBANK_PARAM_SIZE
	.align		4
.L_137:
        /*0090*/ 	.byte	0x03, 0x19
        /*0092*/ 	.short	0x0024


	//----- nvinfo : EIATTR_PARAM_CBANK
	.align		4
        /*0094*/ 	.byte	0x04, 0x0a
        /*0096*/ 	.short	(.L_139 - .L_138)
	.align		4
.L_138:
        /*0098*/ 	.word	index@(.nv.constant0._Z21sgemm_sram_f32_kernelILi8ELi16ELi32EEvPfS0_S0_iii)
        /*009c*/ 	.short	0x0380
        /*009e*/ 	.short	0x0024


	//----- nvinfo : EIATTR_SW_WAR
	.align		4
.L_139:
        /*00a0*/ 	.byte	0x04, 0x36
        /*00a2*/ 	.short	(.L_141 - .L_140)
.L_140:
        /*00a4*/ 	.word	0x00000008
.L_141:


//--------------------- .nv.info._Z21sgemm_sram_f32_kernelILi8ELi16ELi16EEvPfS0_S0_iii --------------------------
	.section	.nv.info._Z21sgemm_sram_f32_kernelILi8ELi16ELi16EEvPfS0_S0_iii,"",@"SHT_CUDA_INFO"
	.sectionflags	@""
	.align	4


	//----- nvinfo : EIATTR_CUDA_API_VERSION
	.align		4
        /*0000*/ 	.byte	0x04, 0x37
        /*0002*/ 	.short	(.L_143 - .L_142)
.L_142:
        /*0004*/ 	.word	0x00000082


	//----- nvinfo : EIATTR_KPARAM_INFO
	.align		4
.L_143:
        /*0008*/ 	.byte	0x04, 0x17
        /*000a*/ 	.short	(.L_145 - .L_144)
.L_144:
        /*000c*/ 	.word	0x00000000
        /*0010*/ 	.short	0x0005
        /*0012*/ 	.short	0x0020
        /*0014*/ 	.byte	0x00, 0xf0, 0x11, 0x00


	//----- nvinfo : EIATTR_KPARAM_INFO
	.align		4
.L_145:
        /*0018*/ 	.byte	0x04, 0x17
        /*001a*/ 	.short	(.L_147 - .L_146)
.L_146:
        /*001c*/ 	.word	0x00000000
        /*0020*/ 	.short	0x0004
        /*0022*/ 	.short	0x001c
        /*0024*/ 	.byte	0x00, 0xf0, 0x11, 0x00


	//----- nvinfo : EIATTR_KPARAM_INFO
	.align		4
.L_147:
        /*0028*/ 	.byte	0x04, 0x17
        /*002a*/ 	.short	(.L_149 - .L_148)
.L_148:
        /*002c*/ 	.word	0x00000000
        /*0030*/ 	.short	0x0003
        /*0032*/ 	.short	0x0018
        /*0034*/ 	.byte	0x00, 0xf0, 0x11, 0x00


	//----- nvinfo : EIATTR_KPARAM_INFO
	.align		4
.L_149:
        /*0038*/ 	.byte	0x04, 0x17
        /*003a*/ 	.short	(.L_151 - .L_150)
.L_150:
        /*003c*/ 	.word	0x00000000
        /*0040*/ 	.short	0x0002
        /*0042*/ 	.short	0x0010
        /*0044*/ 	.byte	0x00, 0xf5, 0x21, 0x00


	//----- nvinfo : EIATTR_KPARAM_INFO
	.align		4
.L_151:
        /*0048*/ 	.byte	0x04, 0x17
        /*004a*/ 	.short	(.L_153 - .L_152)
.L_152:
        /*004c*/ 	.word	0x00000000
        /*0050*/ 	.short	0x0001
        /*0052*/ 	.short	0x0008
        /*0054*/ 	.byte	0x00, 0xf5, 0x21, 0x00


	//----- nvinfo : EIATTR_KPARAM_INFO
	.align		4
.L_153:
        /*0058*/ 	.byte	0x04, 0x17
        /*005a*/ 	.short	(.L_155 - .L_154)
.L_154:
        /*005c*/ 	.word	0x00000000
        /*0060*/ 	.short	0x0000
        /*0062*/ 	.short	0x0000
        /*0064*/ 	.byte	0x00, 0xf5, 0x21, 0x00


	//----- nvinfo : EIATTR_SPARSE_MMA_MASK
	.align		4
.L_155:
        /*0068*/ 	.byte	0x03, 0x50
        /*006a*/ 	.short	0x0000


	//----- nvinfo : EIATTR_MAXREG_COUNT
	.align		4
        /*006c*/ 	.byte	0x03, 0x1b
        /*006e*/ 	.short	0x00ff


	//----- nvinfo : EIATTR_NUM_BARRIERS
	.align		4
        /*0070*/ 	.byte	0x02, 0x4c
        /*0072*/ 	.byte	0x01
	.zero		1


	//----- nvinfo : EIATTR_MERCURY_ISA_VERSION
	.align		4
        /*0074*/ 	.byte	0x03, 0x5f
        /*0076*/ 	.short	0x0101


	//----- nvinfo : EIATTR_VRC_CTA_INIT_COUNT
	.align		4
        /*0078*/ 	.byte	0x02, 0x4a
	.zero		1
	.zero		1


	//----- nvinfo : EIATTR_EXIT_INSTR_OFFSETS
	.align		4
        /*007c*/ 	.byte	0x04, 0x1c
        /*007e*/ 	.short	(.L_157 - .L_156)


	//   ....[0]....
.L_156:
        /*0080*/ 	.word	0x000018d0


	//   ....[1]....
        /*0084*/ 	.word	0x00001920


	//----- nvinfo : EIATTR_CRS_STACK_SIZE
	.align		4
.L_157:
        /*0088*/ 	.byte	0x04, 0x1e
        /*008a*/ 	.short	(.L_159 - .L_158)
.L_158:
        /*008c*/ 	.word	0x00000000


	//----- nvinfo : EIATTR_CBANK_PARAM_SIZE
	.align		4
.L_159:
        /*0090*/ 	.byte	0x03, 0x19
        /*0092*/ 	.short	0x0024


	//----- nvinfo : EIATTR_PARAM_CBANK
	.align		4
        /*0094*/ 	.byte	0x04, 0x0a
        /*0096*/ 	.short	(.L_161 - .L_160)
	.align		4
.L_160:
        /*0098*/ 	.word	index@(.nv.constant0._Z21sgemm_sram_f32_kernelILi8ELi16ELi16EEvPfS0_S0_iii)
        /*009c*/ 	.short	0x0380
        /*009e*/ 	.short	0x0024


	//----- nvinfo : EIATTR_SW_WAR
	.align		4
.L_161:
        /*00a0*/ 	.byte	0x04, 0x36
        /*00a2*/ 	.short	(.L_163 - .L_162)
.L_162:
        /*00a4*/ 	.word	0x00000008
.L_163:


//--------------------- .nv.info._Z21sgemm_sram_f32_kernelILi8ELi16ELi8EEvPfS0_S0_iii --------------------------
	.section	.nv.info._Z21sgemm_sram_f32_kernelILi8ELi16ELi8EEvPfS0_S0_iii,"",@"SHT_CUDA_INFO"
	.sectionflags	@""
	.align	4


	//----- nvinfo : EIATTR_CUDA_API_VERSION
	.align		4
        /*0000*/ 	.byte	0x04, 0x37
        /*0002*/ 	.short	(.L_165 - .L_164)
.L_164:
        /*0004*/ 	.word	0x00000082


	//----- nvinfo : EIATTR_KPARAM_INFO
	.align		4
.L_165:
        /*0008*/ 	.byte	0x04, 0x17
        /*000a*/ 	.short	(.L_167 - .L_166)
.L_166:
        /*000c*/ 	.word	0x00000000
        /*0010*/ 	.short	0x0005
        /*0012*/ 	.short	0x0020
        /*0014*/ 	.byte	0x00, 0xf0, 0x11, 0x00


	//----- nvinfo : EIATTR_KPARAM_INFO
	.align		4
.L_167:
        /*0018*/ 	.byte	0x04, 0x17
        /*001a*/ 	.short	(.L_169 - .L_168)
.L_168:
        /*001c*/ 	.word	0x00000000
        /*0020*/ 	.short	0x0004
        /*0022*/ 	.short	0x001c
        /*0024*/ 	.byte	0x00, 0xf0, 0x11, 0x00


	//----- nvinfo : EIATTR_KPARAM_INFO
	.align		4
.L_169:
        /*0028*/ 	.byte	0x04, 0x17
        /*002a*/ 	.short	(.L_171 - .L_170)
.L_170:
        /*002c*/ 	.word	0x00000000
        /*0030*/ 	.short	0x0003
        /*0032*/ 	.short	0x0018
        /*0034*/ 	.byte	0x00, 0xf0, 0x11, 0x00


	//----- nvinfo : EIATTR_KPARAM_INFO
	.align		4
.L_171:
        /*0038*/ 	.byte	0x04, 0x17
        /*003a*/ 	.short	(.L_173 - .L_172)
.L_172:
        /*003c*/ 	.word	0x00000000
        /*0040*/ 	.short	0x0002
        /*0042*/ 	.short	0x0010
        /*0044*/ 	.byte	0x00, 0xf5, 0x21, 0x00


	//----- nvinfo : EIATTR_KPARAM_INFO
	.align		4
.L_173:
        /*0048*/ 	.byte	0x04, 0x17
        /*004a*/ 	.short	(.L_175 - .L_174)
.L_174:
        /*004c*/ 	.word	0x00000000
        /*0050*/ 	.short	0x0001
        /*0052*/ 	.short	0x0008
        /*0054*/ 	.byte	0x00, 0xf5, 0x21, 0x00


	//----- nvinfo : EIATTR_KPARAM_INFO
	.align		4
.L_175:
        /*0058*/ 	.byte	0x04, 0x17
        /*005a*/ 	.short	(.L_177 - .L_176)
.L_176:
        /*005c*/ 	.word	0x00000000
        /*0060*/ 	.short	0x0000
        /*0062*/ 	.short	0x0000
        /*0064*/ 	.byte	0x00, 0xf5, 0x21, 0x00


	//----- nvinfo : EIATTR_SPARSE_MMA_MASK
	.align		4
.L_177:
        /*0068*/ 	.byte	0x03, 0x50
        /*006a*/ 	.short	0x0000


	//----- nvinfo : EIATTR_MAXREG_COUNT
	.align		4
        /*006c*/ 	.byte	0x03, 0x1b
        /*006e*/ 	.short	0x00ff


	//----- nvinfo : EIATTR_NUM_BARRIERS
	.align		4
        /*0070*/ 	.byte	0x02, 0x4c
        /*0072*/ 	.byte	0x01
	.zero		1


	//----- nvinfo : EIATTR_MERCURY_ISA_VERSION
	.align		4
        /*0074*/ 	.byte	0x03, 0x5f
        /*0076*/ 	.short	0x0101


	//----- nvinfo : EIATTR_VRC_CTA_INIT_COUNT
	.align		4
        /*0078*/ 	.byte	0x02, 0x4a
	.zero		1
	.zero		1


	//----- nvinfo : EIATTR_EXIT_INSTR_OFFSETS
	.align		4
        /*007c*/ 	.byte	0x04, 0x1c
        /*007e*/ 	.short	(.L_179 - .L_178)


	//   ....[0]....
.L_178:
        /*0080*/ 	.word	0x000017e0


	//   ....[1]....
        /*0084*/ 	.word	0x00001830


	//----- nvinfo : EIATTR_CRS_STACK_SIZE
	.align		4
.L_179:
        /*0088*/ 	.byte	0x04, 0x1e
        /*008a*/ 	.short	(.L_181 - .L_180)
.L_180:
        /*008c*/ 	.word	0x00000000


	//----- nvinfo : EIATTR_CBANK_PARAM_SIZE
	.align		4
.L_181:
        /*0090*/ 	.byte	0x03, 0x19
        /*0092*/ 	.short	0x0024


	//----- nvinfo : EIATTR_PARAM_CBANK
	.align		4
        /*0094*/ 	.byte	0x04, 0x0a
        /*0096*/ 	.short	(.L_183 - .L_182)
	.align		4
.L_182:
        /*0098*/ 	.word	index@(.nv.constant0._Z21sgemm_sram_f32_kernelILi8ELi16ELi8EEvPfS0_S0_iii)
        /*009c*/ 	.short	0x0380
        /*009e*/ 	.short	0x0024


	//----- nvinfo : EIATTR_SW_WAR
	.align		4
.L_183:
        /*00a0*/ 	.byte	0x04, 0x36
        /*00a2*/ 	.short	(.L_185 - .L_184)
.L_184:
        /*00a4*/ 	.word	0x00000008
.L_185:


//--------------------- .nv.info._Z21sgemm_sram_f32_kernelILi8ELi8ELi32EEvPfS0_S0_iii --------------------------
	.section	.nv.info._Z21sgemm_sram_f32_kernelILi8ELi8ELi32EEvPfS0_S0_iii,"",@"SHT_CUDA_INFO"
	.sectionflags	@""
	.align	4


	//----- nvinfo : EIATTR_CUDA_API_VERSION
	.align		4
        /*0000*/ 	.byte	0x04, 0x37
        /*0002*/ 	.short	(.L_187 - .L_186)
.L_186:
        /*0004*/ 	.word	0x00000082


	//----- nvinfo : EIATTR_KPARAM_INFO
	.align		4
.L_187:
        /*0008*/ 	.byte	0x04, 0x17
        /*000a*/ 	.short	(.L_189 - .L_188)
.L_188:
        /*000c*/ 	.word	0x00000000
        /*0010*/ 	.short	0x0005
        /*0012*/ 	.short	0x0020
        /*0014*/ 	.byte	0x00, 0xf0, 0x11, 0x00


	//----- nvinfo : EIATTR_KPARAM_INFO
	.align		4
.L_189:
        /*0018*/ 	.byte	0x04, 0x17
        /*001a*/ 	.short	(.L_191 - .L_190)
.L_190:
        /*001c*/ 	.word	0x00000000
        /*0020*/ 	.short	0x0004
        /*0022*/ 	.short	0x001c
        /*0024*/ 	.byte	0x00, 0xf0, 0x11, 0x00


	//----- nvinfo : EIATTR_KPARAM_INFO
	.align		4
.L_191:
        /*0028*/ 	.byte	0x04, 0x17
        /*002a*/ 	.short	(.L_193 - .L_192)
.L_192:
        /*002c*/ 	.word	0x00000000
        /*0030*/ 	.short	0x0003
        /*0032*/ 	.short	0x0018
        /*0034*/ 	.byte	0x00, 0xf0, 0x11, 0x00


	//----- nvinfo : EIATTR_KPARAM_INFO
	.align		4
.L_193:
        /*0038*/ 	.byte	0x04, 0x17
        /*003a*/ 	.short	(.L_195 - .L_194)
.L_194:
        /*003c*/ 	.word	0x00000000
        /*0040*/ 	.short	0x0002
        /*0042*/ 	.short	0x0010
        /*0044*/ 	.byte	0x00, 0xf5, 0x21, 0x00


	//----- nvinfo : EIATTR_KPARAM_INFO
	.align		4
.L_195:
        /*0048*/ 	.byte	0x04, 0x17
        /*004a*/ 	.short	(.L_197 - .L_196)
.L_196:
        /*004c*/ 	.word	0x00000000
        /*0050*/ 	.short	0x0001
        /*0052*/ 	.short	0x0008
        /*0054*/ 	.byte	0x00, 0xf5, 0x21, 0x00


	//----- nvinfo : EIATTR_KPARAM_INFO
	.align		4
.L_197:
        /*0058*/ 	.byte	0x04, 0x17
        /*005a*/ 	.short	(.L_199 - .L_198)
.L_198:
        /*005c*/ 	.word	0x00000000
        /*0060*/ 	.short	0x0000
        /*0062*/ 	.short	0x0000
        /*0064*/ 	.byte	0x00, 0xf5, 0x21, 0x00


	//----- nvinfo : EIATTR_SPARSE_MMA_MASK
	.align		4
.L_199:
        /*0068*/ 	.byte	0x03, 0x50
        /*006a*/ 	.short	0x0000


	//----- nvinfo : EIATTR_MAXREG_COUNT
	.align		4
        /*006c*/ 	.byte	0x03, 0x1b
        /*006e*/ 	.short	0x00ff


	//----- nvinfo : EIATTR_NUM_BARRIERS
	.align		4
        /*0070*/ 	.byte	0x02, 0x4c
        /*0072*/ 	.byte	0x01
	.zero		1


	//----- nvinfo : EIATTR_MERCURY_ISA_VERSION
	.align		4
        /*0074*/ 	.byte	0x03, 0x5f
        /*0076*/ 	.short	0x0101


	//----- nvinfo : EIATTR_VRC_CTA_INIT_COUNT
	.align		4
        /*0078*/ 	.byte	0x02, 0x4a
	.zero		1
	.zero		1


	//----- nvinfo : EIATTR_EXIT_INSTR_OFFSETS
	.align		4
        /*007c*/ 	.byte	0x04, 0x1c
        /*007e*/ 	.short	(.L_201 - .L_200)


	//   ....[0]....
.L_200:
        /*0080*/ 	.word	0x00001a70


	//   ....[1]....
        /*0084*/ 	.word	0x00001ac0


	//----- nvinfo : EIATTR_CRS_STACK_SIZE
	.align		4
.L_201:
        /*0088*/ 	.byte	0x04, 0x1e
        /*008a*/ 	.short	(.L_203 - .L_202)
.L_202:
        /*008c*/ 	.word	0x00000000


	//----- nvinfo : EIATTR_CBANK_PARAM_SIZE
	.align		4
.L_203:
        /*0090*/ 	.byte	0x03, 0x19
        /*0092*/ 	.short	0x0024


	//----- nvinfo : EIATTR_PARAM_CBANK
	.align		4
        /*0094*/ 	.byte	0x04, 0x0a
        /*0096*/ 	.short	(.L_205 - .L_204)
	.align		4
.L_204:
        /*0098*/ 	.word	index@(.nv.constant0._Z21sgemm_sram_f32_kernelILi8ELi8ELi32EEvPfS0_S0_iii)
        /*009c*/ 	.short	0x0380
        /*009e*/ 	.short	0x0024


	//----- nvinfo : EIATTR_SW_WAR
	.align		4
.L_205:
        /*00a0*/ 	.byte	0x04, 0x36
        /*00a2*/ 	.short	(.L_207 - .L_206)
.L_206:
        /*00a4*/ 	.word	0x00000008
.L_207:


//--------------------- .nv.info._Z21sgemm_sram_f32_kernelILi8ELi8ELi16EEvPfS0_S0_iii --------------------------
	.section	.nv.info._Z21sgemm_sram_f32_kernelILi8ELi8ELi16EEvPfS0_S0_iii,"",@"SHT_CUDA_INFO"
	.sectionflags	@""
	.align	4


	//----- nvinfo : EIATTR_CUDA_API_VERSION
	.align		4
        /*0000*/ 	.byte	0x04, 0x37
        /*0002*/ 	.short	(.L_209 - .L_208)
.L_208:
        /*0004*/ 	.word	0x00000082


	//----- nvinfo : EIATTR_KPARAM_INFO
	.align		4
.L_209:
        /*0008*/ 	.byte	0x04, 0x17
        /*000a*/ 	.short	(.L_211 - .L_210)
.L_210:
        /*000c*/ 	.word	0x00000000
        /*0010*/ 	.short	0x0005
        /*0012*/ 	.short	0x0020
        /*0014*/ 	.byte	0x00, 0xf0, 0x11, 0x00


	//----- nvinfo : EIATTR_KPARAM_INFO
	.align		4
.L_211:
        /*0018*/ 	.byte	0x04, 0x17
        /*001a*/ 	.short	(.L_213 - .L_212)
.L_212:
        /*001c*/ 	.word	0x00000000
        /*0020*/ 	.short	0x0004
        /*0022*/ 	.short	0x001c
        /*0024*/ 	.byte	0x00, 0xf0, 0x11, 0x00


	//----- nvinfo : EIATTR_KPARAM_INFO
	.align		4
.L_213:
        /*0028*/ 	.byte	0x04, 0x17
        /*002a*/ 	.short	(.L_215 - .L_214)
.L_214:
        /*002c*/ 	.word	0x00000000
        /*0030*/ 	.short	0x0003
        /*0032*/ 	.short	0x0018
        /*0034*/ 	.byte	0x00, 0xf0, 0x11, 0x00


	//----- nvinfo : EIATTR_KPARAM_INFO
	.align		4
.L_215:
        /*0038*/ 	.byte	0x04, 0x17
        /*003a*/ 	.short	(.L_217 - .L_216)
.L_216:
        /*003c*/ 	.word	0x00000000
        /*0040*/ 	.short	0x0002
        /*0042*/ 	.short	0x0010
        /*0044*/ 	.byte	0x00, 0xf5, 0x21, 0x00


	//----- nvinfo : EIATTR_KPARAM_INFO
	.align		4
.L_217:
        /*0048*/ 	.byte	0x04, 0x17
        /*004a*/ 	.short	(.L_219 - .L_218)
.L_218:
        /*004c*/ 	.word	0x00000000
        /*0050*/ 	.short	0x0001
        /*0052*/ 	.short	0x0008
        /*0054*/ 	.byte	0x00, 0xf5, 0x21, 0x00


	//----- nvinfo : EIATTR_KPARAM_INFO
	.align		4
.L_219:
        /*0058*/ 	.byte	0x04, 0x17
        /*005a*/ 	.short	(.L_221 - .L_220)
.L_220:
        /*005c*/ 	.word	0x00000000
        /*0060*/ 	.short	0x0000
        /*0062*/ 	.short	0x0000
        /*0064*/ 	.byte	0x00, 0xf5, 0x21, 0x00


	//----- nvinfo : EIATTR_SPARSE_MMA_MASK
	.align		4
.L_221:
        /*0068*/ 	.byte	0x03, 0x50
        /*006a*/ 	.short	0x0000


	//----- nvinfo : EIATTR_MAXREG_COUNT
	.align		4
        /*006c*/ 	.byte	0x03, 0x1b
        /*006e*/ 	.short	0x00ff


	//----- nvinfo : EIATTR_NUM_BARRIERS
	.align		4
        /*0070*/ 	.byte	0x02, 0x4c
        /*0072*/ 	.byte	0x01
	.zero		1


	//----- nvinfo : EIATTR_MERCURY_ISA_VERSION
	.align		4
        /*0074*/ 	.byte	0x03, 0x5f
        /*0076*/ 	.short	0x0101


	//----- nvinfo : EIATTR_VRC_CTA_INIT_COUNT
	.align		4
        /*0078*/ 	.byte	0x02, 0x4a
	.zero		1
	.zero		1


	//----- nvinfo : EIATTR_EXIT_INSTR_OFFSETS
	.align		4
        /*007c*/ 	.byte	0x04, 0x1c
        /*007e*/ 	.short	(.L_223 - .L_222)


	//   ....[0]....
.L_222:
        /*0080*/ 	.word	0x00001830


	//   ....[1]....
        /*0084*/ 	.word	0x00001880


	//----- nvinfo : EIATTR_CRS_STACK_SIZE
	.align		4
.L_223:
        /*0088*/ 	.byte	0x04, 0x1e
        /*008a*/ 	.short	(.L_225 - .L_224)
.L_224:
        /*008c*/ 	.word	0x00000000


	//----- nvinfo : EIATTR_CBANK_PARAM_SIZE
	.align		4
.L_225:
        /*0090*/ 	.byte	0x03, 0x19
        /*0092*/ 	.short	0x0024


	//----- nvinfo : EIATTR_PARAM_CBANK
	.align		4
        /*0094*/ 	.byte	0x04, 0x0a
        /*0096*/ 	.short	(.L_227 - .L_226)
	.align		4
.L_226:
        /*0098*/ 	.word	index@(.nv.constant0._Z21sgemm_sram_f32_kernelILi8ELi8ELi16EEvPfS0_S0_iii)
        /*009c*/ 	.short	0x0380
        /*009e*/ 	.short	0x0024


	//----- nvinfo : EIATTR_SW_WAR
	.align		4
.L_227:
        /*00a0*/ 	.byte	0x04, 0x36
        /*00a2*/ 	.short	(.L_229 - .L_228)
.L_228:
        /*00a4*/ 	.word	0x00000008
.L_229:


//--------------------- .nv.info._Z21sgemm_sram_f32_kernelILi8ELi8ELi8EEvPfS0_S0_iii --------------------------
	.section	.nv.info._Z21sgemm_sram_f32_kernelILi8ELi8ELi8EEvPfS0_S0_iii,"",@"SHT_CUDA_INFO"
	.sectionflags	@""
	.align	4


	//----- nvinfo : EIATTR_CUDA_API_VERSION
	.align		4
        /*0000*/ 	.byte	0x04, 0x37
        /*0002*/ 	.short	(.L_231 - .L_230)
.L_230:
        /*0004*/ 	.word	0x00000082


	//----- nvinfo : EIATTR_KPARAM_INFO
	.align		4
.L_231:
        /*0008*/ 	.byte	0x04, 0x17
        /*000a*/ 	.short	(.L_233 - .L_232)
.L_232:
        /*000c*/ 	.word	0x00000000
        /*0010*/ 	.short	0x0005
        /*0012*/ 	.short	0x0020
        /*0014*/ 	.byte	0x00, 0xf0, 0x11, 0x00


	//----- nvinfo : EIATTR_KPARAM_INFO
	.align		4
.L_233:
        /*0018*/ 	.byte	0x04, 0x17
        /*001a*/ 	.short	(.L_235 - .L_234)
.L_234:
        /*001c*/ 	.word	0x00000000
        /*0020*/ 	.short	0x0004
        /*0022*/ 	.short	0x001c
        /*0024*/ 	.byte	0x00, 0xf0, 0x11, 0x00


	//----- nvinfo : EIATTR_KPARAM_INFO
	.align		4
.L_235:
        /*0028*/ 	.byte	0x04, 0x17
        /*002a*/ 	.short	(.L_237 - .L_236)
.L_236:
        /*002c*/ 	.word	0x00000000
        /*0030*/ 	.short	0x0003
        /*0032*/ 	.short	0x0018
        /*0034*/ 	.byte	0x00, 0xf0, 0x11, 0x00


	//----- nvinfo : EIATTR_KPARAM_INFO
	.align		4
.L_237:
        /*0038*/ 	.byte	0x04, 0x17
        /*003a*/ 	.short	(.L_239 - .L_238)
.L_238:
        /*003c*/ 	.word	0x00000000
        /*0040*/ 	.short	0x0002
        /*0042*/ 	.short	0x0010
        /*0044*/ 	.byte	0x00, 0xf5, 0x21, 0x00


	//----- nvinfo : EIATTR_KPARAM_INFO
	.align		4
.L_239:
        /*0048*/ 	.byte	0x04, 0x17
        /*004a*/ 	.short	(.L_241 - .L_240)
.L_240:
        /*004c*/ 	.word	0x00000000
        /*0050*/ 	.short	0x0001
        /*0052*/ 	.short	0x0008
        /*0054*/ 	.byte	0x00, 0xf5, 0x21, 0x00


	//----- nvinfo : EIATTR_KPARAM_INFO
	.align		4
.L_241:
        /*0058*/ 	.byte	0x04, 0x17
        /*005a*/ 	.short	(.L_243 - .L_242)
.L_242:
        /*005c*/ 	.word	0x00000000
        /*0060*/ 	.short	0x0000
        /*0062*/ 	.short	0x0000
        /*0064*/ 	.byte	0x00, 0xf5, 0x21, 0x00


	//----- nvinfo : EIATTR_SPARSE_MMA_MASK
	.align		4
.L_243:
        /*0068*/ 	.byte	0x03, 0x50
        /*006a*/ 	.short	0x0000


	//----- nvinfo : EIATTR_MAXREG_COUNT
	.align		4
        /*006c*/ 	.byte	0x03, 0x1b
        /*006e*/ 	.short	0x00ff


	//----- nvinfo : EIATTR_NUM_BARRIERS
	.align		4
        /*0070*/ 	.byte	0x02, 0x4c
        /*0072*/ 	.byte	0x01
	.zero		1


	//----- nvinfo : EIATTR_MERCURY_ISA_VERSION
	.align		4
        /*0074*/ 	.byte	0x03, 0x5f
        /*0076*/ 	.short	0x0101


	//----- nvinfo : EIATTR_VRC_CTA_INIT_COUNT
	.align		4
        /*0078*/ 	.byte	0x02, 0x4a
	.zero		1
	.zero		1


	//----- nvinfo : EIATTR_EXIT_INSTR_OFFSETS
	.align		4
        /*007c*/ 	.byte	0x04, 0x1c
        /*007e*/ 	.short	(.L_245 - .L_244)


	//   ....[0]....
.L_244:
        /*0080*/ 	.word	0x000016b0


	//   ....[1]....
        /*0084*/ 	.word	0x00001700


	//----- nvinfo : EIATTR_CRS_STACK_SIZE
	.align		4
.L_245:
        /*0088*/ 	.byte	0x04, 0x1e
        /*008a*/ 	.short	(.L_247 - .L_246)
.L_246:
        /*008c*/ 	.word	0x00000000


	//----- nvinfo : EIATTR_CBANK_PARAM_SIZE
	.align		4
.L_247:
        /*0090*/ 	.byte	0x03, 0x19
        /*0092*/ 	.short	0x0024


	//----- nvinfo : EIATTR_PARAM_CBANK
	.align		4
        /*0094*/ 	.byte	0x04, 0x0a
        /*0096*/ 	.short	(.L_249 - .L_248)
	.align		4
.L_248:
        /*0098*/ 	.word	index@(.nv.constant0._Z21sgemm_sram_f32_kernelILi8ELi8ELi8EEvPfS0_S0_iii)
        /*009c*/ 	.short	0x0380
        /*009e*/ 	.short	0x0024


	//----- nvinfo : EIATTR_SW_WAR
	.align		4
.L_249:
        /*00a0*/ 	.byte	0x04, 0x36
        /*00a2*/ 	.short	(.L_251 - .L_250)
.L_250:
        /*00a4*/ 	.word	0x00000008
.L_251:


//--------------------- .nv.callgraph             --------------------------
	.section	.nv.callgraph,"",@"SHT_CUDA_CALLGRAPH"
	.align	4
	.sectionentsize	8
	.align		4
        /*0000*/ 	.word	0x00000000
	.align		4
        /*0004*/ 	.word	0xffffffff
	.align		4
        /*0008*/ 	.word	0x00000000
	.align		4
        /*000c*/ 	.word	0xfffffffe
	.align		4
        /*0010*/ 	.word	0x00000000
	.align		4
        /*0014*/ 	.word	0xfffffffd
	.align		4
        /*0018*/ 	.word	0x00000000
	.align		4
        /*001c*/ 	.word	0xfffffffc


//--------------------- .text._Z21sgemm_sram_f32_kernelILi16ELi16ELi16EEvPfS0_S0_iii --------------------------
	.section	.text._Z21sgemm_sram_f32_kernelILi16ELi16ELi16EEvPfS0_S0_iii,"ax",@progbits
	.align	128
        .global         _Z21sgemm_sram_f32_kernelILi16ELi16ELi16EEvPfS0_S0_iii
        .type           _Z21sgemm_sram_f32_kernelILi16ELi16ELi16EEvPfS0_S0_iii,@function
        .size           _Z21sgemm_sram_f32_kernelILi16ELi16ELi16EEvPfS0_S0_iii,(.L_x_171 - _Z21sgemm_sram_f32_kernelILi16ELi16ELi16EEvPfS0_S0_iii)
        .other          _Z21sgemm_sram_f32_kernelILi16ELi16ELi16EEvPfS0_S0_iii,@"STO_CUDA_ENTRY STV_DEFAULT"
_Z21sgemm_sram_f32_kernelILi16ELi16ELi16EEvPfS0_S0_iii:
.text._Z21sgemm_sram_f32_kernelILi16ELi16ELi16EEvPfS0_S0_iii:
[----:B------:R-:W-:Y:S01]  /*0000*/  LDC R1, c[0x0][0x37c] ;  /* 0x0000df00ff017b82 */ /* 0x000fe20000000800 */
[----:B------:R-:W0:Y:S01]  /*0010*/  S2R R2, SR_CTAID.X ;  /* 0x0000000000027919 */ /* 0x000e220000002500 */
[----:B------:R-:W1:Y:S01]  /*0020*/  LDCU UR5, c[0x0][0x3a0] ;  /* 0x00007400ff0577ac */ /* 0x000e620008000800 */
[----:B------:R-:W-:Y:S01]  /*0030*/  IMAD.MOV.U32 R25, RZ, RZ, RZ ;  /* 0x000000ffff197224 */ /* 0x000fe200078e00ff */
[----:B------:R-:W2:Y:S01]  /*0040*/  S2R R0, SR_CTAID.Y ;  /* 0x0000000000007919 */ /* 0x000ea20000002600 */
[----:B------:R-:W3:Y:S03]  /*0050*/  LDCU UR4, c[0x0][0x360] ;  /* 0x00006c00ff0477ac */ /* 0x000ee60008000800 */
[----:B------:R-:W3:Y:S01]  /*0060*/  LDC R23, c[0x0][0x364] ;  /* 0x0000d900ff177b82 */ /* 0x000ee20000000800 */
[----:B------:R-:W2:Y:S01]  /*0070*/  S2R R6, SR_TID.Y ;  /* 0x0000000000067919 */ /* 0x000ea20000002200 */
[----:B------:R-:W4:Y:S01]  /*0080*/  LDCU.64 UR8, c[0x0][0x358] ;  /* 0x00006b00ff0877ac */ /* 0x000f220008000a00 */
[----:B------:R-:W0:Y:S01]  /*0090*/  S2R R9, SR_TID.X ;  /* 0x0000000000097919 */ /* 0x000e220000002100 */
[----:B-1----:R-:W-:Y:S01]  /*00a0*/  UISETP.GE.AND UP0, UPT, UR5, 0x1, UPT ;  /* 0x000000010500788c */ /* 0x002fe2000bf06270 */
[----:B---3--:R-:W-:-:S02]  /*00b0*/  IMAD R23, R23, UR4, RZ ;  /* 0x0000000417177c24 */ /* 0x008fc4000f8e02ff */
[----:B--2---:R-:W-:Y:S02]  /*00c0*/  IMAD R12, R0, 0x10, R6 ;  /* 0x00000010000c7824 */ /* 0x004fe400078e0206 */
[----:B0-----:R-:W-:-:S04]  /*00d0*/  IMAD R13, R2, 0x10, R9 ;  /* 0x00000010020d7824 */ /* 0x001fc800078e0209 */
[----:B----4-:R-:W-:Y:S05]  /*00e0*/  BRA.U !UP0, `(.L_x_0) ;  /* 0x0000001508987547 */ /* 0x010fea000b800000 */
[----:B------:R-:W0:Y:S01]  /*00f0*/  I2F.U32.RP R10, R23 ;  /* 0x00000017000a7306 */ /* 0x000e220000209000 */
[----:B------:R-:W-:Y:S01]  /*0100*/  IMAD R22, R6, UR4, R9 ;  /* 0x0000000406167c24 */ /* 0x000fe2000f8e0209 */
[----:B------:R-:W1:Y:S01]  /*0110*/  S2UR UR6, SR_CgaCtaId ;  /* 0x00000000000679c3 */ /* 0x000e620000008800 */
[--C-:B------:R-:W-:Y:S01]  /*0120*/  IMAD.MOV R11, RZ, RZ, -R23.reuse ;  /* 0x000000ffff0b7224 */ /* 0x100fe200078e0a17 */
[----:B------:R-:W-:Y:S01]  /*0130*/  UMOV UR4, 0x400 ;  /* 0x0000040000047882 */ /* 0x000fe20000000000 */
[----:B------:R-:W-:Y:S01]  /*0140*/  IMAD.IADD R3, R22, 0x1, R23 ;  /* 0x0000000116037824 */ /* 0x000fe200078e0217 */
[----:B------:R-:W-:Y:S01]  /*0150*/  ISETP.NE.U32.AND P2, PT, R23, RZ, PT ;  /* 0x000000ff1700720c */ /* 0x000fe20003f45070 */
[----:B------:R-:W-:Y:S01]  /*0160*/  UIADD3 UR5, UPT, UPT, UR4, 0x400, URZ ;  /* 0x0000040004057890 */ /* 0x000fe2000fffe0ff */
[----:B------:R-:W-:Y:S01]  /*0170*/  IMAD.MOV.U32 R25, RZ, RZ, RZ ;  /* 0x000000ffff197224 */ /* 0x000fe200078e00ff */
[----:B------:R-:W2:Y:S01]  /*0180*/  LDCU.64 UR10, c[0x0][0x398] ;  /* 0x00007300ff0a77ac */ /* 0x000ea20008000a00 */
[----:B------:R-:W-:-:S02]  /*0190*/  ISETP.GE.U32.AND P0, PT, R3, 0x100, PT ;  /* 0x000001000300780c */ /* 0x000fc40003f06070 */
[----:B------:R-:W-:Y:S02]  /*01a0*/  VIMNMX.U32 R8, PT, PT, R3, 0x100, !PT ;  /* 0x0000010003087848 */ /* 0x000fe40007fe0000 */
[----:B------:R-:W-:Y:S01]  /*01b0*/  SEL R7, RZ, 0x1, P0 ;  /* 0x00000001ff077807 */ /* 0x000fe20000000000 */
[----:B0-----:R-:W0:Y:S01]  /*01c0*/  MUFU.RCP R10, R10 ;  /* 0x0000000a000a7308 */ /* 0x001e220000001000 */
[-C--:B------:R-:W-:Y:S02]  /*01d0*/  IADD3 R16, PT, PT, R23, R3.reuse, RZ ;  /* 0x0000000317107210 */ /* 0x080fe40007ffe0ff */
[----:B------:R-:W-:Y:S02]  /*01e0*/  IADD3 R8, PT, PT, R8, -R3, -R7 ;  /* 0x8000000308087210 */ /* 0x000fe40007ffe807 */
[----:B------:R-:W-:Y:S02]  /*01f0*/  LOP3.LUT R17, R3, 0xf, RZ, 0xc0, !PT ;  /* 0x0000000f03117812 */ /* 0x000fe400078ec0ff */
[----:B------:R-:W-:-:S02]  /*0200*/  SHF.R.U32.HI R19, RZ, 0x4, R16 ;  /* 0x00000004ff137819 */ /* 0x000fc40000011610 */
[----:B------:R-:W-:Y:S01]  /*0210*/  LOP3.LUT R21, R16, 0xf, RZ, 0xc0, !PT ;  /* 0x0000000f10157812 */ /* 0x000fe200078ec0ff */
[----:B-1----:R-:W-:Y:S02]  /*0220*/  ULEA UR5, UR6, UR5, 0x18 ;  /* 0x0000000506057291 */ /* 0x002fe4000f8ec0ff */
[----:B------:R-:W-:Y:S01]  /*0230*/  ULEA UR4, UR6, UR4, 0x18 ;  /* 0x0000000406047291 */ /* 0x000fe2000f8ec0ff */
[----:B0-----:R-:W-:-:S03]  /*0240*/  IADD3 R4, PT, PT, R10, 0xffffffe, RZ ;  /* 0x0ffffffe0a047810 */ /* 0x001fc60007ffe0ff */
[----:B------:R-:W-:Y:S01]  /*0250*/  LEA R18, R9, UR5, 0x2 ;  /* 0x0000000509127c11 */ /* 0x000fe2000f8e10ff */
[----:B------:R0:W1:Y:S01]  /*0260*/  F2I.FTZ.U32.TRUNC.NTZ R5, R4 ;  /* 0x0000000400057305 */ /* 0x000062000021f000 */
[----:B------:R-:W-:Y:S01]  /*0270*/  LEA R6, R6, UR4, 0x6 ;  /* 0x0000000406067c11 */ /* 0x000fe2000f8e30ff */
[----:B------:R-:W-:Y:S01]  /*0280*/  UMOV UR4, URZ ;  /* 0x000000ff00047c82 */ /* 0x000fe20008000000 */
[----:B0-----:R-:W-:Y:S02]  /*0290*/  IMAD.MOV.U32 R4, RZ, RZ, RZ ;  /* 0x000000ffff047224 */ /* 0x001fe400078e00ff */
[----:B-1----:R-:W-:-:S04]  /*02a0*/  IMAD R11, R11, R5, RZ ;  /* 0x000000050b0b7224 */ /* 0x002fc800078e02ff */
[----:B------:R-:W-:-:S06]  /*02b0*/  IMAD.HI.U32 R5, R5, R11, R4 ;  /* 0x0000000b05057227 */ /* 0x000fcc00078e0004 */
[----:B------:R-:W-:-:S04]  /*02c0*/  IMAD.HI.U32 R10, R5, R8, RZ ;  /* 0x00000008050a7227 */ /* 0x000fc800078e00ff */
[----:B------:R-:W-:Y:S01]  /*02d0*/  IMAD.SHL.U32 R5, R3, 0x4, RZ ;  /* 0x0000000403057824 */ /* 0x000fe200078e00ff */
[----:B------:R-:W-:-:S04]  /*02e0*/  IADD3 R4, PT, PT, -R10, RZ, RZ ;  /* 0x000000ff0a047210 */ /* 0x000fc80007ffe1ff */
[----:B------:R-:W-:Y:S01]  /*02f0*/  LOP3.LUT R5, R5, 0x3c, RZ, 0xc0, !PT ;  /* 0x0000003c05057812 */ /* 0x000fe200078ec0ff */
[----:B------:R-:W-:Y:S01]  /*0300*/  IMAD R8, R23, R4, R8 ;  /* 0x0000000417087224 */ /* 0x000fe200078e0208 */
[----:B------:R-:W-:-:S04]  /*0310*/  SHF.R.U32.HI R4, RZ, 0x4, R3 ;  /* 0x00000004ff047819 */ /* 0x000fc80000011603 */
[----:B------:R-:W-:Y:S02]  /*0320*/  ISETP.GE.U32.AND P0, PT, R8, R23, PT ;  /* 0x000000170800720c */ /* 0x000fe40003f06070 */
[----:B------:R-:W-:-:S05]  /*0330*/  LEA R4, R4, UR5, 0x6 ;  /* 0x0000000504047c11 */ /* 0x000fca000f8e30ff */
[----:B------:R-:W-:-:S06]  /*0340*/  IMAD.IADD R4, R4, 0x1, R5 ;  /* 0x0000000104047824 */ /* 0x000fcc00078e0205 */
[----:B------:R-:W-:Y:S02]  /*0350*/  @P0 IMAD.IADD R8, R8, 0x1, -R23 ;  /* 0x0000000108080824 */ /* 0x000fe400078e0a17 */
[----:B------:R-:W-:Y:S01]  /*0360*/  @P0 VIADD R10, R10, 0x1 ;  /* 0x000000010a0a0836 */ /* 0x000fe20000000000 */
[----:B--2---:R-:W-:Y:S02]  /*0370*/  ISETP.GE.AND P0, PT, R13, UR11, PT ;  /* 0x0000000b0d007c0c */ /* 0x004fe4000bf06270 */
[----:B------:R-:W-:Y:S02]  /*0380*/  ISETP.GE.U32.AND P1, PT, R8, R23, PT ;  /* 0x000000170800720c */ /* 0x000fe40003f26070 */
[----:B------:R-:W-:-:S11]  /*0390*/  ISETP.LT.AND P0, PT, R12, UR10, !P0 ;  /* 0x0000000a0c007c0c */ /* 0x000fd6000c701270 */
[----:B------:R-:W-:Y:S02]  /*03a0*/  @P1 IADD3 R10, PT, PT, R10, 0x1, RZ ;  /* 0x000000010a0a1810 */ /* 0x000fe40007ffe0ff */
[----:B------:R-:W-:-:S05]  /*03b0*/  @!P2 LOP3.LUT R10, RZ, R23, RZ, 0x33, !PT ;  /* 0x00000017ff0aa212 */ /* 0x000fca00078e33ff */
[----:B------:R-:W-:Y:S01]  /*03c0*/  IMAD.IADD R5, R7, 0x1, R10 ;  /* 0x0000000107057824 */ /* 0x000fe200078e020a */
[----:B------:R-:W-:-:S03]  /*03d0*/  LOP3.LUT R7, R22, 0xf, RZ, 0xc0, !PT ;  /* 0x0000000f16077812 */ /* 0x000fc600078ec0ff */
[----:B------:R-:W-:-:S05]  /*03e0*/  VIADD R20, R5, 0x1 ;  /* 0x0000000105147836 */ /* 0x000fca0000000000 */
[----:B------:R-:W-:-:S07]  /*03f0*/  LOP3.LUT R20, R20, 0x3, RZ, 0xc0, !PT ;  /* 0x0000000314147812 */ /* 0x000fce00078ec0ff */
.L_x_19:
[----:B------:R-:W-:Y:S01]  /*0400*/  ISETP.GT.U32.AND P1, PT, R22, 0xff, PT ;  /* 0x000000ff1600780c */ /* 0x000fe20003f24070 */
[----:B------:R-:W0:Y:S01]  /*0410*/  LDCU UR12, c[0x0][0x3a0] ;  /* 0x00007400ff0c77ac */ /* 0x000e220008000800 */
[----:B------:R-:W-:Y:S01]  /*0420*/  BSSY.RECONVERGENT B0, `(.L_x_1) ;  /* 0x0000105000007945 */ /* 0x000fe20003800200 */
[----:B------:R-:W1:Y:S01]  /*0430*/  LDCU UR7, c[0x0][0x3a0] ;  /* 0x00007400ff0777ac */ /* 0x000e620008000800 */
[----:B------:R-:W2:Y:S01]  /*0440*/  LDCU UR10, c[0x0][0x398] ;  /* 0x00007300ff0a77ac */ /* 0x000ea20008000800 */
[----:B------:R-:W3:Y:S08]  /*0450*/  LDCU UR11, c[0x0][0x39c] ;  /* 0x00007380ff0b77ac */ /* 0x000ef00008000800 */
[----:B------:R-:W-:Y:S05]  /*0460*/  @P1 BRA `(.L_x_2) ;  /* 0x0000001000001947 */ /* 0x000fea0003800000 */
[----:B------:R-:W-:Y:S01]  /*0470*/  ISETP.NE.AND P2, PT, R20, RZ, PT ;  /* 0x000000ff1400720c */ /* 0x000fe20003f45270 */
[----:B------:R-:W-:Y:S01]  /*0480*/  BSSY.RECONVERGENT B1, `(.L_x_3) ;  /* 0x0000038000017945 */ /* 0x000fe20003800200 */
[----:B------:R-:W-:-:S11]  /*0490*/  IMAD.MOV.U32 R24, RZ, RZ, R22 ;  /* 0x000000ffff187224 */ /* 0x000fd600078e0016 */
[----:B------:R-:W-:Y:S05]  /*04a0*/  @!P2 BRA `(.L_x_4) ;  /* 0x0000000000d4a947 */ /* 0x000fea0003800000 */
[----:B------:R-:W4:Y:S01]  /*04b0*/  LDC R10, c[0x0][0x3a0] ;  /* 0x0000e800ff0a7b82 */ /* 0x000f220000000800 */
[----:B------:R-:W-:Y:S01]  /*04c0*/  VIADD R27, R7, UR4 ;  /* 0x00000004071b7c36 */ /* 0x000fe20008000000 */
[----:B------:R-:W-:Y:S01]  /*04d0*/  SHF.R.U32.HI R15, RZ, 0x4, R22 ;  /* 0x00000004ff0f7819 */ /* 0x000fe20000011616 */
[----:B------:R-:W-:-:S03]  /*04e0*/  IMAD.MOV.U32 R13, RZ, RZ, RZ ;  /* 0x000000ffff0d7224 */ /* 0x000fc600078e00ff */
[----:B------:R-:W-:Y:S02]  /*04f0*/  LEA R12, R0, R15, 0x4 ;  /* 0x0000000f000c7211 */ /* 0x000fe400078e20ff */
[----:B------:R-:W5:Y:S01]  /*0500*/  LDC R11, c[0x0][0x398] ;  /* 0x0000e600ff0b7b82 */ /* 0x000f620000000800 */
[----:B----4-:R-:W-:-:S04]  /*0510*/  ISETP.GE.AND P1, PT, R27, R10, PT ;  /* 0x0000000a1b00720c */ /* 0x010fc80003f26270 */
[----:B-----5:R-:W-:-:S13]  /*0520*/  ISETP.GE.OR P1, PT, R12, R11, P1 ;  /* 0x0000000b0c00720c */ /* 0x020fda0000f26670 */
[----:B------:R-:W4:Y:S01]  /*0530*/  @!P1 LDC.64 R8, c[0x0][0x380] ;  /* 0x0000e000ff089b82 */ /* 0x000f220000000a00 */
[----:B------:R-:W-:-:S04]  /*0540*/  @!P1 IMAD R27, R12, R10, R27 ;  /* 0x0000000a0c1b9224 */ /* 0x000fc800078e021b */
[----:B----4-:R-:W-:-:S05]  /*0550*/  @!P1 IMAD.WIDE.U32 R8, R27, 0x4, R8 ;  /* 0x000000041b089825 */ /* 0x010fca00078e0008 */
[----:B------:R-:W4:Y:S01]  /*0560*/  @!P1 LDG.E R13, desc[UR8][R8.64] ;  /* 0x00000008080d9981 */ /* 0x000f22000c1e1900 */
[----:B------:R-:W-:Y:S02]  /*0570*/  MOV R12, 0x400 ;  /* 0x00000400000c7802 */ /* 0x000fe40000000f00 */
[----:B------:R-:W-:Y:S01]  /*0580*/  ISETP.NE.AND P1, PT, R20, 0x1, PT ;  /* 0x000000011400780c */ /* 0x000fe20003f25270 */
[----:B------:R-:W5:Y:S01]  /*0590*/  S2R R27, SR_CgaCtaId ;  /* 0x00000000001b7919 */ /* 0x000f620000008800 */
[----:B------:R-:W-:Y:S02]  /*05a0*/  MOV R24, R3 ;  /* 0x0000000300187202 */ /* 0x000fe40000000f00 */
[----:B-----5:R-:W-:-:S05]  /*05b0*/  LEA R12, R27, R12, 0x18 ;  /* 0x0000000c1b0c7211 */ /* 0x020fca00078ec0ff */
[----:B------:R-:W-:-:S04]  /*05c0*/  IMAD R14, R15, 0x40, R12 ;  /* 0x000000400f0e7824 */ /* 0x000fc800078e020c */
[----:B------:R-:W-:-:S05]  /*05d0*/  IMAD R14, R7, 0x4, R14 ;  /* 0x00000004070e7824 */ /* 0x000fca00078e020e */
[----:B----4-:R4:W-:Y:S01]  /*05e0*/  STS [R14], R13 ;  /* 0x0000000d0e007388 */ /* 0x0109e20000000800 */
[----:B------:R-:W-:Y:S05]  /*05f0*/  @!P1 BRA `(.L_x_4) ;  /* 0x0000000000809947 */ /* 0x000fea0003800000 */
[----:B------:R-:W-:Y:S01]  /*0600*/  SHF.R.U32.HI R27, RZ, 0x4, R3 ;  /* 0x00000004ff1b7819 */ /* 0x000fe20000011603 */
[----:B------:R-:W-:Y:S02]  /*0610*/  VIADD R15, R17, UR4 ;  /* 0x00000004110f7c36 */ /* 0x000fe40008000000 */
[----:B----4-:R-:W-:Y:S02]  /*0620*/  IMAD.MOV.U32 R13, RZ, RZ, RZ ;  /* 0x000000ffff0d7224 */ /* 0x010fe400078e00ff */
[----:B------:R-:W-:Y:S01]  /*0630*/  IMAD R14, R0, 0x10, R27 ;  /* 0x00000010000e7824 */ /* 0x000fe200078e021b */
[----:B------:R-:W-:-:S04]  /*0640*/  ISETP.GE.AND P1, PT, R15, R10, PT ;  /* 0x0000000a0f00720c */ /* 0x000fc80003f26270 */
[----:B------:R-:W-:-:S13]  /*0650*/  ISETP.GE.OR P1, PT, R14, R11, P1 ;  /* 0x0000000b0e00720c */ /* 0x000fda0000f26670 */
[----:B------:R-:W4:Y:S01]  /*0660*/  @!P1 LDC.64 R8, c[0x0][0x380] ;  /* 0x0000e000ff089b82 */ /* 0x000f220000000a00 */
[----:B------:R-:W-:-:S04]  /*0670*/  @!P1 IMAD R15, R14, R10, R15 ;  /* 0x0000000a0e0f9224 */ /* 0x000fc800078e020f */
[----:B----4-:R-:W-:-:S05]  /*0680*/  @!P1 IMAD.WIDE.U32 R8, R15, 0x4, R8 ;  /* 0x000000040f089825 */ /* 0x010fca00078e0008 */
[----:B------:R-:W4:Y:S01]  /*0690*/  @!P1 LDG.E R13, desc[UR8][R8.64] ;  /* 0x00000008080d9981 */ /* 0x000f22000c1e1900 */
[----:B------:R-:W-:Y:S01]  /*06a0*/  LEA R14, R27, R12, 0x6 ;  /* 0x0000000c1b0e7211 */ /* 0x000fe200078e30ff */
[----:B------:R-:W-:Y:S01]  /*06b0*/  IMAD.MOV.U32 R24, RZ, RZ, R16 ;  /* 0x000000ffff187224 */ /* 0x000fe200078e0010 */
[----:B------:R-:W-:-:S03]  /*06c0*/  ISETP.NE.AND P1, PT, R20, 0x2, PT ;  /* 0x000000021400780c */ /* 0x000fc60003f25270 */
[----:B------:R-:W-:-:S05]  /*06d0*/  IMAD R14, R17, 0x4, R14 ;  /* 0x00000004110e7824 */ /* 0x000fca00078e020e */
[----:B----4-:R4:W-:Y:S05]  /*06e0*/  STS [R14], R13 ;  /* 0x0000000d0e007388 */ /* 0x0109ea0000000800 */
[----:B------:R-:W-:Y:S05]  /*06f0*/  @!P1 BRA `(.L_x_4) ;  /* 0x0000000000409947 */ /* 0x000fea0003800000 */
[----:B------:R-:W-:Y:S01]  /*0700*/  VIADD R15, R21, UR4 ;  /* 0x00000004150f7c36 */ /* 0x000fe20008000000 */
[----:B----4-:R-:W-:Y:S01]  /*0710*/  LEA R14, R0, R19, 0x4 ;  /* 0x00000013000e7211 */ /* 0x010fe200078e20ff */
[----:B------:R-:W-:Y:S01]  /*0720*/  IMAD R12, R19, 0x40, R12 ;  /* 0x00000040130c7824 */ /* 0x000fe200078e020c */
[----:B------:R-:W-:Y:S01]  /*0730*/  BSSY.RECONVERGENT B2, `(.L_x_5) ;  /* 0x000000a000027945 */ /* 0x000fe20003800200 */
[----:B------:R-:W-:Y:S01]  /*0740*/  IMAD.MOV.U32 R8, RZ, RZ, RZ ;  /* 0x000000ffff087224 */ /* 0x000fe200078e00ff */
[----:B------:R-:W-:Y:S01]  /*0750*/  ISETP.GE.AND P1, PT, R15, R10, PT ;  /* 0x0000000a0f00720c */ /* 0x000fe20003f26270 */
[----:B------:R-:W-:-:S03]  /*0760*/  IMAD R13, R21, 0x4, R12 ;  /* 0x00000004150d7824 */ /* 0x000fc600078e020c */
[----:B------:R-:W-:-:S13]  /*0770*/  ISETP.GE.OR P1, PT, R14, R11, P1 ;  /* 0x0000000b0e00720c */ /* 0x000fda0000f26670 */
[----:B------:R-:W-:Y:S05]  /*0780*/  @P1 BRA `(.L_x_6) ;  /* 0x0000000000101947 */ /* 0x000fea0003800000 */
[----:B------:R-:W4:Y:S01]  /*0790*/  LDC.64 R8, c[0x0][0x380] ;  /* 0x0000e000ff087b82 */ /* 0x000f220000000a00 */
[----:B------:R-:W-:-:S04]  /*07a0*/  IMAD R11, R14, R10, R15 ;  /* 0x0000000a0e0b7224 */ /* 0x000fc800078e020f */
[----:B----4-:R-:W-:-:S06]  /*07b0*/  IMAD.WIDE.U32 R8, R11, 0x4, R8 ;  /* 0x000000040b087825 */ /* 0x010fcc00078e0008 */
[----:B------:R4:W5:Y:S02]  /*07c0*/  LDG.E R8, desc[UR8][R8.64] ;  /* 0x0000000808087981 */ /* 0x000964000c1e1900 */
.L_x_6:
[----:B0123--:R-:W-:Y:S05]  /*07d0*/  BSYNC.RECONVERGENT B2 ;  /* 0x0000000000027941 */ /* 0x00ffea0003800200 */
.L_x_5:
[----:B-----5:R0:W-:Y:S01]  /*07e0*/  STS [R13], R8 ;  /* 0x000000080d007388 */ /* 0x0201e20000000800 */
[----:B------:R-:W-:-:S07]  /*07f0*/  IADD3 R24, PT, PT, R23, R16, RZ ;  /* 0x0000001017187210 */ /* 0x000fce0007ffe0ff */
.L_x_4:
[----:B0123--:R-:W-:Y:S05]  /*0800*/  BSYNC.RECONVERGENT B1 ;  /* 0x0000000000017941 */ /* 0x00ffea0003800200 */
.L_x_3:
[----:B------:R-:W-:Y:S01]  /*0810*/  ISETP.GE.U32.AND P3, PT, R5, 0x3, PT ;  /* 0x000000030500780c */ /* 0x000fe20003f66070 */
[----:B------:R-:W-:-:S12]  /*0820*/  BSSY.RECONVERGENT B1, `(.L_x_7) ;  /* 0x0000047000017945 */ /* 0x000fd80003800200 */
[----:B------:R-:W-:Y:S05]  /*0830*/  @!P3 BRA `(.L_x_8) ;  /* 0x000000040014b947 */ /* 0x000fea0003800000 */
[C-C-:B------:R-:W-:Y:S02]  /*0840*/  IMAD R10, R23.reuse, 0x2, R24.reuse ;  /* 0x00000002170a7824 */ /* 0x140fe400078e0218 */
[C-C-:B------:R-:W-:Y:S02]  /*0850*/  IMAD R12, R23.reuse, 0x3, R24.reuse ;  /* 0x00000003170c7824 */ /* 0x140fe400078e0218 */
[----:B----4-:R-:W-:-:S07]  /*0860*/  IMAD.IADD R14, R23, 0x1, R24 ;  /* 0x00000001170e7824 */ /* 0x010fce00078e0218 */
.L_x_9:
[----:B------:R-:W-:Y:S01]  /*0870*/  LOP3.LUT R28, R14, 0xf, RZ, 0xc0, !PT ;  /* 0x0000000f0e1c7812 */ /* 0x000fe200078ec0ff */
[----:B0-----:R-:W0:Y:S01]  /*0880*/  S2UR UR6, SR_CgaCtaId ;  /* 0x00000000000679c3 */ /* 0x001e220000008800 */
[----:B------:R-:W-:Y:S01]  /*0890*/  SHF.R.U32.HI R13, RZ, 0x4, R14 ;  /* 0x00000004ff0d7819 */ /* 0x000fe2000001160e */
[----:B------:R-:W-:Y:S02]  /*08a0*/  UMOV UR5, 0x400 ;  /* 0x0000040000057882 */ /* 0x000fe40000000000 */
[----:B------:R-:W-:Y:S01]  /*08b0*/  VIADD R26, R28, UR4 ;  /* 0x000000041c1a7c36 */ /* 0x000fe20008000000 */
[----:B------:R-:W-:-:S04]  /*08c0*/  LEA R11, R0, R13, 0x4 ;  /* 0x0000000d000b7211 */ /* 0x000fc800078e20ff */
[----:B------:R-:W-:-:S04]  /*08d0*/  ISETP.GE.AND P1, PT, R26, UR7, PT ;  /* 0x000000071a007c0c */ /* 0x000fc8000bf26270 */
[----:B------:R-:W-:Y:S01]  /*08e0*/  ISETP.GE.OR P1, PT, R11, UR10, P1 ;  /* 0x0000000a0b007c0c */ /* 0x000fe20008f26670 */
[----:B0-----:R-:W-:-:S12]  /*08f0*/  ULEA UR5, UR6, UR5, 0x18 ;  /* 0x0000000506057291 */ /* 0x001fd8000f8ec0ff */
[----:B------:R-:W0:Y:S01]  /*0900*/  @!P1 LDC.64 R8, c[0x0][0x380] ;  /* 0x0000e000ff089b82 */ /* 0x000e220000000a00 */
[----:B------:R-:W-:Y:S01]  /*0910*/  @!P1 IMAD R11, R11, UR7, R26 ;  /* 0x000000070b0b9c24 */ /* 0x000fe2000f8e021a */
[----:B------:R-:W-:Y:S02]  /*0920*/  LOP3.LUT R26, R24, 0xf, RZ, 0xc0, !PT ;  /* 0x0000000f181a7812 */ /* 0x000fe400078ec0ff */
[----:B------:R-:W-:Y:S02]  /*0930*/  LEA R13, R13, UR5, 0x6 ;  /* 0x000000050d0d7c11 */ /* 0x000fe4000f8e30ff */
[----:B------:R-:W-:-:S03]  /*0940*/  SHF.R.U32.HI R15, RZ, 0x4, R24 ;  /* 0x00000004ff0f7819 */ /* 0x000fc60000011618 */
[----:B------:R-:W-:Y:S01]  /*0950*/  IMAD R28, R28, 0x4, R13 ;  /* 0x000000041c1c7824 */ /* 0x000fe200078e020d */
[----:B------:R-:W-:Y:S01]  /*0960*/  IADD3 R13, PT, PT, R26, UR4, RZ ;  /* 0x000000041a0d7c10 */ /* 0x000fe2000fffe0ff */
[----:B------:R-:W-:Y:S02]  /*0970*/  IMAD R27, R0, 0x10, R15 ;  /* 0x00000010001b7824 */ /* 0x000fe400078e020f */
[----:B0-----:R-:W-:-:S04]  /*0980*/  @!P1 IMAD.WIDE.U32 R8, R11, 0x4, R8 ;  /* 0x000000040b089825 */ /* 0x001fc800078e0008 */
[----:B------:R-:W-:-:S06]  /*0990*/  IMAD.MOV.U32 R11, RZ, RZ, RZ ;  /* 0x000000ffff0b7224 */ /* 0x000fcc00078e00ff */
[----:B------:R0:W2:Y:S01]  /*09a0*/  @!P1 LDG.E R11, desc[UR8][R8.64] ;  /* 0x00000008080b9981 */ /* 0x0000a2000c1e1900 */
[----:B------:R-:W-:Y:S02]  /*09b0*/  ISETP.GE.AND P1, PT, R13, UR7, PT ;  /* 0x000000070d007c0c */ /* 0x000fe4000bf26270 */
[----:B------:R-:W-:Y:S02]  /*09c0*/  LEA R15, R15, UR5, 0x6 ;  /* 0x000000050f0f7c11 */ /* 0x000fe4000f8e30ff */
[----:B------:R-:W-:-:S03]  /*09d0*/  ISETP.GE.OR P1, PT, R27, UR10, P1 ;  /* 0x0000000a1b007c0c */ /* 0x000fc60008f26670 */
[----:B------:R-:W-:-:S10]  /*09e0*/  IMAD R15, R26, 0x4, R15 ;  /* 0x000000041a0f7824 */ /* 0x000fd400078e020f */
[----:B0-----:R-:W0:Y:S01]  /*09f0*/  @!P1 LDC.64 R8, c[0x0][0x380] ;  /* 0x0000e000ff089b82 */ /* 0x001e220000000a00 */
[----:B------:R-:W-:-:S04]  /*0a00*/  @!P1 IMAD R27, R27, UR7, R13 ;  /* 0x000000071b1b9c24 */ /* 0x000fc8000f8e020d */
[----:B0-----:R-:W-:-:S04]  /*0a10*/  @!P1 IMAD.WIDE.U32 R26, R27, 0x4, R8 ;  /* 0x000000041b1a9825 */ /* 0x001fc800078e0008 */
[----:B------:R-:W-:-:S06]  /*0a20*/  HFMA2 R9, -RZ, RZ, 0, 0 ;  /* 0x00000000ff097431 */ /* 0x000fcc00000001ff */
[----:B------:R0:W3:Y:S01]  /*0a30*/  @!P1 LDG.E R9, desc[UR8][R26.64] ;  /* 0x000000081a099981 */ /* 0x0000e2000c1e1900 */
[----:B------:R-:W-:Y:S02]  /*0a40*/  LOP3.LUT R13, R10, 0xf, RZ, 0xc0, !PT ;  /* 0x0000000f0a0d7812 */ /* 0x000fe400078ec0ff */
[----:B------:R-:W-:-:S03]  /*0a50*/  SHF.R.U32.HI R29, RZ, 0x4, R10 ;  /* 0x00000004ff1d7819 */ /* 0x000fc6000001160a */
[----:B0-----:R-:W-:Y:S02]  /*0a60*/  VIADD R26, R13, UR4 ;  /* 0x000000040d1a7c36 */ /* 0x001fe40008000000 */
[----:B------:R-:W-:-:S03]  /*0a70*/  IMAD R27, R0, 0x10, R29 ;  /* 0x00000010001b7824 */ /* 0x000fc600078e021d */
[----:B------:R-:W-:-:S04]  /*0a80*/  ISETP.GE.AND P1, PT, R26, UR7, PT ;  /* 0x000000071a007c0c */ /* 0x000fc8000bf26270 */
[----:B------:R-:W-:-:S13]  /*0a90*/  ISETP.GE.OR P1, PT, R27, UR10, P1 ;  /* 0x0000000a1b007c0c */ /* 0x000fda0008f26670 */
[----:B------:R-:W-:Y:S01]  /*0aa0*/  @!P1 IMAD R27, R27, UR7, R26 ;  /* 0x000000071b1b9c24 */ /* 0x000fe2000f8e021a */
[----:B---3--:R0:W-:Y:S01]  /*0ab0*/  STS [R15], R9 ;  /* 0x000000090f007388 */ /* 0x0081e20000000800 */
[----:B------:R-:W-:-:S03]  /*0ac0*/  LEA R29, R29, UR5, 0x6 ;  /* 0x000000051d1d7c11 */ /* 0x000fc6000f8e30ff */
[----:B--2---:R1:W-:Y:S01]  /*0ad0*/  STS [R28], R11 ;  /* 0x0000000b1c007388 */ /* 0x0043e20000000800 */
[----:B0-----:R-:W0:Y:S02]  /*0ae0*/  @!P1 LDC.64 R8, c[0x0][0x380] ;  /* 0x0000e000ff089b82 */ /* 0x001e240000000a00 */
[----:B0-----:R-:W-:Y:S01]  /*0af0*/  @!P1 IMAD.WIDE.U32 R26, R27, 0x4, R8 ;  /* 0x000000041b1a9825 */ /* 0x001fe200078e0008 */
[----:B------:R-:W-:-:S06]  /*0b00*/  MOV R8, RZ ;  /* 0x000000ff00087202 */ /* 0x000fcc0000000f00 */
[----:B------:R0:W2:Y:S01]  /*0b10*/  @!P1 LDG.E R8, desc[UR8][R26.64] ;  /* 0x000000081a089981 */ /* 0x0000a2000c1e1900 */
[----:B------:R-:W-:Y:S01]  /*0b20*/  LOP3.LUT R15, R12, 0xf, RZ, 0xc0, !PT ;  /* 0x0000000f0c0f7812 */ /* 0x000fe200078ec0ff */
[----:B------:R-:W-:Y:S01]  /*0b30*/  IMAD R29, R13, 0x4, R29 ;  /* 0x000000040d1d7824 */ /* 0x000fe200078e021d */
[----:B------:R-:W-:-:S04]  /*0b40*/  SHF.R.U32.HI R13, RZ, 0x4, R12 ;  /* 0x00000004ff0d7819 */ /* 0x000fc8000001160c */
[----:B-1----:R-:W-:Y:S01]  /*0b50*/  LEA R11, R0, R13, 0x4 ;  /* 0x0000000d000b7211 */ /* 0x002fe200078e20ff */
[----:B0-----:R-:W-:-:S05]  /*0b60*/  VIADD R26, R15, UR4 ;  /* 0x000000040f1a7c36 */ /* 0x001fca0008000000 */
[----:B------:R-:W-:-:S04]  /*0b70*/  ISETP.GE.AND P1, PT, R26, UR7, PT ;  /* 0x000000071a007c0c */ /* 0x000fc8000bf26270 */
[----:B------:R-:W-:-:S13]  /*0b80*/  ISETP.GE.OR P1, PT, R11, UR10, P1 ;  /* 0x0000000a0b007c0c */ /* 0x000fda0008f26670 */
[----:B------:R-:W-:Y:S01]  /*0b90*/  @!P1 IMAD R11, R11, UR7, R26 ;  /* 0x000000070b0b9c24 */ /* 0x000fe2000f8e021a */
[----:B--2---:R0:W-:Y:S02]  /*0ba0*/  STS [R29], R8 ;  /* 0x000000081d007388 */ /* 0x0041e40000000800 */
[----:B0-----:R-:W0:Y:S02]  /*0bb0*/  @!P1 LDC.64 R8, c[0x0][0x380] ;  /* 0x0000e000ff089b82 */ /* 0x001e240000000a00 */
[----:B0-----:R-:W-:-:S04]  /*0bc0*/  @!P1 IMAD.WIDE.U32 R8, R11, 0x4, R8 ;  /* 0x000000040b089825 */ /* 0x001fc800078e0008 */
[----:B------:R-:W-:-:S06]  /*0bd0*/  IMAD.MOV.U32 R11, RZ, RZ, RZ ;  /* 0x000000ffff0b7224 */ /* 0x000fcc00078e00ff */
[----:B------:R-:W2:Y:S01]  /*0be0*/  @!P1 LDG.E R11, desc[UR8][R8.64] ;  /* 0x00000008080b9981 */ /* 0x000ea2000c1e1900 */
[----:B------:R-:W-:Y:S01]  /*0bf0*/  LEA R26, R13, UR5, 0x6 ;  /* 0x000000050d1a7c11 */ /* 0x000fe2000f8e30ff */
[C---:B------:R-:W-:Y:S01]  /*0c00*/  IMAD R12, R23.reuse, 0x4, R12 ;  /* 0x00000004170c7824 */ /* 0x040fe200078e020c */
[C-C-:B------:R-:W-:Y:S01]  /*0c10*/  IADD3 R24, PT, PT, R23.reuse, R24, R23.reuse ;  /* 0x0000001817187210 */ /* 0x140fe20007ffe017 */
[C---:B------:R-:W-:Y:S01]  /*0c20*/  IMAD R14, R23.reuse, 0x4, R14 ;  /* 0x00000004170e7824 */ /* 0x040fe200078e020e */
[----:B------:R-:W-:Y:S01]  /*0c30*/  LEA R10, R23, R10, 0x2 ;  /* 0x0000000a170a7211 */ /* 0x000fe200078e10ff */
[----:B------:R-:W-:Y:S01]  /*0c40*/  IMAD R26, R15, 0x4, R26 ;  /* 0x000000040f1a7824 */ /* 0x000fe200078e021a */
[----:B------:R-:W-:-:S04]  /*0c50*/  IADD3 R24, PT, PT, R23, R24, R23 ;  /* 0x0000001817187210 */ /* 0x000fc80007ffe017 */
[----:B------:R-:W-:Y:S01]  /*0c60*/  ISETP.GE.U32.AND P1, PT, R24, 0x100, PT ;  /* 0x000001001800780c */ /* 0x000fe20003f26070 */
[----:B--2---:R0:W-:-:S12]  /*0c70*/  STS [R26], R11 ;  /* 0x0000000b1a007388 */ /* 0x0041d80000000800 */
[----:B------:R-:W-:Y:S05]  /*0c80*/  @!P1 BRA `(.L_x_9) ;  /* 0xfffffff800f89947 */ /* 0x000fea000383ffff */
.L_x_8:
[----:B------:R-:W-:Y:S05]  /*0c90*/  BSYNC.RECONVERGENT B1 ;  /* 0x0000000000017941 */ /* 0x000fea0003800200 */
.L_x_7:
[----:B------:R-:W-:Y:S01]  /*0ca0*/  BSSY.RECONVERGENT B1, `(.L_x_10) ;  /* 0x000003a000017945 */ /* 0x000fe20003800200 */
[----:B----4-:R-:W-:-:S03]  /*0cb0*/  MOV R14, R22 ;  /* 0x00000016000e7202 */ /* 0x010fc60000000f00 */
[----:B------:R-:W-:Y:S05]  /*0cc0*/  @!P2 BRA `(.L_x_11) ;  /* 0x0000000000dca947 */ /* 0x000fea0003800000 */
[----:B------:R-:W1:Y:S01]  /*0cd0*/  LDC R10, c[0x0][0x39c] ;  /* 0x0000e700ff0a7b82 */ /* 0x000e620000000800 */
[----:B------:R-:W-:Y:S01]  /*0ce0*/  SHF.R.U32.HI R13, RZ, 0x4, R22 ;  /* 0x00000004ff0d7819 */ /* 0x000fe20000011616 */
[----:B------:R-:W-:-:S04]  /*0cf0*/  IMAD R15, R2, 0x10, R7 ;  /* 0x00000010020f7824 */ /* 0x000fc800078e0207 */
[----:B------:R-:W-:Y:S02]  /*0d00*/  VIADD R12, R13, UR4 ;  /* 0x000000040d0c7c36 */ /* 0x000fe40008000000 */
[----:B0-----:R-:W0:Y:S01]  /*0d10*/  LDC R11, c[0x0][0x3a0] ;  /* 0x0000e800ff0b7b82 */ /* 0x001e220000000800 */
[----:B-1----:R-:W-:-:S04]  /*0d20*/  ISETP.GE.AND P1, PT, R15, R10, PT ;  /* 0x0000000a0f00720c */ /* 0x002fc80003f26270 */
[----:B0-----:R-:W-:-:S13]  /*0d30*/  ISETP.GE.OR P1, PT, R12, R11, P1 ;  /* 0x0000000b0c00720c */ /* 0x001fda0000f26670 */
[----:B------:R-:W0:Y:S01]  /*0d40*/  @!P1 LDC.64 R8, c[0x0][0x388] ;  /* 0x0000e200ff089b82 */ /* 0x000e220000000a00 */
[----:B------:R-:W-:Y:S02]  /*0d50*/  @!P1 IMAD R27, R12, R10, R15 ;  /* 0x0000000a0c1b9224 */ /* 0x000fe400078e020f */
[----:B------:R-:W-:Y:S02]  /*0d60*/  HFMA2 R15, -RZ, RZ, 0, 0 ;  /* 0x00000000ff0f7431 */ /* 0x000fe400000001ff */
[----:B0-----:R-:W-:-:S05]  /*0d70*/  @!P1 IMAD.WIDE R8, R27, 0x4, R8 ;  /* 0x000000041b089825 */ /* 0x001fca00078e0208 */
[----:B------:R-:W2:Y:S01]  /*0d80*/  @!P1 LDG.E R15, desc[UR8][R8.64] ;  /* 0x00000008080f9981 */ /* 0x000ea2000c1e1900 */
[----:B------:R-:W-:Y:S02]  /*0d90*/  MOV R12, 0x400 ;  /* 0x00000400000c7802 */ /* 0x000fe40000000f00 */
[----:B------:R-:W-:Y:S01]  /*0da0*/  ISETP.NE.AND P1, PT, R20, 0x1, PT ;  /* 0x000000011400780c */ /* 0x000fe20003f25270 */
[----:B------:R-:W0:Y:S02]  /*0db0*/  S2R R27, SR_CgaCtaId ;  /* 0x00000000001b7919 */ /* 0x000e240000008800 */
[----:B------:R-:W-:-:S05]  /*0dc0*/  VIADD R12, R12, 0x400 ;  /* 0x000004000c0c7836 */ /* 0x000fca0000000000 */
[----:B0-----:R-:W-:-:S05]  /*0dd0*/  LEA R12, R27, R12, 0x18 ;  /* 0x0000000c1b0c7211 */ /* 0x001fca00078ec0ff */
[----:B------:R-:W-:-:S05]  /*0de0*/  IMAD R14, R13, 0x40, R12 ;  /* 0x000000400d0e7824 */ /* 0x000fca00078e020c */
[----:B------:R-:W-:Y:S01]  /*0df0*/  LEA R24, R7, R14, 0x2 ;  /* 0x0000000e07187211 */ /* 0x000fe200078e10ff */
[----:B------:R-:W-:-:S04]  /*0e00*/  IMAD.MOV.U32 R14, RZ, RZ, R3 ;  /* 0x000000ffff0e7224 */ /* 0x000fc800078e0003 */
[----:B--2---:R1:W-:Y:S01]  /*0e10*/  STS [R24], R15 ;  /* 0x0000000f18007388 */ /* 0x0043e20000000800 */
[----:B------:R-:W-:Y:S05]  /*0e20*/  @!P1 BRA `(.L_x_11) ;  /* 0x0000000000849947 */ /* 0x000fea0003800000 */
[----:B-1----:R-:W-:Y:S01]  /*0e30*/  IMAD R15, R2, 0x10, R17 ;  /* 0x00000010020f7824 */ /* 0x002fe200078e0211 */
[----:B------:R-:W-:Y:S01]  /*0e40*/  SHF.R.U32.HI R13, RZ, 0x4, R3 ;  /* 0x00000004ff0d7819 */ /* 0x000fe20000011603 */
[----:B------:R-:W-:Y:S01]  /*0e50*/  BSSY.RECONVERGENT B2, `(.L_x_12) ;  /* 0x000000a000027945 */ /* 0x000fe20003800200 */
[----:B------:R-:W-:Y:S02]  /*0e60*/  IMAD.MOV.U32 R9, RZ, RZ, RZ ;  /* 0x000000ffff097224 */ /* 0x000fe400078e00ff */
[----:B------:R-:W-:Y:S02]  /*0e70*/  ISETP.GE.AND P1, PT, R15, R10, PT ;  /* 0x0000000a0f00720c */ /* 0x000fe40003f26270 */
[----:B------:R-:W-:-:S04]  /*0e80*/  IADD3 R13, PT, PT, R13, UR4, RZ ;  /* 0x000000040d0d7c10 */ /* 0x000fc8000fffe0ff */
[----:B------:R-:W-:-:S13]  /*0e90*/  ISETP.GE.OR P1, PT, R13, R11, P1 ;  /* 0x0000000b0d00720c */ /* 0x000fda0000f26670 */
[----:B------:R-:W-:Y:S05]  /*0ea0*/  @P1 BRA `(.L_x_13) ;  /* 0x0000000000101947 */ /* 0x000fea0003800000 */
[----:B------:R-:W0:Y:S01]  /*0eb0*/  LDC.64 R8, c[0x0][0x388] ;  /* 0x0000e200ff087b82 */ /* 0x000e220000000a00 */
[----:B------:R-:W-:-:S04]  /*0ec0*/  IMAD R13, R13, R10, R15 ;  /* 0x0000000a0d0d7224 */ /* 0x000fc800078e020f */
[----:B0-----:R-:W-:-:S06]  /*0ed0*/  IMAD.WIDE R8, R13, 0x4, R8 ;  /* 0x000000040d087825 */ /* 0x001fcc00078e0208 */
[----:B------:R0:W5:Y:S02]  /*0ee0*/  LDG.E R9, desc[UR8][R8.64] ;  /* 0x0000000808097981 */ /* 0x000164000c1e1900 */
.L_x_13:
[----:B------:R-:W-:Y:S05]  /*0ef0*/  BSYNC.RECONVERGENT B2 ;  /* 0x0000000000027941 */ /* 0x000fea0003800200 */
.L_x_12:
[----:B-----5:R2:W-:Y:S01]  /*0f00*/  STS [R4], R9 ;  /* 0x0000000904007388 */ /* 0x0205e20000000800 */
[----:B------:R-:W-:Y:S01]  /*0f10*/  ISETP.NE.AND P1, PT, R20, 0x2, PT ;  /* 0x000000021400780c */ /* 0x000fe20003f25270 */
[----:B------:R-:W-:-:S12]  /*0f20*/  IMAD.MOV.U32 R14, RZ, RZ, R16 ;  /* 0x000000ffff0e7224 */ /* 0x000fd800078e0010 */
[----:B--2---:R-:W-:Y:S05]  /*0f30*/  @!P1 BRA `(.L_x_11) ;  /* 0x0000000000409947 */ /* 0x004fea0003800000 */
[----:B------:R-:W-:Y:S01]  /*0f40*/  LEA R15, R2, R21, 0x4 ;  /* 0x00000015020f7211 */ /* 0x000fe200078e20ff */
[C---:B------:R-:W-:Y:S01]  /*0f50*/  VIADD R14, R19.reuse, UR4 ;  /* 0x00000004130e7c36 */ /* 0x040fe20008000000 */
[----:B------:R-:W-:Y:S01]  /*0f60*/  BSSY.RECONVERGENT B2, `(.L_x_14) ;  /* 0x000000b000027945 */ /* 0x000fe20003800200 */
[----:B------:R-:W-:Y:S01]  /*0f70*/  IMAD R12, R19, 0x40, R12 ;  /* 0x00000040130c7824 */ /* 0x000fe200078e020c */
[----:B------:R-:W-:Y:S01]  /*0f80*/  ISETP.GE.AND P1, PT, R15, R10, PT ;  /* 0x0000000a0f00720c */ /* 0x000fe20003f26270 */
[----:B0-----:R-:W-:-:S03]  /*0f90*/  IMAD.MOV.U32 R8, RZ, RZ, RZ ;  /* 0x000000ffff087224 */ /* 0x001fc600078e00ff */
[----:B------:R-:W-:Y:S02]  /*0fa0*/  ISETP.GE.OR P1, PT, R14, R11, P1 ;  /* 0x0000000b0e00720c */ /* 0x000fe40000f26670 */
[----:B------:R-:W-:-:S11]  /*0fb0*/  LEA R13, R21, R12, 0x2 ;  /* 0x0000000c150d7211 */ /* 0x000fd600078e10ff */
[----:B------:R-:W-:Y:S05]  /*0fc0*/  @P1 BRA `(.L_x_15) ;  /* 0x0000000000101947 */ /* 0x000fea0003800000 */
[----:B------:R-:W0:Y:S01]  /*0fd0*/  LDC.64 R8, c[0x0][0x388] ;  /* 0x0000e200ff087b82 */ /* 0x000e220000000a00 */
[----:B------:R-:W-:-:S04]  /*0fe0*/  IMAD R11, R14, R10, R15 ;  /* 0x0000000a0e0b7224 */ /* 0x000fc800078e020f */
[----:B0-----:R-:W-:-:S06]  /*0ff0*/  IMAD.WIDE R8, R11, 0x4, R8 ;  /* 0x000000040b087825 */ /* 0x001fcc00078e0208 */
[----:B------:R0:W5:Y:S02]  /*1000*/  LDG.E R8, desc[UR8][R8.64] ;  /* 0x0000000808087981 */ /* 0x000164000c1e1900 */
.L_x_15:
[----:B------:R-:W-:Y:S05]  /*1010*/  BSYNC.RECONVERGENT B2 ;  /* 0x0000000000027941 */ /* 0x000fea0003800200 */
.L_x_14:
[----:B-----5:R2:W-:Y:S01]  /*1020*/  STS [R13], R8 ;  /* 0x000000080d007388 */ /* 0x0205e20000000800 */
[----:B------:R-:W-:-:S07]  /*1030*/  IMAD.IADD R14, R23, 0x1, R16 ;  /* 0x00000001170e7824 */ /* 0x000fce00078e0210 */
.L_x_11:
[----:B------:R-:W-:Y:S05]  /*1040*/  BSYNC.RECONVERGENT B1 ;  /* 0x0000000000017941 */ /* 0x000fea0003800200 */
.L_x_10:
[----:B------:R-:W-:Y:S05]  /*1050*/  @!P3 BRA `(.L_x_2) ;  /* 0x000000040004b947 */ /* 0x000fea0003800000 */
.L_x_16:
[----:B0-----:R-:W-:Y:S02]  /*1060*/  LOP3.LUT R11, R14, 0xf, RZ, 0xc0, !PT ;  /* 0x0000000f0e0b7812 */ /* 0x001fe400078ec0ff */
[----:B------:R-:W-:Y:S02]  /*1070*/  CS2R R28, SRZ ;  /* 0x00000000001c7805 */ /* 0x000fe4000001ff00 */
[----:B------:R-:W-:Y:S02]  /*1080*/  SHF.R.U32.HI R10, RZ, 0x4, R14 ;  /* 0x00000004ff0a7819 */ /* 0x000fe4000001160e */
[----:B------:R-:W-:-:S03]  /*1090*/  LEA R12, R2, R11, 0x4 ;  /* 0x0000000b020c7211 */ /* 0x000fc600078e20ff */
[----:B--2---:R-:W-:Y:S01]  /*10a0*/  VIADD R13, R10, UR4 ;  /* 0x000000040a0d7c36 */ /* 0x004fe20008000000 */
[----:B------:R-:W-:-:S04]  /*10b0*/  ISETP.GE.AND P1, PT, R12, UR11, PT ;  /* 0x0000000b0c007c0c */ /* 0x000fc8000bf26270 */
[----:B------:R-:W-:-:S13]  /*10c0*/  ISETP.GE.OR P1, PT, R13, UR12, P1 ;  /* 0x0000000c0d007c0c */ /* 0x000fda0008f26670 */
[----:B------:R-:W0:Y:S01]  /*10d0*/  @!P1 LDC.64 R8, c[0x0][0x388] ;  /* 0x0000e200ff089b82 */ /* 0x000e220000000a00 */
[----:B------:R-:W-:-:S04]  /*10e0*/  @!P1 IMAD R13, R13, UR11, R12 ;  /* 0x0000000b0d0d9c24 */ /* 0x000fc8000f8e020c */
[----:B0-----:R-:W-:-:S05]  /*10f0*/  @!P1 IMAD.WIDE R8, R13, 0x4, R8 ;  /* 0x000000040d089825 */ /* 0x001fca00078e0208 */
[----:B------:R0:W2:Y:S01]  /*1100*/  @!P1 LDG.E R29, desc[UR8][R8.64] ;  /* 0x00000008081d9981 */ /* 0x0000a2000c1e1900 */
[----:B------:R-:W3:Y:S01]  /*1110*/  S2UR UR6, SR_CgaCtaId ;  /* 0x00000000000679c3 */ /* 0x000ee20000008800 */
[----:B------:R-:W-:Y:S01]  /*1120*/  IMAD.IADD R14, R23, 0x1, R14 ;  /* 0x00000001170e7824 */ /* 0x000fe200078e020e */
[----:B------:R-:W-:Y:S02]  /*1130*/  UMOV UR5, 0x400 ;  /* 0x0000040000057882 */ /* 0x000fe40000000000 */
[----:B------:R-:W-:Y:S02]  /*1140*/  UIADD3 UR5, UPT, UPT, UR5, 0x400, URZ ;  /* 0x0000040005057890 */ /* 0x000fe4000fffe0ff */
[----:B-1----:R-:W-:Y:S02]  /*1150*/  LOP3.LUT R15, R14, 0xf, RZ, 0xc0, !PT ;  /* 0x0000000f0e0f7812 */ /* 0x002fe400078ec0ff */
[----:B------:R-:W-:Y:S02]  /*1160*/  SHF.R.U32.HI R12, RZ, 0x4, R14 ;  /* 0x00000004ff0c7819 */ /* 0x000fe4000001160e */
[----:B------:R-:W-:-:S02]  /*1170*/  LEA R24, R2, R15, 0x4 ;  /* 0x0000000f02187211 */ /* 0x000fc400078e20ff */
[----:B------:R-:W-:Y:S01]  /*1180*/  IADD3 R14, PT, PT, R23, R14, RZ ;  /* 0x0000000e170e7210 */ /* 0x000fe20007ffe0ff */
[----:B------:R-:W-:Y:S01]  /*1190*/  VIADD R27, R12, UR4 ;  /* 0x000000040c1b7c36 */ /* 0x000fe20008000000 */
[----:B------:R-:W-:Y:S02]  /*11a0*/  ISETP.GE.AND P1, PT, R24, UR11, PT ;  /* 0x0000000b18007c0c */ /* 0x000fe4000bf26270 */
[----:B------:R-:W-:Y:S02]  /*11b0*/  LOP3.LUT R13, R14, 0xf, RZ, 0xc0, !PT ;  /* 0x0000000f0e0d7812 */ /* 0x000fe400078ec0ff */
[----:B------:R-:W-:-:S03]  /*11c0*/  ISETP.GE.OR P1, PT, R27, UR12, P1 ;  /* 0x0000000c1b007c0c */ /* 0x000fc60008f26670 */
[----:B------:R-:W-:Y:S01]  /*11d0*/  IMAD R26, R2, 0x10, R13 ;  /* 0x00000010021a7824 */ /* 0x000fe200078e020d */
[----:B---3--:R-:W-:-:S04]  /*11e0*/  ULEA UR5, UR6, UR5, 0x18 ;  /* 0x0000000506057291 */ /* 0x008fc8000f8ec0ff */
[----:B------:R-:W-:Y:S02]  /*11f0*/  ISETP.GE.AND P2, PT, R26, UR11, PT ;  /* 0x0000000b1a007c0c */ /* 0x000fe4000bf46270 */
[----:B------:R-:W-:-:S03]  /*1200*/  LEA R10, R10, UR5, 0x6 ;  /* 0x000000050a0a7c11 */ /* 0x000fc6000f8e30ff */
[----:B0-----:R-:W0:Y:S02]  /*1210*/  @!P1 LDC.64 R8, c[0x0][0x388] ;  /* 0x0000e200ff089b82 */ /* 0x001e240000000a00 */
[----:B------:R-:W-:Y:S02]  /*1220*/  IMAD R10, R11, 0x4, R10 ;  /* 0x000000040b0a7824 */ /* 0x000fe400078e020a */
[----:B------:R-:W-:Y:S01]  /*1230*/  @!P1 IMAD R11, R27, UR11, R24 ;  /* 0x0000000b1b0b9c24 */ /* 0x000fe2000f8e0218 */
[----:B------:R-:W-:-:S05]  /*1240*/  SHF.R.U32.HI R24, RZ, 0x4, R14 ;  /* 0x00000004ff187819 */ /* 0x000fca000001160e */
[----:B------:R-:W-:-:S05]  /*1250*/  VIADD R27, R24, UR4 ;  /* 0x00000004181b7c36 */ /* 0x000fca0008000000 */
[----:B------:R-:W-:Y:S01]  /*1260*/  ISETP.GE.OR P2, PT, R27, UR12, P2 ;  /* 0x0000000c1b007c0c */ /* 0x000fe20009746670 */
[----:B------:R-:W-:Y:S01]  /*1270*/  IMAD.IADD R14, R23, 0x1, R14 ;  /* 0x00000001170e7824 */ /* 0x000fe200078e020e */
[----:B------:R-:W-:-:S11]  /*1280*/  LEA R12, R12, UR5, 0x6 ;  /* 0x000000050c0c7c11 */ /* 0x000fd6000f8e30ff */
[----:B------:R-:W-:Y:S02]  /*1290*/  @!P2 IMAD R27, R27, UR11, R26 ;  /* 0x0000000b1b1bac24 */ /* 0x000fe4000f8e021a */
[----:B------:R-:W-:Y:S01]  /*12a0*/  IMAD R15, R15, 0x4, R12 ;  /* 0x000000040f0f7824 */ /* 0x000fe200078e020c */
[----:B------:R-:W-:Y:S01]  /*12b0*/  MOV R26, RZ ;  /* 0x000000ff001a7202 */ /* 0x000fe20000000f00 */
[----:B--2---:R0:W-:Y:S02]  /*12c0*/  STS [R10], R29 ;  /* 0x0000001d0a007388 */ /* 0x0041e40000000800 */
[----:B0-----:R-:W-:Y:S02]  /*12d0*/  @!P1 IMAD.WIDE R10, R11, 0x4, R8 ;  /* 0x000000040b0a9825 */ /* 0x001fe400078e0208 */
[----:B------:R-:W0:Y:S03]  /*12e0*/  @!P2 LDC.64 R8, c[0x0][0x388] ;  /* 0x0000e200ff08ab82 */ /* 0x000e260000000a00 */
[----:B------:R1:W2:Y:S02]  /*12f0*/  @!P1 LDG.E R28, desc[UR8][R10.64] ;  /* 0x000000080a1c9981 */ /* 0x0002a4000c1e1900 */
[----:B-1----:R-:W-:Y:S01]  /*1300*/  SHF.R.U32.HI R10, RZ, 0x4, R14 ;  /* 0x00000004ff0a7819 */ /* 0x002fe2000001160e */
[----:B0-----:R-:W-:Y:S01]  /*1310*/  @!P2 IMAD.WIDE R8, R27, 0x4, R8 ;  /* 0x000000041b08a825 */ /* 0x001fe200078e0208 */
[----:B------:R-:W-:-:S04]  /*1320*/  LOP3.LUT R27, R14, 0xf, RZ, 0xc0, !PT ;  /* 0x0000000f0e1b7812 */ /* 0x000fc800078ec0ff */
[----:B------:R-:W-:Y:S01]  /*1330*/  LEA R12, R2, R27, 0x4 ;  /* 0x0000001b020c7211 */ /* 0x000fe200078e20ff */
[----:B------:R-:W-:Y:S01]  /*1340*/  VIADD R11, R10, UR4 ;  /* 0x000000040a0b7c36 */ /* 0x000fe20008000000 */
[----:B------:R0:W3:Y:S01]  /*1350*/  @!P2 LDG.E R26, desc[UR8][R8.64] ;  /* 0x00000008081aa981 */ /* 0x0000e2000c1e1900 */
[----:B------:R-:W-:Y:S02]  /*1360*/  LEA R24, R24, UR5, 0x6 ;  /* 0x0000000518187c11 */ /* 0x000fe4000f8e30ff */
[----:B------:R-:W-:Y:S02]  /*1370*/  ISETP.GE.AND P1, PT, R12, UR11, PT ;  /* 0x0000000b0c007c0c */ /* 0x000fe4000bf26270 */
[----:B------:R-:W-:Y:S01]  /*1380*/  LEA R10, R10, UR5, 0x6 ;  /* 0x000000050a0a7c11 */ /* 0x000fe2000f8e30ff */
[----:B------:R-:W-:Y:S01]  /*1390*/  IMAD R13, R13, 0x4, R24 ;  /* 0x000000040d0d7824 */ /* 0x000fe200078e0218 */
[----:B------:R-:W-:-:S13]  /*13a0*/  ISETP.GE.OR P1, PT, R11, UR12, P1 ;  /* 0x0000000c0b007c0c */ /* 0x000fda0008f26670 */
[----:B0-----:R-:W0:Y:S01]  /*13b0*/  @!P1 LDC.64 R8, c[0x0][0x388] ;  /* 0x0000e200ff089b82 */ /* 0x001e220000000a00 */
[----:B------:R-:W-:-:S04]  /*13c0*/  @!P1 IMAD R11, R11, UR11, R12 ;  /* 0x0000000b0b0b9c24 */ /* 0x000fc8000f8e020c */
[----:B0-----:R-:W-:-:S04]  /*13d0*/  @!P1 IMAD.WIDE R8, R11, 0x4, R8 ;  /* 0x000000040b089825 */ /* 0x001fc800078e0208 */
[----:B------:R-:W-:-:S06]  /*13e0*/  HFMA2 R11, -RZ, RZ, 0, 0 ;  /* 0x00000000ff0b7431 */ /* 0x000fcc00000001ff */
[----:B------:R-:W4:Y:S01]  /*13f0*/  @!P1 LDG.E R11, desc[UR8][R8.64] ;  /* 0x00000008080b9981 */ /* 0x000f22000c1e1900 */
[----:B------:R-:W-:Y:S02]  /*1400*/  IMAD R10, R27, 0x4, R10 ;  /* 0x000000041b0a7824 */ /* 0x000fe400078e020a */
[----:B------:R-:W-:-:S05]  /*1410*/  IMAD.IADD R14, R23, 0x1, R14 ;  /* 0x00000001170e7824 */ /* 0x000fca00078e020e */
[----:B------:R-:W-:Y:S01]  /*1420*/  ISETP.GE.U32.AND P1, PT, R14, 0x100, PT ;  /* 0x000001000e00780c */ /* 0x000fe20003f26070 */
[----:B--2---:R0:W-:Y:S04]  /*1430*/  STS [R15], R28 ;  /* 0x0000001c0f007388 */ /* 0x0041e80000000800 */
[----:B---3--:R0:W-:Y:S04]  /*1440*/  STS [R13], R26 ;  /* 0x0000001a0d007388 */ /* 0x0081e80000000800 */
[----:B----4-:R0:W-:Y:S04]  /*1450*/  STS [R10], R11 ;  /* 0x0000000b0a007388 */ /* 0x0101e80000000800 */
[----:B------:R-:W-:Y:S05]  /*1460*/  @!P1 BRA `(.L_x_16) ;  /* 0xfffffff800fc9947 */ /* 0x000fea000383ffff */
.L_x_2:
[----:B0123--:R-:W-:Y:S05]  /*1470*/  BSYNC.RECONVERGENT B0 ;  /* 0x0000000000007941 */ /* 0x00ffea0003800200 */
.L_x_1:
[----:B------:R-:W-:Y:S06]  /*1480*/  BAR.SYNC.DEFER_BLOCKING 0x0 ;  /* 0x0000000000007b1d */ /* 0x000fec0000010000 */
[----:B------:R-:W-:Y:S04]  /*1490*/  BSSY.RECONVERGENT B0, `(.L_x_17) ;  /* 0x0000026000007945 */ /* 0x000fe80003800200 */
[----:B------:R-:W-:Y:S05]  /*14a0*/  @!P0 BRA `(.L_x_18) ;  /* 0x0000000000908947 */ /* 0x000fea0003800000 */
[----:B------:R-:W-:Y:S04]  /*14b0*/  LDS R8, [R18] ;  /* 0x0000000012087984 */ /* 0x000fe80000000800 */
[----:B------:R-:W0:Y:S04]  /*14c0*/  LDS.128 R12, [R6] ;  /* 0x00000000060c7984 */ /* 0x000e280000000c00 */
[----:B------:R-:W1:Y:S04]  /*14d0*/  LDS R9, [R18+0x40] ;  /* 0x0000400012097984 */ /* 0x000e680000000800 */
[----:B------:R-:W2:Y:S04]  /*14e0*/  LDS R27, [R18+0x80] ;  /* 0x00008000121b7984 */ /* 0x000ea80000000800 */
[----:B------:R-:W-:Y:S01]  /*14f0*/  LDS R24, [R18+0x140] ;  /* 0x0001400012187984 */ /* 0x000fe20000000800 */
[----:B0-----:R-:W-:-:S03]  /*1500*/  FFMA R8, R12, R8, R25 ;  /* 0x000000080c087223 */ /* 0x001fc60000000019 */
[----:B------:R-:W0:Y:S01]  /*1510*/  LDS R12, [R18+0xc0] ;  /* 0x0000c000120c7984 */ /* 0x000e220000000800 */
[----:B-1----:R-:W-:-:S03]  /*1520*/  FFMA R26, R9, R13, R8 ;  /* 0x0000000d091a7223 */ /* 0x002fc60000000008 */
[----:B------:R-:W-:Y:S01]  /*1530*/  LDS R13, [R18+0x100] ;  /* 0x00010000120d7984 */ /* 0x000fe20000000800 */
[----:B--2---:R-:W-:-:S03]  /*1540*/  FFMA R27, R27, R14, R26 ;  /* 0x0000000e1b1b7223 */ /* 0x004fc6000000001a */
[----:B------:R-:W1:Y:S04]  /*1550*/  LDS.128 R8, [R6+0x10] ;  /* 0x0000100006087984 */ /* 0x000e680000000c00 */
[----:B------:R-:W2:Y:S01]  /*1560*/  LDS R25, [R18+0x180] ;  /* 0x0001800012197984 */ /* 0x000ea20000000800 */
[----:B0-----:R-:W-:-:S03]  /*1570*/  FFMA R15, R12, R15, R27 ;  /* 0x0000000f0c0f7223 */ /* 0x001fc6000000001b */
[----:B------:R-:W-:Y:S01]  /*1580*/  LDS R27, [R18+0x200] ;  /* 0x00020000121b7984 */ /* 0x000fe20000000800 */
[----:B-1----:R-:W-:-:S03]  /*1590*/  FFMA R13, R8, R13, R15 ;  /* 0x0000000d080d7223 */ /* 0x002fc6000000000f */
[----:B------:R-:W0:Y:S01]  /*15a0*/  LDS R8, [R18+0x1c0] ;  /* 0x0001c00012087984 */ /* 0x000e220000000800 */
[----:B------:R-:W-:-:S03]  /*15b0*/  FFMA R26, R24, R9, R13 ;  /* 0x00000009181a7223 */ /* 0x000fc6000000000d */
[----:B------:R-:W1:Y:S01]  /*15c0*/  LDS.128 R12, [R6+0x20] ;  /* 0x00002000060c7984 */ /* 0x000e620000000c00 */
[----:B--2---:R-:W-:-:S03]  /*15d0*/  FFMA R9, R25, R10, R26 ;  /* 0x0000000a19097223 */ /* 0x004fc6000000001a */
[----:B------:R-:W2:Y:S04]  /*15e0*/  LDS R24, [R18+0x240] ;  /* 0x0002400012187984 */ /* 0x000ea80000000800 */
[----:B------:R-:W3:Y:S01]  /*15f0*/  LDS R25, [R18+0x280] ;  /* 0x0002800012197984 */ /* 0x000ee20000000800 */
[----:B0-----:R-:W-:-:S04]  /*1600*/  FFMA R9, R8, R11, R9 ;  /* 0x0000000b08097223 */ /* 0x001fc80000000009 */
[----:B-1----:R-:W-:Y:S02]  /*1610*/  FFMA R9, R12, R27, R9 ;  /* 0x0000001b0c097223 */ /* 0x002fe40000000009 */
[----:B------:R-:W0:Y:S02]  /*1620*/  LDS R12, [R18+0x2c0] ;  /* 0x0002c000120c7984 */ /* 0x000e240000000800 */
[----:B--2---:R-:W-:Y:S02]  /*1630*/  FFMA R24, R24, R13, R9 ;  /* 0x0000000d18187223 */ /* 0x004fe40000000009 */
[----:B------:R-:W-:Y:S02]  /*1640*/  LDS R13, [R18+0x300] ;  /* 0x00030000120d7984 */ /* 0x000fe40000000800 */
[----:B---3--:R-:W-:Y:S02]  /*1650*/  FFMA R25, R25, R14, R24 ;  /* 0x0000000e19197223 */ /* 0x008fe40000000018 */
[----:B------:R-:W1:Y:S04]  /*1660*/  LDS.128 R8, [R6+0x30] ;  /* 0x0000300006087984 */ /* 0x000e680000000c00 */
[----:B------:R-:W2:Y:S04]  /*1670*/  LDS R27, [R18+0x340] ;  /* 0x00034000121b7984 */ /* 0x000ea80000000800 */
[----:B------:R-:W3:Y:S04]  /*1680*/  LDS R24, [R18+0x380] ;  /* 0x0003800012187984 */ /* 0x000ee80000000800 */
[----:B------:R-:W4:Y:S01]  /*1690*/  LDS R14, [R18+0x3c0] ;  /* 0x0003c000120e7984 */ /* 0x000f220000000800 */
[----:B0-----:R-:W-:-:S04]  /*16a0*/  FFMA R15, R12, R15, R25 ;  /* 0x0000000f0c0f7223 */ /* 0x001fc80000000019 */
[----:B-1----:R-:W-:-:S04]  /*16b0*/  FFMA R8, R8, R13, R15 ;  /* 0x0000000d08087223 */ /* 0x002fc8000000000f */
[----:B--2---:R-:W-:-:S04]  /*16c0*/  FFMA R9, R27, R9, R8 ;  /* 0x000000091b097223 */ /* 0x004fc80000000008 */
[----:B---3--:R-:W-:-:S04]  /*16d0*/  FFMA R9, R24, R10, R9 ;  /* 0x0000000a18097223 */ /* 0x008fc80000000009 */
[----:B----4-:R-:W-:-:S07]  /*16e0*/  FFMA R25, R14, R11, R9 ;  /* 0x0000000b0e197223 */ /* 0x010fce0000000009 */
.L_x_18:
[----:B------:R-:W-:Y:S05]  /*16f0*/  BSYNC.RECONVERGENT B0 ;  /* 0x0000000000007941 */ /* 0x000fea0003800200 */
.L_x_17:
[----:B------:R-:W0:Y:S01]  /*1700*/  LDCU UR5, c[0x0][0x3a0] ;  /* 0x00007400ff0577ac */ /* 0x000e220008000800 */
[----:B------:R-:W-:-:S04]  /*1710*/  UIADD3 UR4, UPT, UPT, UR4, 0x10, URZ ;  /* 0x0000001004047890 */ /* 0x000fc8000fffe0ff */
[----:B0-----:R-:W-:Y:S01]  /*1720*/  UISETP.GE.AND UP0, UPT, UR4, UR5, UPT ;  /* 0x000000050400728c */ /* 0x001fe2000bf06270 */
[----:B------:R-:W-:Y:S08]  /*1730*/  BAR.SYNC.DEFER_BLOCKING 0x0 ;  /* 0x0000000000007b1d */ /* 0x000ff00000010000 */
[----:B------:R-:W-:Y:S05]  /*1740*/  BRA.U !UP0, `(.L_x_19) ;  /* 0xffffffed082c7547 */ /* 0x000fea000b83ffff */
.L_x_0:
[----:B------:R-:W0:Y:S01]  /*1750*/  S2R R5, SR_TID.X ;  /* 0x0000000000057919 */ /* 0x000e220000002100 */
[----:B------:R-:W1:Y:S01]  /*1760*/  LDCU.64 UR6, c[0x0][0x398] ;  /* 0x00007300ff0677ac */ /* 0x000e620008000a00 */
[----:B------:R-:W2:Y:S01]  /*1770*/  S2R R3, SR_TID.Y ;  /* 0x0000000000037919 */ /* 0x000ea20000002200 */
[----:B0-----:R-:W-:Y:S01]  /*1780*/  LEA R5, R2, R5, 0x4 ;  /* 0x0000000502057211 */ /* 0x001fe200078e20ff */
[----:B--2---:R-:W-:-:S03]  /*1790*/  IMAD R0, R0, 0x10, R3 ;  /* 0x0000001000007824 */ /* 0x004fc600078e0203 */
[----:B-1----:R-:W-:-:S04]  /*17a0*/  ISETP.GE.AND P0, PT, R5, UR7, PT ;  /* 0x0000000705007c0c */ /* 0x002fc8000bf06270 */
[----:B------:R-:W-:-:S13]  /*17b0*/  ISETP.GE.OR P0, PT, R0, UR6, P0 ;  /* 0x0000000600007c0c */ /* 0x000fda0008706670 */
[----:B------:R-:W-:Y:S05]  /*17c0*/  @P0 EXIT ;  /* 0x000000000000094d */ /* 0x000fea0003800000 */
[----:B------:R-:W0:Y:S01]  /*17d0*/  LDC.64 R2, c[0x0][0x390] ;  /* 0x0000e400ff027b82 */ /* 0x000e220000000a00 */
[----:B------:R-:W-:-:S04]  /*17e0*/  IMAD R5, R0, UR7, R5 ;  /* 0x0000000700057c24 */ /* 0x000fc8000f8e0205 */
[----:B0-----:R-:W-:-:S05]  /*17f0*/  IMAD.WIDE.U32 R2, R5, 0x4, R2 ;  /* 0x0000000405027825 */ /* 0x001fca00078e0002 */
[----:B------:R-:W-:Y:S01]  /*1800*/  STG.E desc[UR8][R2.64], R25 ;  /* 0x0000001902007986 */ /* 0x000fe2000c101908 */
[----:B------:R-:W-:Y:S05]  /*1810*/  EXIT ;  /* 0x000000000000794d */ /* 0x000fea0003800000 */
.L_x_20:
[----:B------:R-:W-:-:S00]  /*1820*/  BRA `(.L_x_20) ;  /* 0xfffffffc00fc7947 */ /* 0x000fc0000383ffff */
[----:B------:R-:W-:-:S00]  /*1830*/  NOP ;  /* 0x0000000000007918 */ /* 0x000fc00000000000 */
        /* <DEDUP_REMOVED lines=12> */
.L_x_171:


//--------------------- .text._Z21sgemm_sram_f32_kernelILi16ELi16ELi8EEvPfS0_S0_iii --------------------------
	.section	.text._Z21sgemm_sram_f32_kernelILi16ELi16ELi8EEvPfS0_S0_iii,"ax",@progbits
	.align	128
        .global         _Z21sgemm_sram_f32_kernelILi16ELi16ELi8EEvPfS0_S0_iii
        .type           _Z21sgemm_sram_f32_kernelILi16ELi16ELi8EEvPfS0_S0_iii,@function
        .size           _Z21sgemm_sram_f32_kernelILi16ELi16ELi8EEvPfS0_S0_iii,(.L_x_172 - _Z21sgemm_sram_f32_kernelILi16ELi16ELi8EEvPfS0_S0_iii)
        .other          _Z21sgemm_sram_f32_kernelILi16ELi16ELi8EEvPfS0_S0_iii,@"STO_CUDA_ENTRY STV_DEFAULT"
_Z21sgemm_sram_f32_kernelILi16ELi16ELi8EEvPfS0_S0_iii:
.text._Z21sgemm_sram_f32_kernelILi16ELi16ELi8EEvPfS0_S0_iii:
[----:B------:R-:W-:Y:S01]  /*0000*/  LDC R1, c[0x0][0x37c] ;  /* 0x0000df00ff017b82 */ /* 0x000fe20000000800 */
[----:B------:R-:W0:Y:S07]  /*0010*/  S2R R27, SR_CTAID.X ;  /* 0x00000000001b7919 */ /* 0x000e2e0000002500 */
[----:B------:R-:W1:Y:S01]  /*0020*/  S2UR UR5, SR_CTAID.Y ;  /* 0x00000000000579c3 */ /* 0x000e620000002600 */
[----:B------:R-:W2:Y:S01]  /*0030*/  LDCU UR6, c[0x0][0x3a0] ;  /* 0x00007400ff0677ac */ /* 0x000ea20008000800 */
[----:B------:R-:W-:Y:S01]  /*0040*/  IMAD.MOV.U32 R25, RZ, RZ, RZ ;  /* 0x000000ffff197224 */ /* 0x000fe200078e00ff */
[----:B------:R-:W0:Y:S01]  /*0050*/  S2R R0, SR_TID.X ;  /* 0x0000000000007919 */ /* 0x000e220000002100 */
[----:B------:R-:W3:Y:S01]  /*0060*/  LDCU UR4, c[0x0][0x360] ;  /* 0x00006c00ff0477ac */ /* 0x000ee20008000800 */
[----:B------:R-:W4:Y:S03]  /*0070*/  S2R R7, SR_TID.Y ;  /* 0x0000000000077919 */ /* 0x000f260000002200 */
[----:B------:R-:W3:Y:S01]  /*0080*/  LDC R26, c[0x0][0x364] ;  /* 0x0000d900ff1a7b82 */ /* 0x000ee20000000800 */
[----:B------:R-:W0:Y:S01]  /*0090*/  LDCU.64 UR8, c[0x0][0x358] ;  /* 0x00006b00ff0877ac */ /* 0x000e220008000a00 */
[----:B--2---:R-:W-:-:S02]  /*00a0*/  UISETP.GE.AND UP0, UPT, UR6, 0x1, UPT ;  /* 0x000000010600788c */ /* 0x004fc4000bf06270 */
[----:B-1----:R-:W-:Y:S01]  /*00b0*/  USHF.L.U32 UR5, UR5, 0x4, URZ ;  /* 0x0000000405057899 */ /* 0x002fe200080006ff */
[----:B---3--:R-:W-:Y:S02]  /*00c0*/  IMAD R26, R26, UR4, RZ ;  /* 0x000000041a1a7c24 */ /* 0x008fe4000f8e02ff */
[----:B0-----:R-:W-:-:S03]  /*00d0*/  IMAD R6, R27, 0x10, R0 ;  /* 0x000000101b067824 */ /* 0x001fc600078e0200 */
[----:B----4-:R-:W-:Y:S01]  /*00e0*/  VIADD R24, R7, UR5 ;  /* 0x0000000507187c36 */ /* 0x010fe20008000000 */
[----:B------:R-:W-:Y:S06]  /*00f0*/  BRA.U !UP0, `(.L_x_21) ;  /* 0x00000015086c7547 */ /* 0x000fec000b800000 */
[----:B------:R-:W0:Y:S01]  /*0100*/  I2F.U32.RP R4, R26 ;  /* 0x0000001a00047306 */ /* 0x000e220000209000 */
[----:B------:R-:W-:Y:S01]  /*0110*/  IMAD R23, R7, UR4, R0 ;  /* 0x0000000407177c24 */ /* 0x000fe2000f8e0200 */
[----:B------:R-:W-:Y:S01]  /*0120*/  IADD3 R9, PT, PT, RZ, -R26, RZ ;  /* 0x8000001aff097210 */ /* 0x000fe20007ffe0ff */
[----:B------:R-:W1:Y:S01]  /*0130*/  S2UR UR7, SR_CgaCtaId ;  /* 0x00000000000779c3 */ /* 0x000e620000008800 */
[----:B------:R-:W-:Y:S01]  /*0140*/  ISETP.NE.U32.AND P3, PT, R26, RZ, PT ;  /* 0x000000ff1a00720c */ /* 0x000fe20003f65070 */
[----:B------:R-:W-:Y:S01]  /*0150*/  IMAD.IADD R22, R23, 0x1, R26 ;  /* 0x0000000117167824 */ /* 0x000fe200078e021a */
[----:B------:R-:W2:Y:S01]  /*0160*/  LDCU.64 UR10, c[0x0][0x398] ;  /* 0x00007300ff0a77ac */ /* 0x000ea20008000a00 */
[----:B------:R-:W-:Y:S01]  /*0170*/  SHF.R.U32.HI R21, RZ, 0x4, R23 ;  /* 0x00000004ff157819 */ /* 0x000fe20000011617 */
[----:B------:R-:W-:Y:S02]  /*0180*/  IMAD.MOV.U32 R25, RZ, RZ, RZ ;  /* 0x000000ffff197224 */ /* 0x000fe400078e00ff */
[C---:B------:R-:W-:Y:S01]  /*0190*/  ISETP.GE.U32.AND P0, PT, R22.reuse, 0x80, PT ;  /* 0x000000801600780c */ /* 0x040fe20003f06070 */
[----:B------:R-:W-:Y:S01]  /*01a0*/  UMOV UR4, 0x400 ;  /* 0x0000040000047882 */ /* 0x000fe20000000000 */
[----:B------:R-:W-:Y:S01]  /*01b0*/  VIMNMX.U32 R5, PT, PT, R22, 0x80, !PT ;  /* 0x0000008016057848 */ /* 0x000fe20007fe0000 */
[----:B------:R-:W-:Y:S01]  /*01c0*/  UIADD3 UR6, UPT, UPT, UR4, 0x200, URZ ;  /* 0x0000020004067890 */ /* 0x000fe2000fffe0ff */
[----:B------:R-:W-:Y:S01]  /*01d0*/  SEL R17, RZ, 0x1, P0 ;  /* 0x00000001ff117807 */ /* 0x000fe20000000000 */
[----:B0-----:R-:W0:Y:S01]  /*01e0*/  MUFU.RCP R4, R4 ;  /* 0x0000000400047308 */ /* 0x001e220000001000 */
[----:B------:R-:W-:-:S02]  /*01f0*/  SHF.R.U32.HI R20, RZ, 0x4, R22 ;  /* 0x00000004ff147819 */ /* 0x000fc40000011616 */
[----:B------:R-:W-:Y:S02]  /*0200*/  IADD3 R5, PT, PT, R5, -R22, -R17 ;  /* 0x8000001605057210 */ /* 0x000fe40007ffe811 */
[----:B--2---:R-:W-:Y:S02]  /*0210*/  ISETP.GE.AND P0, PT, R6, UR11, PT ;  /* 0x0000000b06007c0c */ /* 0x004fe4000bf06270 */
[----:B------:R-:W-:Y:S01]  /*0220*/  LOP3.LUT R6, R23, 0xf, RZ, 0xc0, !PT ;  /* 0x0000000f17067812 */ /* 0x000fe200078ec0ff */
[----:B-1----:R-:W-:Y:S01]  /*0230*/  ULEA UR6, UR7, UR6, 0x18 ;  /* 0x0000000607067291 */ /* 0x002fe2000f8ec0ff */
[----:B------:R-:W-:Y:S01]  /*0240*/  ISETP.LT.AND P0, PT, R24, UR10, !P0 ;  /* 0x0000000a18007c0c */ /* 0x000fe2000c701270 */
[----:B------:R-:W-:Y:S02]  /*0250*/  ULEA UR4, UR7, UR4, 0x18 ;  /* 0x0000000407047291 */ /* 0x000fe4000f8ec0ff */
[----:B------:R-:W-:Y:S02]  /*0260*/  IMAD R6, R27, 0x10, R6 ;  /* 0x000000101b067824 */ /* 0x000fe400078e0206 */
[----:B0-----:R-:W-:Y:S01]  /*0270*/  VIADD R2, R4, 0xffffffe ;  /* 0x0ffffffe04027836 */ /* 0x001fe20000000000 */
[----:B------:R-:W-:-:S02]  /*0280*/  LEA R19, R21, UR6, 0x6 ;  /* 0x0000000615137c11 */ /* 0x000fc4000f8e30ff */
[----:B------:R-:W-:Y:S01]  /*0290*/  LEA R16, R7, UR4, 0x5 ;  /* 0x0000000407107c11 */ /* 0x000fe2000f8e28ff */
[----:B------:R0:W1:Y:S01]  /*02a0*/  F2I.FTZ.U32.TRUNC.NTZ R3, R2 ;  /* 0x0000000200037305 */ /* 0x000062000021f000 */
[----:B------:R-:W-:Y:S01]  /*02b0*/  IMAD.IADD R7, R26, 0x1, R22 ;  /* 0x000000011a077824 */ /* 0x000fe200078e0216 */
[----:B------:R-:W-:Y:S01]  /*02c0*/  LEA R18, R20, UR6, 0x6 ;  /* 0x0000000614127c11 */ /* 0x000fe2000f8e30ff */
[----:B------:R-:W-:Y:S01]  /*02d0*/  UMOV UR4, URZ ;  /* 0x000000ff00047c82 */ /* 0x000fe20008000000 */
[----:B0-----:R-:W-:Y:S02]  /*02e0*/  IMAD.MOV.U32 R2, RZ, RZ, RZ ;  /* 0x000000ffff027224 */ /* 0x001fe400078e00ff */
[----:B-1----:R-:W-:-:S04]  /*02f0*/  IMAD R9, R9, R3, RZ ;  /* 0x0000000309097224 */ /* 0x002fc800078e02ff */
[----:B------:R-:W-:-:S04]  /*0300*/  IMAD.HI.U32 R4, R3, R9, R2 ;  /* 0x0000000903047227 */ /* 0x000fc800078e0002 */
[----:B------:R-:W-:Y:S02]  /*0310*/  IMAD.SHL.U32 R3, R22, 0x4, RZ ;  /* 0x0000000416037824 */ /* 0x000fe400078e00ff */
[----:B------:R-:W-:-:S03]  /*0320*/  IMAD.HI.U32 R4, R4, R5, RZ ;  /* 0x0000000504047227 */ /* 0x000fc600078e00ff */
[----:B------:R-:W-:Y:S01]  /*0330*/  LOP3.LUT R3, R3, 0x3c, RZ, 0xc0, !PT ;  /* 0x0000003c03037812 */ /* 0x000fe200078ec0ff */
[----:B------:R-:W-:-:S03]  /*0340*/  IMAD.MOV R2, RZ, RZ, -R4 ;  /* 0x000000ffff027224 */ /* 0x000fc600078e0a04 */
[----:B------:R-:W-:Y:S01]  /*0350*/  IADD3 R18, PT, PT, R18, R3, RZ ;  /* 0x0000000312127210 */ /* 0x000fe20007ffe0ff */
[----:B------:R-:W-:Y:S01]  /*0360*/  IMAD R5, R26, R2, R5 ;  /* 0x000000021a057224 */ /* 0x000fe200078e0205 */
[----:B------:R-:W-:Y:S02]  /*0370*/  SHF.L.U32 R2, R23, 0x2, RZ ;  /* 0x0000000217027819 */ /* 0x000fe400000006ff */
[----:B------:R-:W-:Y:S02]  /*0380*/  SHF.R.U32.HI R3, RZ, 0x4, R7 ;  /* 0x00000004ff037819 */ /* 0x000fe40000011607 */
[----:B------:R-:W-:Y:S02]  /*0390*/  ISETP.GE.U32.AND P1, PT, R5, R26, PT ;  /* 0x0000001a0500720c */ /* 0x000fe40003f26070 */
[----:B------:R-:W-:-:S05]  /*03a0*/  LOP3.LUT R2, R2, 0x3c, RZ, 0xc0, !PT ;  /* 0x0000003c02027812 */ /* 0x000fca00078ec0ff */
[----:B------:R-:W-:Y:S01]  /*03b0*/  IMAD.IADD R19, R19, 0x1, R2 ;  /* 0x0000000113137824 */ /* 0x000fe200078e0202 */
[----:B------:R-:W-:-:S05]  /*03c0*/  LOP3.LUT R2, R7, 0xf, RZ, 0xc0, !PT ;  /* 0x0000000f07027812 */ /* 0x000fca00078ec0ff */
[----:B------:R-:W-:Y:S02]  /*03d0*/  @P1 IMAD.IADD R5, R5, 0x1, -R26 ;  /* 0x0000000105051824 */ /* 0x000fe400078e0a1a */
[----:B------:R-:W-:Y:S02]  /*03e0*/  @P1 VIADD R4, R4, 0x1 ;  /* 0x0000000104041836 */ /* 0x000fe40000000000 */
[----:B------:R-:W-:Y:S01]  /*03f0*/  IMAD R2, R27, 0x10, R2 ;  /* 0x000000101b027824 */ /* 0x000fe200078e0202 */
[----:B------:R-:W-:Y:S02]  /*0400*/  ISETP.GE.U32.AND P2, PT, R5, R26, PT ;  /* 0x0000001a0500720c */ /* 0x000fe40003f46070 */
[----:B------:R-:W-:-:S11]  /*0410*/  LEA R5, R0, UR6, 0x2 ;  /* 0x0000000600057c11 */ /* 0x000fd6000f8e10ff */
[----:B------:R-:W-:Y:S01]  /*0420*/  @P2 VIADD R4, R4, 0x1 ;  /* 0x0000000104042836 */ /* 0x000fe20000000000 */
[----:B------:R-:W-:-:S05]  /*0430*/  @!P3 LOP3.LUT R4, RZ, R26, RZ, 0x33, !PT ;  /* 0x0000001aff04b212 */ /* 0x000fca00078e33ff */
[----:B------:R-:W-:Y:S01]  /*0440*/  IMAD.IADD R17, R17, 0x1, R4 ;  /* 0x0000000111117824 */ /* 0x000fe200078e0204 */
[----:B------:R-:W-:-:S04]  /*0450*/  LOP3.LUT R4, R22, 0xf, RZ, 0xc0, !PT ;  /* 0x0000000f16047812 */ /* 0x000fc800078ec0ff */
[----:B------:R-:W-:Y:S01]  /*0460*/  IADD3 R0, PT, PT, R17, 0x1, RZ ;  /* 0x0000000111007810 */ /* 0x000fe20007ffe0ff */
[----:B------:R-:W-:-:S03]  /*0470*/  IMAD R4, R27, 0x10, R4 ;  /* 0x000000101b047824 */ /* 0x000fc600078e0204 */
[----:B------:R-:W-:-:S07]  /*0480*/  LOP3.LUT R0, R0, 0x3, RZ, 0xc0, !PT ;  /* 0x0000000300007812 */ /* 0x000fce00078ec0ff */
.L_x_38:
[----:B------:R-:W-:Y:S01]  /*0490*/  ISETP.GT.U32.AND P1, PT, R23, 0x7f, PT ;  /* 0x0000007f1700780c */ /* 0x000fe20003f24070 */
[----:B------:R-:W0:Y:S01]  /*04a0*/  LDCU UR13, c[0x0][0x3a0] ;  /* 0x00007400ff0d77ac */ /* 0x000e220008000800 */
[----:B------:R-:W-:Y:S01]  /*04b0*/  BSSY.RECONVERGENT B0, `(.L_x_22) ;  /* 0x0000104000007945 */ /* 0x000fe20003800200 */
[----:B------:R-:W1:Y:S01]  /*04c0*/  LDCU UR10, c[0x0][0x3a0] ;  /* 0x00007400ff0a77ac */ /* 0x000e620008000800 */
[----:B------:R-:W2:Y:S01]  /*04d0*/  LDCU UR11, c[0x0][0x398] ;  /* 0x00007300ff0b77ac */ /* 0x000ea20008000800 */
[----:B------:R-:W3:Y:S08]  /*04e0*/  LDCU UR12, c[0x0][0x39c] ;  /* 0x00007380ff0c77ac */ /* 0x000ef00008000800 */
[----:B----4-:R-:W-:Y:S05]  /*04f0*/  @P1 BRA `(.L_x_23) ;  /* 0x0000000c00fc1947 */ /* 0x010fea0003800000 */
[----:B------:R-:W-:Y:S01]  /*0500*/  ISETP.NE.AND P2, PT, R0, RZ, PT ;  /* 0x000000ff0000720c */ /* 0x000fe20003f45270 */
[----:B------:R-:W-:Y:S01]  /*0510*/  BSSY.RECONVERGENT B1, `(.L_x_24) ;  /* 0x000003c000017945 */ /* 0x000fe20003800200 */
[----:B------:R-:W-:-:S11]  /*0520*/  IMAD.MOV.U32 R31, RZ, RZ, R23 ;  /* 0x000000ffff1f7224 */ /* 0x000fd600078e0017 */
[----:B------:R-:W-:Y:S05]  /*0530*/  @!P2 BRA `(.L_x_25) ;  /* 0x0000000000e4a947 */ /* 0x000fea0003800000 */
[----:B------:R-:W4:Y:S01]  /*0540*/  LDC R10, c[0x0][0x3a0] ;  /* 0x0000e800ff0a7b82 */ /* 0x000f220000000800 */
[C---:B------:R-:W-:Y:S01]  /*0550*/  LOP3.LUT R14, R23.reuse, 0x7, RZ, 0xc0, !PT ;  /* 0x00000007170e7812 */ /* 0x040fe200078ec0ff */
[----:B------:R-:W-:Y:S01]  /*0560*/  HFMA2 R13, -RZ, RZ, 0, 0 ;  /* 0x00000000ff0d7431 */ /* 0x000fe200000001ff */
[----:B------:R-:W-:-:S03]  /*0570*/  LEA.HI R12, R23, UR5, RZ, 0x1d ;  /* 0x00000005170c7c11 */ /* 0x000fc6000f8fe8ff */
[----:B------:R-:W-:Y:S02]  /*0580*/  VIADD R15, R14, UR4 ;  /* 0x000000040e0f7c36 */ /* 0x000fe40008000000 */
[----:B------:R-:W5:Y:S03]  /*0590*/  LDC R11, c[0x0][0x398] ;  /* 0x0000e600ff0b7b82 */ /* 0x000f660000000800 */
[----:B----4-:R-:W-:-:S04]  /*05a0*/  ISETP.GE.AND P1, PT, R15, R10, PT ;  /* 0x0000000a0f00720c */ /* 0x010fc80003f26270 */
[----:B-----5:R-:W-:-:S13]  /*05b0*/  ISETP.GE.OR P1, PT, R12, R11, P1 ;  /* 0x0000000b0c00720c */ /* 0x020fda0000f26670 */
[----:B------:R-:W4:Y:S01]  /*05c0*/  @!P1 LDC.64 R8, c[0x0][0x380] ;  /* 0x0000e000ff089b82 */ /* 0x000f220000000a00 */
[----:B------:R-:W-:-:S04]  /*05d0*/  @!P1 IMAD R15, R12, R10, R15 ;  /* 0x0000000a0c0f9224 */ /* 0x000fc800078e020f */
[----:B----4-:R-:W-:-:S05]  /*05e0*/  @!P1 IMAD.WIDE.U32 R8, R15, 0x4, R8 ;  /* 0x000000040f089825 */ /* 0x010fca00078e0008 */
[----:B------:R-:W4:Y:S01]  /*05f0*/  @!P1 LDG.E R13, desc[UR8][R8.64] ;  /* 0x00000008080d9981 */ /* 0x000f22000c1e1900 */
[----:B------:R-:W-:Y:S01]  /*0600*/  IMAD.SHL.U32 R15, R23, 0x4, RZ ;  /* 0x00000004170f7824 */ /* 0x000fe200078e00ff */
[----:B------:R-:W-:Y:S01]  /*0610*/  MOV R12, 0x400 ;  /* 0x00000400000c7802 */ /* 0x000fe20000000f00 */
[----:B------:R-:W-:Y:S01]  /*0620*/  IMAD.MOV.U32 R31, RZ, RZ, R22 ;  /* 0x000000ffff1f7224 */ /* 0x000fe200078e0016 */
[----:B------:R-:W5:Y:S01]  /*0630*/  S2R R29, SR_CgaCtaId ;  /* 0x00000000001d7919 */ /* 0x000f620000008800 */
[----:B------:R-:W-:Y:S02]  /*0640*/  ISETP.NE.AND P1, PT, R0, 0x1, PT ;  /* 0x000000010000780c */ /* 0x000fe40003f25270 */
[----:B------:R-:W-:Y:S02]  /*0650*/  LOP3.LUT R15, R15, 0xffffffe0, RZ, 0xc0, !PT ;  /* 0xffffffe00f0f7812 */ /* 0x000fe400078ec0ff */
[----:B-----5:R-:W-:-:S05]  /*0660*/  LEA R12, R29, R12, 0x18 ;  /* 0x0000000c1d0c7211 */ /* 0x020fca00078ec0ff */
[----:B------:R-:W-:-:S04]  /*0670*/  IMAD.IADD R15, R12, 0x1, R15 ;  /* 0x000000010c0f7824 */ /* 0x000fc800078e020f */
[----:B------:R-:W-:-:S05]  /*0680*/  IMAD R14, R14, 0x4, R15 ;  /* 0x000000040e0e7824 */ /* 0x000fca00078e020f */
[----:B----4-:R4:W-:Y:S01]  /*0690*/  STS [R14], R13 ;  /* 0x0000000d0e007388 */ /* 0x0109e20000000800 */
[----:B------:R-:W-:Y:S05]  /*06a0*/  @!P1 BRA `(.L_x_25) ;  /* 0x0000000000889947 */ /* 0x000fea0003800000 */
[C---:B----4-:R-:W-:Y:S01]  /*06b0*/  LOP3.LUT R14, R22.reuse, 0x7, RZ, 0xc0, !PT ;  /* 0x00000007160e7812 */ /* 0x050fe200078ec0ff */
[----:B------:R-:W-:Y:S01]  /*06c0*/  IMAD.MOV.U32 R13, RZ, RZ, RZ ;  /* 0x000000ffff0d7224 */ /* 0x000fe200078e00ff */
[----:B------:R-:W-:Y:S02]  /*06d0*/  LEA.HI R28, R22, UR5, RZ, 0x1d ;  /* 0x00000005161c7c11 */ /* 0x000fe4000f8fe8ff */
[----:B------:R-:W-:-:S04]  /*06e0*/  IADD3 R15, PT, PT, R14, UR4, RZ ;  /* 0x000000040e0f7c10 */ /* 0x000fc8000fffe0ff */
[----:B------:R-:W-:-:S04]  /*06f0*/  ISETP.GE.AND P1, PT, R15, R10, PT ;  /* 0x0000000a0f00720c */ /* 0x000fc80003f26270 */
[----:B------:R-:W-:-:S13]  /*0700*/  ISETP.GE.OR P1, PT, R28, R11, P1 ;  /* 0x0000000b1c00720c */ /* 0x000fda0000f26670 */
[----:B------:R-:W4:Y:S01]  /*0710*/  @!P1 LDC.64 R8, c[0x0][0x380] ;  /* 0x0000e000ff089b82 */ /* 0x000f220000000a00 */
[----:B------:R-:W-:-:S04]  /*0720*/  @!P1 IMAD R15, R28, R10, R15 ;  /* 0x0000000a1c0f9224 */ /* 0x000fc800078e020f */
[----:B----4-:R-:W-:-:S05]  /*0730*/  @!P1 IMAD.WIDE.U32 R8, R15, 0x4, R8 ;  /* 0x000000040f089825 */ /* 0x010fca00078e0008 */
[----:B------:R-:W4:Y:S01]  /*0740*/  @!P1 LDG.E R13, desc[UR8][R8.64] ;  /* 0x00000008080d9981 */ /* 0x000f22000c1e1900 */
[----:B------:R-:W-:Y:S01]  /*0750*/  IMAD.SHL.U32 R15, R22, 0x4, RZ ;  /* 0x00000004160f7824 */ /* 0x000fe200078e00ff */
[----:B------:R-:W-:Y:S02]  /*0760*/  ISETP.NE.AND P1, PT, R0, 0x2, PT ;  /* 0x000000020000780c */ /* 0x000fe40003f25270 */
[----:B------:R-:W-:Y:S02]  /*0770*/  MOV R31, R7 ;  /* 0x00000007001f7202 */ /* 0x000fe40000000f00 */
[----:B------:R-:W-:-:S05]  /*0780*/  LOP3.LUT R15, R15, 0xffffffe0, RZ, 0xc0, !PT ;  /* 0xffffffe00f0f7812 */ /* 0x000fca00078ec0ff */
[----:B------:R-:W-:-:S04]  /*0790*/  IMAD.IADD R15, R12, 0x1, R15 ;  /* 0x000000010c0f7824 */ /* 0x000fc800078e020f */
[----:B------:R-:W-:-:S05]  /*07a0*/  IMAD R14, R14, 0x4, R15 ;  /* 0x000000040e0e7824 */ /* 0x000fca00078e020f */
[----:B----4-:R4:W-:Y:S01]  /*07b0*/  STS [R14], R13 ;  /* 0x0000000d0e007388 */ /* 0x0109e20000000800 */
[----:B------:R-:W-:Y:S05]  /*07c0*/  @!P1 BRA `(.L_x_25) ;  /* 0x0000000000409947 */ /* 0x000fea0003800000 */
[C---:B----4-:R-:W-:Y:S02]  /*07d0*/  LOP3.LUT R14, R7.reuse, 0x7, RZ, 0xc0, !PT ;  /* 0x00000007070e7812 */ /* 0x050fe400078ec0ff */
[----:B------:R-:W-:-:S03]  /*07e0*/  LEA.HI R28, R7, UR5, RZ, 0x1d ;  /* 0x00000005071c7c11 */ /* 0x000fc6000f8fe8ff */
[----:B------:R-:W-:-:S05]  /*07f0*/  VIADD R13, R14, UR4 ;  /* 0x000000040e0d7c36 */ /* 0x000fca0008000000 */
[----:B------:R-:W-:-:S04]  /*0800*/  ISETP.GE.AND P1, PT, R13, R10, PT ;  /* 0x0000000a0d00720c */ /* 0x000fc80003f26270 */
[----:B------:R-:W-:-:S13]  /*0810*/  ISETP.GE.OR P1, PT, R28, R11, P1 ;  /* 0x0000000b1c00720c */ /* 0x000fda0000f26670 */
[----:B------:R-:W4:Y:S01]  /*0820*/  @!P1 LDC.64 R8, c[0x0][0x380] ;  /* 0x0000e000ff089b82 */ /* 0x000f220000000a00 */
[----:B------:R-:W-:Y:S02]  /*0830*/  @!P1 IMAD R11, R28, R10, R13 ;  /* 0x0000000a1c0b9224 */ /* 0x000fe400078e020d */
[----:B------:R-:W-:Y:S02]  /*0840*/  IMAD.MOV.U32 R10, RZ, RZ, RZ ;  /* 0x000000ffff0a7224 */ /* 0x000fe400078e00ff */
[----:B----4-:R-:W-:-:S05]  /*0850*/  @!P1 IMAD.WIDE.U32 R8, R11, 0x4, R8 ;  /* 0x000000040b089825 */ /* 0x010fca00078e0008 */
[----:B------:R-:W4:Y:S01]  /*0860*/  @!P1 LDG.E R10, desc[UR8][R8.64] ;  /* 0x00000008080a9981 */ /* 0x000f22000c1e1900 */
[----:B------:R-:W-:Y:S02]  /*0870*/  IMAD.SHL.U32 R11, R7, 0x4, RZ ;  /* 0x00000004070b7824 */ /* 0x000fe400078e00ff */
[----:B------:R-:W-:-:S03]  /*0880*/  IMAD.IADD R31, R26, 0x1, R7 ;  /* 0x000000011a1f7824 */ /* 0x000fc600078e0207 */
[----:B------:R-:W-:-:S05]  /*0890*/  LOP3.LUT R11, R11, 0xffffffe0, RZ, 0xc0, !PT ;  /* 0xffffffe00b0b7812 */ /* 0x000fca00078ec0ff */
[----:B------:R-:W-:-:S05]  /*08a0*/  IMAD.IADD R11, R12, 0x1, R11 ;  /* 0x000000010c0b7824 */ /* 0x000fca00078e020b */
[----:B------:R-:W-:-:S05]  /*08b0*/  LEA R11, R14, R11, 0x2 ;  /* 0x0000000b0e0b7211 */ /* 0x000fca00078e10ff */
[----:B----4-:R4:W-:Y:S02]  /*08c0*/  STS [R11], R10 ;  /* 0x0000000a0b007388 */ /* 0x0109e40000000800 */
.L_x_25:
[----:B0123--:R-:W-:Y:S05]  /*08d0*/  BSYNC.RECONVERGENT B1 ;  /* 0x0000000000017941 */ /* 0x00ffea0003800200 */
.L_x_24:
[----:B------:R-:W-:Y:S01]  /*08e0*/  ISETP.GE.U32.AND P4, PT, R17, 0x3, PT ;  /* 0x000000031100780c */ /* 0x000fe20003f86070 */
[----:B------:R-:W-:-:S12]  /*08f0*/  BSSY.RECONVERGENT B1, `(.L_x_26) ;  /* 0x0000046000017945 */ /* 0x000fd80003800200 */
[----:B------:R-:W-:Y:S05]  /*0900*/  @!P4 BRA `(.L_x_27) ;  /* 0x000000040010c947 */ /* 0x000fea0003800000 */
[C-C-:B----4-:R-:W-:Y:S02]  /*0910*/  IMAD R13, R26.reuse, 0x2, R31.reuse ;  /* 0x000000021a0d7824 */ /* 0x150fe400078e021f */
[C-C-:B------:R-:W-:Y:S02]  /*0920*/  IMAD R15, R26.reuse, 0x3, R31.reuse ;  /* 0x000000031a0f7824 */ /* 0x140fe400078e021f */
[----:B------:R-:W-:-:S07]  /*0930*/  IMAD.IADD R29, R26, 0x1, R31 ;  /* 0x000000011a1d7824 */ /* 0x000fce00078e021f */
.L_x_28:
[----:B0-----:R-:W-:Y:S02]  /*0940*/  LOP3.LUT R30, R29, 0x7, RZ, 0xc0, !PT ;  /* 0x000000071d1e7812 */ /* 0x001fe400078ec0ff */
[----:B------:R-:W-:Y:S02]  /*0950*/  LOP3.LUT R14, R31, 0x7, RZ, 0xc0, !PT ;  /* 0x000000071f0e7812 */ /* 0x000fe400078ec0ff */
[----:B------:R-:W-:Y:S01]  /*0960*/  SHF.R.U32.HI R28, RZ, 0x3, R29 ;  /* 0x00000003ff1c7819 */ /* 0x000fe2000001161d */
[----:B------:R-:W-:Y:S01]  /*0970*/  VIADD R8, R30, UR4 ;  /* 0x000000041e087c36 */ /* 0x000fe20008000000 */
[----:B------:R-:W-:Y:S01]  /*0980*/  SHF.R.U32.HI R12, RZ, 0x3, R31 ;  /* 0x00000003ff0c7819 */ /* 0x000fe2000001161f */
[----:B------:R-:W-:Y:S01]  /*0990*/  VIADD R32, R14, UR4 ;  /* 0x000000040e207c36 */ /* 0x000fe20008000000 */
[----:B------:R-:W-:Y:S02]  /*09a0*/  IADD3 R33, PT, PT, R28, UR5, RZ ;  /* 0x000000051c217c10 */ /* 0x000fe4000fffe0ff */
[----:B------:R-:W-:Y:S01]  /*09b0*/  ISETP.GE.AND P1, PT, R8, UR10, PT ;  /* 0x0000000a08007c0c */ /* 0x000fe2000bf26270 */
[----:B------:R-:W-:Y:S01]  /*09c0*/  VIADD R35, R12, UR5 ;  /* 0x000000050c237c36 */ /* 0x000fe20008000000 */
[----:B------:R-:W-:-:S02]  /*09d0*/  ISETP.GE.AND P3, PT, R32, UR10, PT ;  /* 0x0000000a20007c0c */ /* 0x000fc4000bf66270 */
[----:B------:R-:W-:Y:S02]  /*09e0*/  ISETP.GE.OR P1, PT, R33, UR11, P1 ;  /* 0x0000000b21007c0c */ /* 0x000fe40008f26670 */
[----:B------:R-:W-:-:S11]  /*09f0*/  ISETP.GE.OR P3, PT, R35, UR11, P3 ;  /* 0x0000000b23007c0c */ /* 0x000fd60009f66670 */
[----:B------:R-:W0:Y:S01]  /*0a00*/  @!P1 LDC.64 R10, c[0x0][0x380] ;  /* 0x0000e000ff0a9b82 */ /* 0x000e220000000a00 */
[----:B------:R-:W-:Y:S01]  /*0a10*/  @!P1 IMAD R33, R33, UR10, R8 ;  /* 0x0000000a21219c24 */ /* 0x000fe2000f8e0208 */
[----:B------:R-:W-:Y:S01]  /*0a20*/  LOP3.LUT R36, R13, 0x7, RZ, 0xc0, !PT ;  /* 0x000000070d247812 */ /* 0x000fe200078ec0ff */
[----:B------:R-:W-:-:S05]  /*0a30*/  @!P3 IMAD R35, R35, UR10, R32 ;  /* 0x0000000a2323bc24 */ /* 0x000fca000f8e0220 */
[----:B------:R-:W1:Y:S01]  /*0a40*/  @!P3 LDC.64 R8, c[0x0][0x380] ;  /* 0x0000e000ff08bb82 */ /* 0x000e620000000a00 */
[----:B------:R-:W-:Y:S01]  /*0a50*/  SHF.R.U32.HI R37, RZ, 0x3, R13 ;  /* 0x00000003ff257819 */ /* 0x000fe2000001160d */
[----:B0-----:R-:W-:Y:S01]  /*0a60*/  @!P1 IMAD.WIDE.U32 R10, R33, 0x4, R10 ;  /* 0x00000004210a9825 */ /* 0x001fe200078e000a */
[----:B------:R-:W-:-:S06]  /*0a70*/  CS2R R32, SRZ ;  /* 0x0000000000207805 */ /* 0x000fcc000001ff00 */
[----:B------:R0:W2:Y:S01]  /*0a80*/  @!P1 LDG.E R32, desc[UR8][R10.64] ;  /* 0x000000080a209981 */ /* 0x0000a2000c1e1900 */
[----:B-1----:R-:W-:-:S04]  /*0a90*/  @!P3 IMAD.WIDE.U32 R34, R35, 0x4, R8 ;  /* 0x000000042322b825 */ /* 0x002fc800078e0008 */
[----:B------:R-:W-:Y:S01]  /*0aa0*/  VIADD R9, R36, UR4 ;  /* 0x0000000424097c36 */ /* 0x000fe20008000000 */
[----:B------:R-:W1:Y:S01]  /*0ab0*/  S2UR UR7, SR_CgaCtaId ;  /* 0x00000000000779c3 */ /* 0x000e620000008800 */
[----:B------:R-:W-:Y:S01]  /*0ac0*/  VIADD R8, R37, UR5 ;  /* 0x0000000525087c36 */ /* 0x000fe20008000000 */
[----:B------:R-:W-:Y:S01]  /*0ad0*/  UMOV UR6, 0x400 ;  /* 0x0000040000067882 */ /* 0x000fe20000000000 */
[----:B------:R3:W4:Y:S01]  /*0ae0*/  @!P3 LDG.E R33, desc[UR8][R34.64] ;  /* 0x000000082221b981 */ /* 0x000722000c1e1900 */
[----:B------:R-:W-:Y:S02]  /*0af0*/  ISETP.GE.AND P1, PT, R9, UR10, PT ;  /* 0x0000000a09007c0c */ /* 0x000fe4000bf26270 */
[----:B0-----:R-:W-:Y:S02]  /*0b00*/  MOV R10, RZ ;  /* 0x000000ff000a7202 */ /* 0x001fe40000000f00 */
[----:B------:R-:W-:-:S13]  /*0b10*/  ISETP.GE.OR P1, PT, R8, UR11, P1 ;  /* 0x0000000b08007c0c */ /* 0x000fda0008f26670 */
[----:B------:R-:W-:Y:S02]  /*0b20*/  @!P1 IMAD R11, R8, UR10, R9 ;  /* 0x0000000a080b9c24 */ /* 0x000fe4000f8e0209 */
[----:B------:R-:W0:Y:S01]  /*0b30*/  @!P1 LDC.64 R8, c[0x0][0x380] ;  /* 0x0000e000ff089b82 */ /* 0x000e220000000a00 */
[----:B-1----:R-:W-:-:S06]  /*0b40*/  ULEA UR6, UR7, UR6, 0x18 ;  /* 0x0000000607067291 */ /* 0x002fcc000f8ec0ff */
[----:B---3--:R-:W-:Y:S02]  /*0b50*/  LEA R35, R12, UR6, 0x5 ;  /* 0x000000060c237c11 */ /* 0x008fe4000f8e28ff */
[----:B------:R-:W-:-:S05]  /*0b60*/  LOP3.LUT R12, R15, 0x7, RZ, 0xc0, !PT ;  /* 0x000000070f0c7812 */ /* 0x000fca00078ec0ff */
[----:B------:R-:W-:Y:S02]  /*0b70*/  VIADD R34, R12, UR4 ;  /* 0x000000040c227c36 */ /* 0x000fe40008000000 */
[----:B0-----:R-:W-:Y:S01]  /*0b80*/  @!P1 IMAD.WIDE.U32 R8, R11, 0x4, R8 ;  /* 0x000000040b089825 */ /* 0x001fe200078e0008 */
[----:B------:R-:W-:-:S03]  /*0b90*/  LEA R11, R28, UR6, 0x5 ;  /* 0x000000061c0b7c11 */ /* 0x000fc6000f8e28ff */
[----:B------:R-:W-:Y:S01]  /*0ba0*/  IMAD R28, R14, 0x4, R35 ;  /* 0x000000040e1c7824 */ /* 0x000fe200078e0223 */
[----:B------:R-:W-:Y:S01]  /*0bb0*/  SHF.R.U32.HI R14, RZ, 0x3, R15 ;  /* 0x00000003ff0e7819 */ /* 0x000fe2000001160f */
[----:B------:R-:W-:Y:S01]  /*0bc0*/  IMAD R11, R30, 0x4, R11 ;  /* 0x000000041e0b7824 */ /* 0x000fe200078e020b */
[----:B------:R0:W3:Y:S01]  /*0bd0*/  @!P1 LDG.E R10, desc[UR8][R8.64] ;  /* 0x00000008080a9981 */ /* 0x0000e2000c1e1900 */
[----:B------:R-:W-:Y:S02]  /*0be0*/  ISETP.GE.AND P1, PT, R34, UR10, PT ;  /* 0x0000000a22007c0c */ /* 0x000fe4000bf26270 */
[----:B------:R-:W-:Y:S01]  /*0bf0*/  VIADD R30, R14, UR5 ;  /* 0x000000050e1e7c36 */ /* 0x000fe20008000000 */
[----:B------:R-:W-:-:S04]  /*0c00*/  LEA R35, R37, UR6, 0x5 ;  /* 0x0000000625237c11 */ /* 0x000fc8000f8e28ff */
[----:B------:R-:W-:Y:S02]  /*0c10*/  ISETP.GE.OR P1, PT, R30, UR11, P1 ;  /* 0x0000000b1e007c0c */ /* 0x000fe40008f26670 */
[----:B------:R-:W-:-:S11]  /*0c20*/  LEA R35, R36, R35, 0x2 ;  /* 0x0000002324237211 */ /* 0x000fd600078e10ff */
[----:B0-----:R-:W0:Y:S01]  /*0c30*/  @!P1 LDC.64 R8, c[0x0][0x380] ;  /* 0x0000e000ff089b82 */ /* 0x001e220000000a00 */
[----:B------:R-:W-:Y:S02]  /*0c40*/  @!P1 IMAD R37, R30, UR10, R34 ;  /* 0x0000000a1e259c24 */ /* 0x000fe4000f8e0222 */
[----:B------:R-:W-:Y:S02]  /*0c50*/  IMAD.MOV.U32 R30, RZ, RZ, RZ ;  /* 0x000000ffff1e7224 */ /* 0x000fe400078e00ff */
[----:B0-----:R-:W-:-:S05]  /*0c60*/  @!P1 IMAD.WIDE.U32 R8, R37, 0x4, R8 ;  /* 0x0000000425089825 */ /* 0x001fca00078e0008 */
[----:B------:R-:W5:Y:S01]  /*0c70*/  @!P1 LDG.E R30, desc[UR8][R8.64] ;  /* 0x00000008081e9981 */ /* 0x000f62000c1e1900 */
        /* <DEDUP_REMOVED lines=8> */
[----:B----4-:R0:W-:Y:S04]  /*0d00*/  STS [R28], R33 ;  /* 0x000000211c007388 */ /* 0x0101e80000000800 */
[----:B--2---:R0:W-:Y:S04]  /*0d10*/  STS [R11], R32 ;  /* 0x000000200b007388 */ /* 0x0041e80000000800 */
[----:B---3--:R0:W-:Y:S04]  /*0d20*/  STS [R35], R10 ;  /* 0x0000000a23007388 */ /* 0x0081e80000000800 */
[----:B-----5:R0:W-:Y:S01]  /*0d30*/  STS [R37], R30 ;  /* 0x0000001e25007388 */ /* 0x0201e20000000800 */
[----:B------:R-:W-:Y:S05]  /*0d40*/  @!P1 BRA `(.L_x_28) ;  /* 0xfffffff800fc9947 */ /* 0x000fea000383ffff */
.L_x_27:
[----:B------:R-:W-:Y:S05]  /*0d50*/  BSYNC.RECONVERGENT B1 ;  /* 0x0000000000017941 */ /* 0x000fea0003800200 */
.L_x_26:
[----:B------:R-:W-:Y:S01]  /*0d60*/  BSSY.RECONVERGENT B1, `(.L_x_29) ;  /* 0x0000035000017945 */ /* 0x000fe20003800200 */
[----:B0-----:R-:W-:-:S03]  /*0d70*/  IMAD.MOV.U32 R37, RZ, RZ, R23 ;  /* 0x000000ffff257224 */ /* 0x001fc600078e0017 */
[----:B------:R-:W-:Y:S05]  /*0d80*/  @!P2 BRA `(.L_x_30) ;  /* 0x0000000000c8a947 */ /* 0x000fea0003800000 */
[----:B----4-:R-:W0:Y:S01]  /*0d90*/  LDC R11, c[0x0][0x39c] ;  /* 0x0000e700ff0b7b82 */ /* 0x010e220000000800 */
[----:B------:R-:W-:Y:S01]  /*0da0*/  VIADD R13, R21, UR4 ;  /* 0x00000004150d7c36 */ /* 0x000fe20008000000 */
[----:B------:R-:W-:Y:S01]  /*0db0*/  BSSY.RECONVERGENT B2, `(.L_x_31) ;  /* 0x000000a000027945 */ /* 0x000fe20003800200 */
[----:B------:R-:W-:-:S05]  /*0dc0*/  IMAD.MOV.U32 R8, RZ, RZ, RZ ;  /* 0x000000ffff087224 */ /* 0x000fca00078e00ff */
[----:B------:R-:W1:Y:S01]  /*0dd0*/  LDC R12, c[0x0][0x3a0] ;  /* 0x0000e800ff0c7b82 */ /* 0x000e620000000800 */
[----:B0-----:R-:W-:-:S04]  /*0de0*/  ISETP.GE.AND P1, PT, R6, R11, PT ;  /* 0x0000000b0600720c */ /* 0x001fc80003f26270 */
[----:B-1----:R-:W-:-:S13]  /*0df0*/  ISETP.GE.OR P1, PT, R13, R12, P1 ;  /* 0x0000000c0d00720c */ /* 0x002fda0000f26670 */
[----:B------:R-:W-:Y:S05]  /*0e00*/  @P1 BRA `(.L_x_32) ;  /* 0x0000000000101947 */ /* 0x000fea0003800000 */
[----:B------:R-:W0:Y:S01]  /*0e10*/  LDC.64 R8, c[0x0][0x388] ;  /* 0x0000e200ff087b82 */ /* 0x000e220000000a00 */
[----:B------:R-:W-:-:S04]  /*0e20*/  IMAD R13, R13, R11, R6 ;  /* 0x0000000b0d0d7224 */ /* 0x000fc800078e0206 */
[----:B0-----:R-:W-:-:S06]  /*0e30*/  IMAD.WIDE R8, R13, 0x4, R8 ;  /* 0x000000040d087825 */ /* 0x001fcc00078e0208 */
[----:B------:R0:W5:Y:S02]  /*0e40*/  LDG.E R8, desc[UR8][R8.64] ;  /* 0x0000000808087981 */ /* 0x000164000c1e1900 */
.L_x_32:
[----:B------:R-:W-:Y:S05]  /*0e50*/  BSYNC.RECONVERGENT B2 ;  /* 0x0000000000027941 */ /* 0x000fea0003800200 */
.L_x_31:
[----:B-----5:R1:W-:Y:S01]  /*0e60*/  STS [R19], R8 ;  /* 0x0000000813007388 */ /* 0x0203e20000000800 */
[----:B------:R-:W-:Y:S01]  /*0e70*/  ISETP.NE.AND P1, PT, R0, 0x1, PT ;  /* 0x000000010000780c */ /* 0x000fe20003f25270 */
[----:B------:R-:W-:-:S12]  /*0e80*/  IMAD.MOV.U32 R37, RZ, RZ, R22 ;  /* 0x000000ffff257224 */ /* 0x000fd800078e0016 */
[----:B-1----:R-:W-:Y:S05]  /*0e90*/  @!P1 BRA `(.L_x_30) ;  /* 0x0000000000849947 */ /* 0x002fea0003800000 */
[----:B------:R-:W-:Y:S01]  /*0ea0*/  ISETP.GE.AND P1, PT, R4, R11, PT ;  /* 0x0000000b0400720c */ /* 0x000fe20003f26270 */
[----:B------:R-:W-:Y:S01]  /*0eb0*/  BSSY.RECONVERGENT B2, `(.L_x_33) ;  /* 0x0000009000027945 */ /* 0x000fe20003800200 */
[----:B------:R-:W-:Y:S01]  /*0ec0*/  IADD3 R13, PT, PT, R20, UR4, RZ ;  /* 0x00000004140d7c10 */ /* 0x000fe2000fffe0ff */
[----:B0-----:R-:W-:-:S03]  /*0ed0*/  IMAD.MOV.U32 R9, RZ, RZ, RZ ;  /* 0x000000ffff097224 */ /* 0x001fc600078e00ff */
[----:B------:R-:W-:-:S13]  /*0ee0*/  ISETP.GE.OR P1, PT, R13, R12, P1 ;  /* 0x0000000c0d00720c */ /* 0x000fda0000f26670 */
[----:B------:R-:W-:Y:S05]  /*0ef0*/  @P1 BRA `(.L_x_34) ;  /* 0x0000000000101947 */ /* 0x000fea0003800000 */
[----:B------:R-:W0:Y:S01]  /*0f00*/  LDC.64 R8, c[0x0][0x388] ;  /* 0x0000e200ff087b82 */ /* 0x000e220000000a00 */
[----:B------:R-:W-:-:S04]  /*0f10*/  IMAD R13, R13, R11, R4 ;  /* 0x0000000b0d0d7224 */ /* 0x000fc800078e0204 */
[----:B0-----:R-:W-:-:S06]  /*0f20*/  IMAD.WIDE R8, R13, 0x4, R8 ;  /* 0x000000040d087825 */ /* 0x001fcc00078e0208 */
[----:B------:R0:W5:Y:S02]  /*0f30*/  LDG.E R9, desc[UR8][R8.64] ;  /* 0x0000000808097981 */ /* 0x000164000c1e1900 */
.L_x_34:
[----:B------:R-:W-:Y:S05]  /*0f40*/  BSYNC.RECONVERGENT B2 ;  /* 0x0000000000027941 */ /* 0x000fea0003800200 */
.L_x_33:
[----:B-----5:R1:W-:Y:S01]  /*0f50*/  STS [R18], R9 ;  /* 0x0000000912007388 */ /* 0x0203e20000000800 */
[----:B------:R-:W-:Y:S01]  /*0f60*/  ISETP.NE.AND P1, PT, R0, 0x2, PT ;  /* 0x000000020000780c */ /* 0x000fe20003f25270 */
[----:B------:R-:W-:-:S12]  /*0f70*/  IMAD.MOV.U32 R37, RZ, RZ, R7 ;  /* 0x000000ffff257224 */ /* 0x000fd800078e0007 */
[----:B-1----:R-:W-:Y:S05]  /*0f80*/  @!P1 BRA `(.L_x_30) ;  /* 0x0000000000489947 */ /* 0x002fea0003800000 */
[----:B------:R-:W-:Y:S01]  /*0f90*/  VIADD R10, R3, UR4 ;  /* 0x00000004030a7c36 */ /* 0x000fe20008000000 */
[----:B------:R-:W-:-:S04]  /*0fa0*/  ISETP.GE.AND P1, PT, R2, R11, PT ;  /* 0x0000000b0200720c */ /* 0x000fc80003f26270 */
[----:B------:R-:W-:-:S13]  /*0fb0*/  ISETP.GE.OR P1, PT, R10, R12, P1 ;  /* 0x0000000c0a00720c */ /* 0x000fda0000f26670 */
[----:B0-----:R-:W0:Y:S01]  /*0fc0*/  @!P1 LDC.64 R8, c[0x0][0x388] ;  /* 0x0000e200ff089b82 */ /* 0x001e220000000a00 */
[----:B------:R-:W-:Y:S02]  /*0fd0*/  @!P1 IMAD R11, R10, R11, R2 ;  /* 0x0000000b0a0b9224 */ /* 0x000fe400078e0202 */
[----:B------:R-:W-:Y:S02]  /*0fe0*/  IMAD.MOV.U32 R10, RZ, RZ, RZ ;  /* 0x000000ffff0a7224 */ /* 0x000fe400078e00ff */
[----:B0-----:R-:W-:-:S05]  /*0ff0*/  @!P1 IMAD.WIDE R8, R11, 0x4, R8 ;  /* 0x000000040b089825 */ /* 0x001fca00078e0208 */
[----:B------:R-:W2:Y:S01]  /*1000*/  @!P1 LDG.E R10, desc[UR8][R8.64] ;  /* 0x00000008080a9981 */ /* 0x000ea2000c1e1900 */
[----:B------:R-:W0:Y:S01]  /*1010*/  S2UR UR7, SR_CgaCtaId ;  /* 0x00000000000779c3 */ /* 0x000e220000008800 */
[----:B------:R-:W-:Y:S01]  /*1020*/  UMOV UR6, 0x400 ;  /* 0x0000040000067882 */ /* 0x000fe20000000000 */
[----:B------:R-:W-:Y:S01]  /*1030*/  SHF.L.U32 R12, R7, 0x2, RZ ;  /* 0x00000002070c7819 */ /* 0x000fe200000006ff */
[----:B------:R-:W-:Y:S01]  /*1040*/  UIADD3 UR6, UPT, UPT, UR6, 0x200, URZ ;  /* 0x0000020006067890 */ /* 0x000fe2000fffe0ff */
[----:B------:R-:W-:Y:S02]  /*1050*/  IMAD.IADD R37, R26, 0x1, R7 ;  /* 0x000000011a257824 */ /* 0x000fe400078e0207 */
[----:B------:R-:W-:Y:S01]  /*1060*/  LOP3.LUT R12, R12, 0x3c, RZ, 0xc0, !PT ;  /* 0x0000003c0c0c7812 */ /* 0x000fe200078ec0ff */
[----:B0-----:R-:W-:-:S06]  /*1070*/  ULEA UR6, UR7, UR6, 0x18 ;  /* 0x0000000607067291 */ /* 0x001fcc000f8ec0ff */
[----:B------:R-:W-:-:S05]  /*1080*/  LEA R11, R3, UR6, 0x6 ;  /* 0x00000006030b7c11 */ /* 0x000fca000f8e30ff */
[----:B------:R-:W-:-:S05]  /*1090*/  IMAD.IADD R11, R11, 0x1, R12 ;  /* 0x000000010b0b7824 */ /* 0x000fca00078e020c */
[----:B--2---:R1:W-:Y:S02]  /*10a0*/  STS [R11], R10 ;  /* 0x0000000a0b007388 */ /* 0x0043e40000000800 */
.L_x_30:
[----:B------:R-:W-:Y:S05]  /*10b0*/  BSYNC.RECONVERGENT B1 ;  /* 0x0000000000017941 */ /* 0x000fea0003800200 */
.L_x_29:
[----:B------:R-:W-:Y:S05]  /*10c0*/  @!P4 BRA `(.L_x_23) ;  /* 0x000000040008c947 */ /* 0x000fea0003800000 */
.L_x_35:
[----:B0-----:R-:W-:Y:S01]  /*10d0*/  LOP3.LUT R28, R37, 0xf, RZ, 0xc0, !PT ;  /* 0x0000000f251c7812 */ /* 0x001fe200078ec0ff */
[----:B------:R-:W-:Y:S01]  /*10e0*/  IMAD.MOV.U32 R29, RZ, RZ, RZ ;  /* 0x000000ffff1d7224 */ /* 0x000fe200078e00ff */
[----:B------:R-:W-:Y:S02]  /*10f0*/  SHF.R.U32.HI R12, RZ, 0x4, R37 ;  /* 0x00000004ff0c7819 */ /* 0x000fe40000011625 */
[----:B----4-:R-:W-:Y:S01]  /*1100*/  IADD3 R13, PT, PT, R26, R37, RZ ;  /* 0x000000251a0d7210 */ /* 0x010fe20007ffe0ff */
[----:B-1----:R-:W-:Y:S02]  /*1110*/  IMAD R10, R27, 0x10, R28 ;  /* 0x000000101b0a7824 */ /* 0x002fe400078e021c */
[----:B------:R-:W-:Y:S01]  /*1120*/  VIADD R11, R12, UR4 ;  /* 0x000000040c0b7c36 */ /* 0x000fe20008000000 */
[----:B------:R-:W-:Y:S01]  /*1130*/  LOP3.LUT R14, R13, 0xf, RZ, 0xc0, !PT ;  /* 0x0000000f0d0e7812 */ /* 0x000fe200078ec0ff */
[----:B------:R-:W-:Y:S01]  /*1140*/  IMAD.IADD R33, R26, 0x1, R13 ;  /* 0x000000011a217824 */ /* 0x000fe200078e020d */
[----:B------:R-:W-:-:S02]  /*1150*/  ISETP.GE.AND P1, PT, R10, UR12, PT ;  /* 0x0000000c0a007c0c */ /* 0x000fc4000bf26270 */
[----:B------:R-:W-:Y:S01]  /*1160*/  SHF.R.U32.HI R13, RZ, 0x4, R13 ;  /* 0x00000004ff0d7819 */ /* 0x000fe2000001160d */
[----:B0-----:R-:W-:Y:S01]  /*1170*/  IMAD R8, R27, 0x10, R14 ;  /* 0x000000101b087824 */ /* 0x001fe200078e020e */
[----:B------:R-:W-:Y:S02]  /*1180*/  ISETP.GE.OR P1, PT, R11, UR13, P1 ;  /* 0x0000000d0b007c0c */ /* 0x000fe40008f26670 */
[----:B------:R-:W-:Y:S01]  /*1190*/  LOP3.LUT R30, R33, 0xf, RZ, 0xc0, !PT ;  /* 0x0000000f211e7812 */ /* 0x000fe200078ec0ff */
[----:B------:R-:W-:Y:S01]  /*11a0*/  VIADD R9, R13, UR4 ;  /* 0x000000040d097c36 */ /* 0x000fe20008000000 */
[----:B------:R-:W-:Y:S02]  /*11b0*/  ISETP.GE.AND P2, PT, R8, UR12, PT ;  /* 0x0000000c08007c0c */ /* 0x000fe4000bf46270 */
[----:B------:R-:W-:Y:S02]  /*11c0*/  SHF.R.U32.HI R15, RZ, 0x4, R33 ;  /* 0x00000004ff0f7819 */ /* 0x000fe40000011621 */
[----:B------:R-:W-:-:S02]  /*11d0*/  ISETP.GE.OR P2, PT, R9, UR13, P2 ;  /* 0x0000000d09007c0c */ /* 0x000fc40009746670 */
[----:B------:R-:W-:Y:S01]  /*11e0*/  LEA R31, R27, R30, 0x4 ;  /* 0x0000001e1b1f7211 */ /* 0x000fe200078e20ff */
[----:B------:R-:W-:Y:S02]  /*11f0*/  VIADD R32, R15, UR4 ;  /* 0x000000040f207c36 */ /* 0x000fe40008000000 */
[----:B------:R-:W0:Y:S01]  /*1200*/  @!P1 LDC.64 R34, c[0x0][0x388] ;  /* 0x0000e200ff229b82 */ /* 0x000e220000000a00 */
[----:B------:R-:W-:Y:S01]  /*1210*/  ISETP.GE.AND P3, PT, R31, UR12, PT ;  /* 0x0000000c1f007c0c */ /* 0x000fe2000bf66270 */
[----:B------:R-:W-:-:S03]  /*1220*/  @!P1 IMAD R11, R11, UR12, R10 ;  /* 0x0000000c0b0b9c24 */ /* 0x000fc6000f8e020a */
[----:B------:R-:W-:-:S03]  /*1230*/  ISETP.GE.OR P3, PT, R32, UR13, P3 ;  /* 0x0000000d20007c0c */ /* 0x000fc60009f66670 */
[----:B------:R-:W-:-:S10]  /*1240*/  @!P2 IMAD R37, R9, UR12, R8 ;  /* 0x0000000c0925ac24 */ /* 0x000fd4000f8e0208 */
[----:B------:R-:W1:Y:S01]  /*1250*/  @!P3 LDC.64 R8, c[0x0][0x388] ;  /* 0x0000e200ff08bb82 */ /* 0x000e620000000a00 */
[----:B0-----:R-:W-:-:S07]  /*1260*/  @!P1 IMAD.WIDE R34, R11, 0x4, R34 ;  /* 0x000000040b229825 */ /* 0x001fce00078e0222 */
[----:B------:R-:W0:Y:S01]  /*1270*/  @!P2 LDC.64 R10, c[0x0][0x388] ;  /* 0x0000e200ff0aab82 */ /* 0x000e220000000a00 */
[----:B------:R-:W-:Y:S01]  /*1280*/  @!P3 IMAD R32, R32, UR12, R31 ;  /* 0x0000000c2020bc24 */ /* 0x000fe2000f8e021f */
[----:B------:R2:W3:Y:S01]  /*1290*/  @!P1 LDG.E R29, desc[UR8][R34.64] ;  /* 0x00000008221d9981 */ /* 0x0004e2000c1e1900 */
[----:B------:R-:W-:Y:S02]  /*12a0*/  IMAD.MOV.U32 R31, RZ, RZ, RZ ;  /* 0x000000ffff1f7224 */ /* 0x000fe400078e00ff */
[----:B0-----:R-:W-:Y:S01]  /*12b0*/  @!P2 IMAD.WIDE R10, R37, 0x4, R10 ;  /* 0x00000004250aa825 */ /* 0x001fe200078e020a */
[----:B------:R-:W-:-:S04]  /*12c0*/  IADD3 R37, PT, PT, R26, R33, RZ ;  /* 0x000000211a257210 */ /* 0x000fc80007ffe0ff */
[----:B--2---:R-:W-:Y:S01]  /*12d0*/  LOP3.LUT R34, R37, 0xf, RZ, 0xc0, !PT ;  /* 0x0000000f25227812 */ /* 0x004fe200078ec0ff */
[----:B-1----:R-:W-:Y:S01]  /*12e0*/  @!P3 IMAD.WIDE R32, R32, 0x4, R8 ;  /* 0x000000042020b825 */ /* 0x002fe200078e0208 */
[----:B------:R-:W-:Y:S01]  /*12f0*/  SHF.R.U32.HI R35, RZ, 0x4, R37 ;  /* 0x00000004ff237819 */ /* 0x000fe20000011625 */
[----:B------:R0:W2:Y:S02]  /*1300*/  @!P2 LDG.E R31, desc[UR8][R10.64] ;  /* 0x000000080a1fa981 */ /* 0x0000a4000c1e1900 */
[----:B------:R-:W-:Y:S02]  /*1310*/  IMAD R9, R27, 0x10, R34 ;  /* 0x000000101b097824 */ /* 0x000fe400078e0222 */
[----:B------:R-:W-:Y:S02]  /*1320*/  VIADD R8, R35, UR4 ;  /* 0x0000000423087c36 */ /* 0x000fe40008000000 */
[----:B------:R-:W-:Y:S01]  /*1330*/  IMAD.MOV.U32 R36, RZ, RZ, RZ ;  /* 0x000000ffff247224 */ /* 0x000fe200078e00ff */
[----:B------:R-:W-:-:S04]  /*1340*/  ISETP.GE.AND P1, PT, R9, UR12, PT ;  /* 0x0000000c09007c0c */ /* 0x000fc8000bf26270 */
[C---:B------:R-:W-:Y:S01]  /*1350*/  ISETP.GE.OR P1, PT, R8.reuse, UR13, P1 ;  /* 0x0000000d08007c0c */ /* 0x040fe20008f26670 */
[----:B0-----:R-:W-:Y:S01]  /*1360*/  HFMA2 R10, -RZ, RZ, 0, 0 ;  /* 0x00000000ff0a7431 */ /* 0x001fe200000001ff */
[----:B------:R-:W4:Y:S11]  /*1370*/  @!P3 LDG.E R36, desc[UR8][R32.64] ;  /* 0x000000082024b981 */ /* 0x000f36000c1e1900 */
[----:B------:R-:W-:-:S02]  /*1380*/  @!P1 IMAD R11, R8, UR12, R9 ;  /* 0x0000000c080b9c24 */ /* 0x000fc4000f8e0209 */
[----:B------:R-:W0:Y:S02]  /*1390*/  @!P1 LDC.64 R8, c[0x0][0x388] ;  /* 0x0000e200ff089b82 */ /* 0x000e240000000a00 */
[----:B0-----:R-:W-:-:S05]  /*13a0*/  @!P1 IMAD.WIDE R8, R11, 0x4, R8 ;  /* 0x000000040b089825 */ /* 0x001fca00078e0208 */
[----:B------:R-:W5:Y:S01]  /*13b0*/  @!P1 LDG.E R10, desc[UR8][R8.64] ;  /* 0x00000008080a9981 */ /* 0x000f62000c1e1900 */
[----:B------:R-:W0:Y:S01]  /*13c0*/  S2UR UR7, SR_CgaCtaId ;  /* 0x00000000000779c3 */ /* 0x000e220000008800 */
[----:B------:R-:W-:Y:S01]  /*13d0*/  UMOV UR6, 0x400 ;  /* 0x0000040000067882 */ /* 0x000fe20000000000 */
[----:B------:R-:W-:Y:S01]  /*13e0*/  IMAD.IADD R37, R26, 0x1, R37 ;  /* 0x000000011a257824 */ /* 0x000fe200078e0225 */
[----:B------:R-:W-:-:S04]  /*13f0*/  UIADD3 UR6, UPT, UPT, UR6, 0x200, URZ ;  /* 0x0000020006067890 */ /* 0x000fc8000fffe0ff */
[----:B------:R-:W-:Y:S01]  /*1400*/  ISETP.GE.U32.AND P1, PT, R37, 0x80, PT ;  /* 0x000000802500780c */ /* 0x000fe20003f26070 */
[----:B0-----:R-:W-:-:S06]  /*1410*/  ULEA UR6, UR7, UR6, 0x18 ;  /* 0x0000000607067291 */ /* 0x001fcc000f8ec0ff */
[----:B------:R-:W-:Y:S02]  /*1420*/  LEA R11, R12, UR6, 0x6 ;  /* 0x000000060c0b7c11 */ /* 0x000fe4000f8e30ff */
[----:B------:R-:W-:Y:S02]  /*1430*/  LEA R13, R13, UR6, 0x6 ;  /* 0x000000060d0d7c11 */ /* 0x000fe4000f8e30ff */
[----:B------:R-:W-:Y:S01]  /*1440*/  LEA R15, R15, UR6, 0x6 ;  /* 0x000000060f0f7c11 */ /* 0x000fe2000f8e30ff */
[----:B------:R-:W-:Y:S01]  /*1450*/  IMAD R28, R28, 0x4, R11 ;  /* 0x000000041c1c7824 */ /* 0x000fe200078e020b */
[----:B------:R-:W-:Y:S01]  /*1460*/  LEA R35, R35, UR6, 0x6 ;  /* 0x0000000623237c11 */ /* 0x000fe2000f8e30ff */
[----:B------:R-:W-:Y:S02]  /*1470*/  IMAD R14, R14, 0x4, R13 ;  /* 0x000000040e0e7824 */ /* 0x000fe400078e020d */
[----:B------:R-:W-:Y:S01]  /*1480*/  IMAD R15, R30, 0x4, R15 ;  /* 0x000000041e0f7824 */ /* 0x000fe200078e020f */
[----:B------:R-:W-:Y:S01]  /*1490*/  LEA R35, R34, R35, 0x2 ;  /* 0x0000002322237211 */ /* 0x000fe200078e10ff */
[----:B---3--:R0:W-:Y:S04]  /*14a0*/  STS [R28], R29 ;  /* 0x0000001d1c007388 */ /* 0x0081e80000000800 */
[----:B--2---:R0:W-:Y:S04]  /*14b0*/  STS [R14], R31 ;  /* 0x0000001f0e007388 */ /* 0x0041e80000000800 */
[----:B----4-:R0:W-:Y:S04]  /*14c0*/  STS [R15], R36 ;  /* 0x000000240f007388 */ /* 0x0101e80000000800 */
[----:B-----5:R0:W-:Y:S01]  /*14d0*/  STS [R35], R10 ;  /* 0x0000000a23007388 */ /* 0x0201e20000000800 */
[----:B------:R-:W-:Y:S05]  /*14e0*/  @!P1 BRA `(.L_x_35) ;  /* 0xfffffff800f89947 */ /* 0x000fea000383ffff */
.L_x_23:
[----:B0123--:R-:W-:Y:S05]  /*14f0*/  BSYNC.RECONVERGENT B0 ;  /* 0x0000000000007941 */ /* 0x00ffea0003800200 */
.L_x_22:
[----:B------:R-:W-:Y:S06]  /*1500*/  BAR.SYNC.DEFER_BLOCKING 0x0 ;  /* 0x0000000000007b1d */ /* 0x000fec0000010000 */
[----:B------:R-:W-:Y:S04]  /*1510*/  BSSY.RECONVERGENT B0, `(.L_x_36) ;  /* 0x0000014000007945 */ /* 0x000fe80003800200 */
[----:B------:R-:W-:Y:S05]  /*1520*/  @!P0 BRA `(.L_x_37) ;  /* 0x0000000000488947 */ /* 0x000fea0003800000 */
[----:B------:R-:W-:Y:S04]  /*1530*/  LDS R31, [R5] ;  /* 0x00000000051f7984 */ /* 0x000fe80000000800 */
[----:B----4-:R-:W0:Y:S04]  /*1540*/  LDS.128 R8, [R16] ;  /* 0x0000000010087984 */ /* 0x010e280000000c00 */
[----:B------:R-:W1:Y:S04]  /*1550*/  LDS R33, [R5+0x40] ;  /* 0x0000400005217984 */ /* 0x000e680000000800 */
[----:B------:R-:W2:Y:S04]  /*1560*/  LDS R34, [R5+0x80] ;  /* 0x0000800005227984 */ /* 0x000ea80000000800 */
[----:B------:R-:W3:Y:S04]  /*1570*/  LDS R30, [R5+0xc0] ;  /* 0x0000c000051e7984 */ /* 0x000ee80000000800 */
[----:B------:R-:W-:Y:S04]  /*1580*/  LDS R29, [R5+0x100] ;  /* 0x00010000051d7984 */ /* 0x000fe80000000800 */
[----:B------:R-:W4:Y:S04]  /*1590*/  LDS.128 R12, [R16+0x10] ;  /* 0x00001000100c7984 */ /* 0x000f280000000c00 */
[----:B------:R-:W5:Y:S01]  /*15a0*/  LDS R28, [R5+0x140] ;  /* 0x00014000051c7984 */ /* 0x000f620000000800 */
[----:B0-----:R-:W-:-:S03]  /*15b0*/  FFMA R32, R8, R31, R25 ;  /* 0x0000001f08207223 */ /* 0x001fc60000000019 */
[----:B------:R-:W0:Y:S01]  /*15c0*/  LDS R25, [R5+0x180] ;  /* 0x0001800005197984 */ /* 0x000e220000000800 */
[----:B-1----:R-:W-:-:S03]  /*15d0*/  FFMA R9, R33, R9, R32 ;  /* 0x0000000921097223 */ /* 0x002fc60000000020 */
[----:B------:R-:W1:Y:S01]  /*15e0*/  LDS R8, [R5+0x1c0] ;  /* 0x0001c00005087984 */ /* 0x000e620000000800 */
[----:B--2---:R-:W-:-:S04]  /*15f0*/  FFMA R9, R34, R10, R9 ;  /* 0x0000000a22097223 */ /* 0x004fc80000000009 */
[----:B---3--:R-:W-:-:S04]  /*1600*/  FFMA R9, R30, R11, R9 ;  /* 0x0000000b1e097223 */ /* 0x008fc80000000009 */
[----:B----4-:R-:W-:-:S04]  /*1610*/  FFMA R9, R12, R29, R9 ;  /* 0x0000001d0c097223 */ /* 0x010fc80000000009 */
[----:B-----5:R-:W-:-:S04]  /*1620*/  FFMA R28, R28, R13, R9 ;  /* 0x0000000d1c1c7223 */ /* 0x020fc80000000009 */
[----:B0-----:R-:W-:-:S04]  /*1630*/  FFMA R25, R25, R14, R28 ;  /* 0x0000000e19197223 */ /* 0x001fc8000000001c */
[----:B-1----:R-:W-:-:S07]  /*1640*/  FFMA R25, R8, R15, R25 ;  /* 0x0000000f08197223 */ /* 0x002fce0000000019 */
.L_x_37:
[----:B------:R-:W-:Y:S05]  /*1650*/  BSYNC.RECONVERGENT B0 ;  /* 0x0000000000007941 */ /* 0x000fea0003800200 */
.L_x_36:
[----:B------:R-:W0:Y:S01]  /*1660*/  LDCU UR6, c[0x0][0x3a0] ;  /* 0x00007400ff0677ac */ /* 0x000e220008000800 */
[----:B------:R-:W-:-:S04]  /*1670*/  UIADD3 UR4, UPT, UPT, UR4, 0x8, URZ ;  /* 0x0000000804047890 */ /* 0x000fc8000fffe0ff */
[----:B0-----:R-:W-:Y:S01]  /*1680*/  UISETP.GE.AND UP0, UPT, UR4, UR6, UPT ;  /* 0x000000060400728c */ /* 0x001fe2000bf06270 */
[----:B------:R-:W-:Y:S08]  /*1690*/  BAR.SYNC.DEFER_BLOCKING 0x0 ;  /* 0x0000000000007b1d */ /* 0x000ff00000010000 */
[----:B------:R-:W-:Y:S05]  /*16a0*/  BRA.U !UP0, `(.L_x_38) ;  /* 0xffffffed08787547 */ /* 0x000fea000b83ffff */
.L_x_21:
[----:B------:R-:W0:Y:S01]  /*16b0*/  S2R R0, SR_TID.X ;  /* 0x0000000000007919 */ /* 0x000e220000002100 */
[----:B------:R-:W1:Y:S01]  /*16c0*/  LDCU.64 UR6, c[0x0][0x398] ;  /* 0x00007300ff0677ac */ /* 0x000e620008000a00 */
[----:B0-----:R-:W-:-:S05]  /*16d0*/  IMAD R5, R27, 0x10, R0 ;  /* 0x000000101b057824 */ /* 0x001fca00078e0200 */
        /* <DEDUP_REMOVED lines=8> */
.L_x_39:
        /* <DEDUP_REMOVED lines=10> */
.L_x_172:


//--------------------- .text._Z21sgemm_sram_f32_kernelILi16ELi8ELi8EEvPfS0_S0_iii --------------------------
	.section	.text._Z21sgemm_sram_f32_kernelILi16ELi8ELi8EEvPfS0_S0_iii,"ax",@progbits
	.align	128
        .global         _Z21sgemm_sram_f32_kernelILi16ELi8ELi8EEvPfS0_S0_iii
        .type           _Z21sgemm_sram_f32_kernelILi16ELi8ELi8EEvPfS0_S0_iii,@function
        .size           _Z21sgemm_sram_f32_kernelILi16ELi8ELi8EEvPfS0_S0_iii,(.L_x_173 - _Z21sgemm_sram_f32_kernelILi16ELi8ELi8EEvPfS0_S0_iii)
        .other          _Z21sgemm_sram_f32_kernelILi16ELi8ELi8EEvPfS0_S0_iii,@"STO_CUDA_ENTRY STV_DEFAULT"
_Z21sgemm_sram_f32_kernelILi16ELi8ELi8EEvPfS0_S0_iii:
.text._Z21sgemm_sram_f32_kernelILi16ELi8ELi8EEvPfS0_S0_iii:
        /* <DEDUP_REMOVED lines=17> */
[----:B------:R-:W-:Y:S01]  /*0110*/  IADD3 R11, PT, PT, RZ, -R3, RZ ;  /* 0x80000003ff0b7210 */ /* 0x000fe20007ffe0ff */
[----:B------:R-:W1:Y:S01]  /*0120*/  S2UR UR6, SR_CgaCtaId ;  /* 0x00000000000679c3 */ /* 0x000e620000008800 */
[----:B------:R-:W2:Y:S01]  /*0130*/  LDCU.64 UR10, c[0x0][0x398] ;  /* 0x00007300ff0a77ac */ /* 0x000ea20008000a00 */
[----:B------:R-:W-:Y:S01]  /*0140*/  IMAD.IADD R6, R4, 0x1, R3 ;  /* 0x0000000104067824 */ /* 0x000fe200078e0203 */
[C---:B------:R-:W-:Y:S01]  /*0150*/  ISETP.NE.U32.AND P5, PT, R3.reuse, RZ, PT ;  /* 0x000000ff0300720c */ /* 0x040fe20003fa5070 */
[----:B------:R-:W-:Y:S02]  /*0160*/  UMOV UR4, 0x400 ;  /* 0x0000040000047882 */ /* 0x000fe40000000000 */
[----:B------:R-:W-:Y:S01]  /*0170*/  IMAD.IADD R20, R3, 0x1, R6 ;  /* 0x0000000103147824 */ /* 0x000fe200078e0206 */
[C---:B------:R-:W-:Y:S01]  /*0180*/  ISETP.GE.U32.AND P0, PT, R6.reuse, 0x80, PT ;  /* 0x000000800600780c */ /* 0x040fe20003f06070 */
[----:B------:R-:W-:Y:S01]  /*0190*/  UIADD3 UR5, UPT, UPT, UR4, 0x200, URZ ;  /* 0x0000020004057890 */ /* 0x000fe2000fffe0ff */
[----:B------:R-:W-:-:S02]  /*01a0*/  ISETP.GE.U32.AND P1, PT, R6, 0x40, PT ;  /* 0x000000400600780c */ /* 0x000fc40003f26070 */
[C---:B------:R-:W-:Y:S01]  /*01b0*/  VIMNMX.U32 R5, PT, PT, R6.reuse, 0x80, !PT ;  /* 0x0000008006057848 */ /* 0x040fe20007fe0000 */
[----:B0-----:R-:W0:Y:S01]  /*01c0*/  MUFU.RCP R7, R7 ;  /* 0x0000000700077308 */ /* 0x001e220000001000 */
[----:B------:R-:W-:Y:S02]  /*01d0*/  VIMNMX.U32 R10, PT, PT, R6, 0x40, !PT ;  /* 0x00000040060a7848 */ /* 0x000fe40007fe0000 */
[----:B------:R-:W-:Y:S02]  /*01e0*/  SEL R17, RZ, 0x1, P1 ;  /* 0x00000001ff117807 */ /* 0x000fe40000800000 */
[----:B------:R-:W-:Y:S02]  /*01f0*/  LOP3.LUT R19, R4, 0x7, RZ, 0xc0, !PT ;  /* 0x0000000704137812 */ /* 0x000fe400078ec0ff */
[----:B------:R-:W-:Y:S02]  /*0200*/  IADD3 R10, PT, PT, R10, -R6, -R17 ;  /* 0x800000060a0a7210 */ /* 0x000fe40007ffe811 */
[----:B------:R-:W-:-:S02]  /*0210*/  SHF.R.U32.HI R21, RZ, 0x3, R6 ;  /* 0x00000003ff157819 */ /* 0x000fc40000011606 */
[----:B------:R-:W-:Y:S01]  /*0220*/  LOP3.LUT R23, R6, 0x7, RZ, 0xc0, !PT ;  /* 0x0000000706177812 */ /* 0x000fe200078ec0ff */
[----:B-1----:R-:W-:Y:S01]  /*0230*/  ULEA UR5, UR6, UR5, 0x18 ;  /* 0x0000000506057291 */ /* 0x002fe2000f8ec0ff */
[----:B------:R-:W-:Y:S01]  /*0240*/  SHF.R.U32.HI R25, RZ, 0x3, R20 ;  /* 0x00000003ff197819 */ /* 0x000fe20000011614 */
[----:B------:R-:W-:Y:S01]  /*0250*/  ULEA UR4, UR6, UR4, 0x18 ;  /* 0x0000000406047291 */ /* 0x000fe2000f8ec0ff */
[----:B------:R-:W-:Y:S01]  /*0260*/  LOP3.LUT R27, R20, 0x7, RZ, 0xc0, !PT ;  /* 0x00000007141b7812 */ /* 0x000fe200078ec0ff */
[----:B0-----:R-:W-:Y:S02]  /*0270*/  VIADD R12, R7, 0xffffffe ;  /* 0x0ffffffe070c7836 */ /* 0x001fe40000000000 */
[----:B------:R-:W-:Y:S02]  /*0280*/  LEA R22, R9, UR5, 0x2 ;  /* 0x0000000509167c11 */ /* 0x000fe4000f8e10ff */
[----:B------:R-:W-:Y:S01]  /*0290*/  LEA R18, R18, UR4, 0x5 ;  /* 0x0000000412127c11 */ /* 0x000fe2000f8e28ff */
[----:B------:R0:W1:Y:S01]  /*02a0*/  F2I.FTZ.U32.TRUNC.NTZ R13, R12 ;  /* 0x0000000c000d7305 */ /* 0x000062000021f000 */
[----:B------:R-:W-:Y:S01]  /*02b0*/  UMOV UR4, URZ ;  /* 0x000000ff00047c82 */ /* 0x000fe20008000000 */
[----:B0-----:R-:W-:-:S02]  /*02c0*/  IMAD.MOV.U32 R12, RZ, RZ, RZ ;  /* 0x000000ffff0c7224 */ /* 0x001fc400078e00ff */
[----:B-1----:R-:W-:Y:S01]  /*02d0*/  IMAD R7, R11, R13, RZ ;  /* 0x0000000d0b077224 */ /* 0x002fe200078e02ff */
[----:B------:R-:W-:Y:S02]  /*02e0*/  SEL R11, RZ, 0x1, P0 ;  /* 0x00000001ff0b7807 */ /* 0x000fe40000000000 */
[----:B--2---:R-:W-:Y:S01]  /*02f0*/  ISETP.GE.AND P0, PT, R16, UR11, PT ;  /* 0x0000000b10007c0c */ /* 0x004fe2000bf06270 */
[----:B------:R-:W-:Y:S01]  /*0300*/  IMAD.HI.U32 R13, R13, R7, R12 ;  /* 0x000000070d0d7227 */ /* 0x000fe200078e000c */
[----:B------:R-:W-:Y:S02]  /*0310*/  IADD3 R8, PT, PT, R5, -R6, -R11 ;  /* 0x8000000605087210 */ /* 0x000fe40007ffe80b */
[----:B------:R-:W-:-:S03]  /*0320*/  ISETP.LT.AND P0, PT, R14, UR10, !P0 ;  /* 0x0000000a0e007c0c */ /* 0x000fc6000c701270 */
[----:B------:R-:W-:-:S04]  /*0330*/  IMAD.HI.U32 R7, R13, R8, RZ ;  /* 0x000000080d077227 */ /* 0x000fc800078e00ff */
[----:B------:R-:W-:-:S04]  /*0340*/  IMAD.HI.U32 R13, R13, R10, RZ ;  /* 0x0000000a0d0d7227 */ /* 0x000fc800078e00ff */
[----:B------:R-:W-:Y:S02]  /*0350*/  IMAD.MOV R12, RZ, RZ, -R13 ;  /* 0x000000ffff0c7224 */ /* 0x000fe400078e0a0d */
[----:B------:R-:W-:Y:S02]  /*0360*/  IMAD.MOV R5, RZ, RZ, -R7 ;  /* 0x000000ffff057224 */ /* 0x000fe400078e0a07 */
[C---:B------:R-:W-:Y:S02]  /*0370*/  IMAD R10, R3.reuse, R12, R10 ;  /* 0x0000000c030a7224 */ /* 0x040fe400078e020a */
[----:B------:R-:W-:Y:S01]  /*0380*/  IMAD R8, R3, R5, R8 ;  /* 0x0000000503087224 */ /* 0x000fe200078e0208 */
[----:B------:R-:W-:Y:S02]  /*0390*/  SHF.R.U32.HI R5, RZ, 0x3, R4 ;  /* 0x00000003ff057819 */ /* 0x000fe40000011604 */
[-C--:B------:R-:W-:Y:S02]  /*03a0*/  ISETP.GE.U32.AND P3, PT, R10, R3.reuse, PT ;  /* 0x000000030a00720c */ /* 0x080fe40003f66070 */
[----:B------:R-:W-:-:S11]  /*03b0*/  ISETP.GE.U32.AND P4, PT, R8, R3, PT ;  /* 0x000000030800720c */ /* 0x000fd60003f86070 */
[----:B------:R-:W-:Y:S02]  /*03c0*/  @P3 IMAD.IADD R10, R10, 0x1, -R3 ;  /* 0x000000010a0a3824 */ /* 0x000fe400078e0a03 */
[----:B------:R-:W-:Y:S01]  /*03d0*/  @P4 IADD3 R8, PT, PT, -R3, R8, RZ ;  /* 0x0000000803084210 */ /* 0x000fe20007ffe1ff */
[----:B------:R-:W-:Y:S02]  /*03e0*/  @P4 VIADD R7, R7, 0x1 ;  /* 0x0000000107074836 */ /* 0x000fe40000000000 */
[-C--:B------:R-:W-:Y:S01]  /*03f0*/  ISETP.GE.U32.AND P1, PT, R10, R3.reuse, PT ;  /* 0x000000030a00720c */ /* 0x080fe20003f26070 */
[----:B------:R-:W-:Y:S01]  /*0400*/  @P3 VIADD R13, R13, 0x1 ;  /* 0x000000010d0d3836 */ /* 0x000fe20000000000 */
[-C--:B------:R-:W-:Y:S01]  /*0410*/  ISETP.GE.U32.AND P2, PT, R8, R3.reuse, PT ;  /* 0x000000030800720c */ /* 0x080fe20003f46070 */
[----:B------:R-:W-:Y:S01]  /*0420*/  IMAD.SHL.U32 R10, R4, 0x4, RZ ;  /* 0x00000004040a7824 */ /* 0x000fe200078e00ff */
[----:B------:R-:W-:-:S04]  /*0430*/  LOP3.LUT R8, RZ, R3, RZ, 0x33, !PT ;  /* 0x00000003ff087212 */ /* 0x000fc800078e33ff */
[----:B------:R-:W-:Y:S02]  /*0440*/  LOP3.LUT R15, R10, 0x1c, RZ, 0xc0, !PT ;  /* 0x0000001c0a0f7812 */ /* 0x000fe400078ec0ff */
[----:B------:R-:W-:-:S03]  /*0450*/  LEA R10, R5, UR5, 0x5 ;  /* 0x00000005050a7c11 */ /* 0x000fc6000f8e28ff */
[----:B------:R-:W-:Y:S02]  /*0460*/  @P1 VIADD R13, R13, 0x1 ;  /* 0x000000010d0d1836 */ /* 0x000fe40000000000 */
[----:B------:R-:W-:-:S04]  /*0470*/  @P2 IADD3 R7, PT, PT, R7, 0x1, RZ ;  /* 0x0000000107072810 */ /* 0x000fc80007ffe0ff */
[----:B------:R-:W-:Y:S01]  /*0480*/  SEL R16, R8, R7, !P5 ;  /* 0x0000000708107207 */ /* 0x000fe20006800000 */
[----:B------:R-:W-:Y:S01]  /*0490*/  IMAD.IADD R7, R10, 0x1, R15 ;  /* 0x000000010a077824 */ /* 0x000fe200078e020f */
[----:B------:R-:W-:Y:S01]  /*04a0*/  SEL R8, R8, R13, !P5 ;  /* 0x0000000d08087207 */ /* 0x000fe20006800000 */
[----:B------:R-:W-:Y:S02]  /*04b0*/  IMAD.MOV.U32 R15, RZ, RZ, RZ ;  /* 0x000000ffff0f7224 */ /* 0x000fe400078e00ff */
[----:B------:R-:W-:Y:S01]  /*04c0*/  IMAD.IADD R16, R11, 0x1, R16 ;  /* 0x000000010b107824 */ /* 0x000fe200078e0210 */
[----:B------:R-:W-:-:S07]  /*04d0*/  IADD3 R17, PT, PT, R17, R8, RZ ;  /* 0x0000000811117210 */ /* 0x000fce0007ffe0ff */
.L_x_59:
[----:B------:R-:W-:Y:S01]  /*04e0*/  ISETP.GT.U32.AND P1, PT, R4, 0x7f, PT ;  /* 0x0000007f0400780c */ /* 0x000fe20003f24070 */
[----:B------:R-:W0:Y:S01]  /*04f0*/  LDCU UR7, c[0x0][0x3a0] ;  /* 0x00007400ff0777ac */ /* 0x000e220008000800 */
[----:B------:R-:W-:Y:S01]  /*0500*/  BSSY.RECONVERGENT B0, `(.L_x_41) ;  /* 0x0000083000007945 */ /* 0x000fe20003800200 */
[----:B------:R-:W1:Y:S10]  /*0510*/  LDCU UR10, c[0x0][0x398] ;  /* 0x00007300ff0a77ac */ /* 0x000e740008000800 */
[----:B--234-:R-:W-:Y:S05]  /*0520*/  @P1 BRA `(.L_x_42) ;  /* 0x0000000800001947 */ /* 0x01cfea0003800000 */
[----:B------:R-:W-:Y:S01]  /*0530*/  LOP3.LUT R10, R16, 0x3, RZ, 0xc0, !PT ;  /* 0x00000003100a7812 */ /* 0x000fe200078ec0ff */
[----:B------:R-:W-:Y:S01]  /*0540*/  BSSY.RECONVERGENT B1, `(.L_x_43) ;  /* 0x0000037000017945 */ /* 0x000fe20003800200 */
[----:B------:R-:W-:Y:S02]  /*0550*/  IMAD.MOV.U32 R24, RZ, RZ, R4 ;  /* 0x000000ffff187224 */ /* 0x000fe400078e0004 */
[----:B------:R-:W-:-:S13]  /*0560*/  ISETP.NE.AND P1, PT, R10, 0x3, PT ;  /* 0x000000030a00780c */ /* 0x000fda0003f25270 */
[----:B------:R-:W-:Y:S05]  /*0570*/  @!P1 BRA `(.L_x_44) ;  /* 0x0000000000cc9947 */ /* 0x000fea0003800000 */
[----:B------:R-:W2:Y:S01]  /*0580*/  LDC R11, c[0x0][0x3a0] ;  /* 0x0000e800ff0b7b82 */ /* 0x000ea20000000800 */
[----:B------:R-:W-:Y:S01]  /*0590*/  IADD3 R14, PT, PT, R19, UR4, RZ ;  /* 0x00000004130e7c10 */ /* 0x000fe2000fffe0ff */
[----:B------:R-:W-:-:S06]  /*05a0*/  IMAD R13, R2, 0x10, R5 ;  /* 0x00000010020d7824 */ /* 0x000fcc00078e0205 */
[----:B------:R-:W3:Y:S01]  /*05b0*/  LDC R12, c[0x0][0x398] ;  /* 0x0000e600ff0c7b82 */ /* 0x000ee20000000800 */
[----:B--2---:R-:W-:-:S04]  /*05c0*/  ISETP.GE.AND P1, PT, R14, R11, PT ;  /* 0x0000000b0e00720c */ /* 0x004fc80003f26270 */
[----:B---3--:R-:W-:-:S13]  /*05d0*/  ISETP.GE.OR P1, PT, R13, R12, P1 ;  /* 0x0000000c0d00720c */ /* 0x008fda0000f26670 */
[----:B------:R-:W2:Y:S01]  /*05e0*/  @!P1 LDC.64 R8, c[0x0][0x380] ;  /* 0x0000e000ff089b82 */ /* 0x000ea20000000a00 */
[----:B------:R-:W-:-:S04]  /*05f0*/  @!P1 IMAD R13, R13, R11, R14 ;  /* 0x0000000b0d0d9224 */ /* 0x000fc800078e020e */
[----:B--2---:R-:W-:-:S04]  /*0600*/  @!P1 IMAD.WIDE.U32 R8, R13, 0x4, R8 ;  /* 0x000000040d089825 */ /* 0x004fc800078e0008 */
[----:B------:R-:W-:-:S06]  /*0610*/  IMAD.MOV.U32 R13, RZ, RZ, RZ ;  /* 0x000000ffff0d7224 */ /* 0x000fcc00078e00ff */
[----:B------:R-:W2:Y:S01]  /*0620*/  @!P1 LDG.E R13, desc[UR8][R8.64] ;  /* 0x00000008080d9981 */ /* 0x000ea2000c1e1900 */
[----:B------:R-:W-:Y:S02]  /*0630*/  MOV R14, 0x400 ;  /* 0x00000400000e7802 */ /* 0x000fe40000000f00 */
[----:B------:R-:W-:Y:S01]  /*0640*/  ISETP.NE.AND P1, PT, R10, RZ, PT ;  /* 0x000000ff0a00720c */ /* 0x000fe20003f25270 */
[----:B------:R-:W3:Y:S02]  /*0650*/  S2R R29, SR_CgaCtaId ;  /* 0x00000000001d7919 */ /* 0x000ee40000008800 */
[----:B---3--:R-:W-:-:S05]  /*0660*/  LEA R14, R29, R14, 0x18 ;  /* 0x0000000e1d0e7211 */ /* 0x008fca00078ec0ff */
[----:B------:R-:W-:-:S05]  /*0670*/  IMAD R24, R5, 0x20, R14 ;  /* 0x0000002005187824 */ /* 0x000fca00078e020e */
[----:B------:R-:W-:Y:S01]  /*0680*/  LEA R26, R19, R24, 0x2 ;  /* 0x00000018131a7211 */ /* 0x000fe200078e10ff */
[----:B------:R-:W-:-:S04]  /*0690*/  IMAD.MOV.U32 R24, RZ, RZ, R6 ;  /* 0x000000ffff187224 */ /* 0x000fc800078e0006 */
[----:B--2---:R2:W-:Y:S01]  /*06a0*/  STS [R26], R13 ;  /* 0x0000000d1a007388 */ /* 0x0045e20000000800 */
[----:B------:R-:W-:Y:S05]  /*06b0*/  @!P1 BRA `(.L_x_44) ;  /* 0x00000000007c9947 */ /* 0x000fea0003800000 */
[----:B------:R-:W-:Y:S02]  /*06c0*/  VIADD R24, R23, UR4 ;  /* 0x0000000417187c36 */ /* 0x000fe40008000000 */
[----:B--2---:R-:W-:-:S03]  /*06d0*/  IMAD R13, R2, 0x10, R21 ;  /* 0x00000010020d7824 */ /* 0x004fc600078e0215 */
[----:B------:R-:W-:-:S04]  /*06e0*/  ISETP.GE.AND P1, PT, R24, R11, PT ;  /* 0x0000000b1800720c */ /* 0x000fc80003f26270 */
[----:B------:R-:W-:-:S13]  /*06f0*/  ISETP.GE.OR P1, PT, R13, R12, P1 ;  /* 0x0000000c0d00720c */ /* 0x000fda0000f26670 */
[----:B------:R-:W2:Y:S01]  /*0700*/  @!P1 LDC.64 R8, c[0x0][0x380] ;  /* 0x0000e000ff089b82 */ /* 0x000ea20000000a00 */
[----:B------:R-:W-:-:S04]  /*0710*/  @!P1 IMAD R13, R13, R11, R24 ;  /* 0x0000000b0d0d9224 */ /* 0x000fc800078e0218 */
[----:B--2---:R-:W-:-:S04]  /*0720*/  @!P1 IMAD.WIDE.U32 R8, R13, 0x4, R8 ;  /* 0x000000040d089825 */ /* 0x004fc800078e0008 */
[----:B------:R-:W-:-:S06]  /*0730*/  HFMA2 R13, -RZ, RZ, 0, 0 ;  /* 0x00000000ff0d7431 */ /* 0x000fcc00000001ff */
[----:B------:R-:W2:Y:S01]  /*0740*/  @!P1 LDG.E R13, desc[UR8][R8.64] ;  /* 0x00000008080d9981 */ /* 0x000ea2000c1e1900 */
[----:B------:R-:W-:Y:S01]  /*0750*/  IMAD R24, R21, 0x20, R14 ;  /* 0x0000002015187824 */ /* 0x000fe200078e020e */
[----:B------:R-:W-:-:S03]  /*0760*/  ISETP.NE.AND P1, PT, R10, 0x1, PT ;  /* 0x000000010a00780c */ /* 0x000fc60003f25270 */
[----:B------:R-:W-:Y:S02]  /*0770*/  IMAD R26, R23, 0x4, R24 ;  /* 0x00000004171a7824 */ /* 0x000fe400078e0218 */
[----:B------:R-:W-:-:S03]  /*0780*/  IMAD.MOV.U32 R24, RZ, RZ, R20 ;  /* 0x000000ffff187224 */ /* 0x000fc600078e0014 */
[----:B--2---:R3:W-:Y:S05]  /*0790*/  STS [R26], R13 ;  /* 0x0000000d1a007388 */ /* 0x0047ea0000000800 */
[----:B------:R-:W-:Y:S05]  /*07a0*/  @!P1 BRA `(.L_x_44) ;  /* 0x0000000000409947 */ /* 0x000fea0003800000 */
[----:B------:R-:W-:Y:S01]  /*07b0*/  IADD3 R10, PT, PT, R27, UR4, RZ ;  /* 0x000000041b0a7c10 */ /* 0x000fe2000fffe0ff */
[----:B------:R-:W-:Y:S01]  /*07c0*/  IMAD R29, R2, 0x10, R25 ;  /* 0x00000010021d7824 */ /* 0x000fe200078e0219 */
[----:B------:R-:W-:Y:S01]  /*07d0*/  BSSY.RECONVERGENT B2, `(.L_x_45) ;  /* 0x000000b000027945 */ /* 0x000fe20003800200 */
[----:B------:R-:W-:Y:S01]  /*07e0*/  IMAD R14, R25, 0x20, R14 ;  /* 0x00000020190e7824 */ /* 0x000fe200078e020e */
[----:B------:R-:W-:Y:S02]  /*07f0*/  ISETP.GE.AND P1, PT, R10, R11, PT ;  /* 0x0000000b0a00720c */ /* 0x000fe40003f26270 */
[----:B------:R-:W-:Y:S01]  /*0800*/  MOV R8, RZ ;  /* 0x000000ff00087202 */ /* 0x000fe20000000f00 */
[----:B---3--:R-:W-:Y:S01]  /*0810*/  IMAD R13, R27, 0x4, R14 ;  /* 0x000000041b0d7824 */ /* 0x008fe200078e020e */
[----:B------:R-:W-:-:S13]  /*0820*/  ISETP.GE.OR P1, PT, R29, R12, P1 ;  /* 0x0000000c1d00720c */ /* 0x000fda0000f26670 */
[----:B------:R-:W-:Y:S05]  /*0830*/  @P1 BRA `(.L_x_46) ;  /* 0x0000000000101947 */ /* 0x000fea0003800000 */
[----:B------:R-:W2:Y:S01]  /*0840*/  LDC.64 R8, c[0x0][0x380] ;  /* 0x0000e000ff087b82 */ /* 0x000ea20000000a00 */
[----:B------:R-:W-:-:S04]  /*0850*/  IMAD R11, R29, R11, R10 ;  /* 0x0000000b1d0b7224 */ /* 0x000fc800078e020a */
[----:B--2---:R-:W-:-:S06]  /*0860*/  IMAD.WIDE.U32 R8, R11, 0x4, R8 ;  /* 0x000000040b087825 */ /* 0x004fcc00078e0008 */
[----:B------:R2:W5:Y:S02]  /*0870*/  LDG.E R8, desc[UR8][R8.64] ;  /* 0x0000000808087981 */ /* 0x000564000c1e1900 */
.L_x_46:
[----:B01----:R-:W-:Y:S05]  /*0880*/  BSYNC.RECONVERGENT B2 ;  /* 0x0000000000027941 */ /* 0x003fea0003800200 */
.L_x_45:
[----:B-----5:R4:W-:Y:S01]  /*0890*/  STS [R13], R8 ;  /* 0x000000080d007388 */ /* 0x0209e20000000800 */
[----:B------:R-:W-:-:S07]  /*08a0*/  IMAD.IADD R24, R3, 0x1, R20 ;  /* 0x0000000103187824 */ /* 0x000fce00078e0214 */
.L_x_44:
[----:B01----:R-:W-:Y:S05]  /*08b0*/  BSYNC.RECONVERGENT B1 ;  /* 0x0000000000017941 */ /* 0x003fea0003800200 */
.L_x_43:
[----:B------:R-:W-:-:S13]  /*08c0*/  ISETP.GE.U32.AND P1, PT, R16, 0x3, PT ;  /* 0x000000031000780c */ /* 0x000fda0003f26070 */
[----:B------:R-:W-:Y:S05]  /*08d0*/  @!P1 BRA `(.L_x_42) ;  /* 0x0000000400149947 */ /* 0x000fea0003800000 */
[C-C-:B------:R-:W-:Y:S02]  /*08e0*/  IMAD R10, R3.reuse, 0x2, R24.reuse ;  /* 0x00000002030a7824 */ /* 0x140fe400078e0218 */
[C-C-:B------:R-:W-:Y:S02]  /*08f0*/  IMAD R12, R3.reuse, 0x3, R24.reuse ;  /* 0x00000003030c7824 */ /* 0x140fe400078e0218 */
[----:B------:R-:W-:-:S07]  /*0900*/  IMAD.IADD R14, R3, 0x1, R24 ;  /* 0x00000001030e7824 */ /* 0x000fce00078e0218 */
.L_x_47:
[----:B0-23--:R-:W-:Y:S01]  /*0910*/  LOP3.LUT R26, R14, 0x7, RZ, 0xc0, !PT ;  /* 0x000000070e1a7812 */ /* 0x00dfe200078ec0ff */
[----:B------:R-:W0:Y:S01]  /*0920*/  S2UR UR6, SR_CgaCtaId ;  /* 0x00000000000679c3 */ /* 0x000e220000008800 */
[----:B----4-:R-:W-:Y:S01]  /*0930*/  SHF.R.U32.HI R13, RZ, 0x3, R14 ;  /* 0x00000003ff0d7819 */ /* 0x010fe2000001160e */
[----:B------:R-:W-:Y:S01]  /*0940*/  UMOV UR5, 0x400 ;  /* 0x0000040000057882 */ /* 0x000fe20000000000 */
[----:B------:R-:W-:-:S03]  /*0950*/  IADD3 R8, PT, PT, R26, UR4, RZ ;  /* 0x000000041a087c10 */ /* 0x000fc6000fffe0ff */
[----:B------:R-:W-:Y:S01]  /*0960*/  IMAD R11, R2, 0x10, R13 ;  /* 0x00000010020b7824 */ /* 0x000fe200078e020d */
[----:B------:R-:W-:-:S04]  /*0970*/  ISETP.GE.AND P1, PT, R8, UR7, PT ;  /* 0x0000000708007c0c */ /* 0x000fc8000bf26270 */
[----:B------:R-:W-:-:S13]  /*0980*/  ISETP.GE.OR P1, PT, R11, UR10, P1 ;  /* 0x0000000a0b007c0c */ /* 0x000fda0008f26670 */
[----:B------:R-:W-:Y:S01]  /*0990*/  @!P1 IMAD R11, R11, UR7, R8 ;  /* 0x000000070b0b9c24 */ /* 0x000fe2000f8e0208 */
[----:B0-----:R-:W-:Y:S01]  /*09a0*/  ULEA UR5, UR6, UR5, 0x18 ;  /* 0x0000000506057291 */ /* 0x001fe2000f8ec0ff */
[----:B------:R-:W0:Y:S01]  /*09b0*/  @!P1 LDC.64 R8, c[0x0][0x380] ;  /* 0x0000e000ff089b82 */ /* 0x000e220000000a00 */
[----:B------:R-:W-:-:S04]  /*09c0*/  SHF.R.U32.HI R29, RZ, 0x3, R24 ;  /* 0x00000003ff1d7819 */ /* 0x000fc80000011618 */
[----:B------:R-:W-:-:S05]  /*09d0*/  LEA R13, R13, UR5, 0x5 ;  /* 0x000000050d0d7c11 */ /* 0x000fca000f8e28ff */
[----:B------:R-:W-:Y:S02]  /*09e0*/  IMAD R26, R26, 0x4, R13 ;  /* 0x000000041a1a7824 */ /* 0x000fe400078e020d */
[----:B0-----:R-:W-:-:S04]  /*09f0*/  @!P1 IMAD.WIDE.U32 R8, R11, 0x4, R8 ;  /* 0x000000040b089825 */ /* 0x001fc800078e0008 */
[----:B------:R-:W-:-:S06]  /*0a00*/  IMAD.MOV.U32 R11, RZ, RZ, RZ ;  /* 0x000000ffff0b7224 */ /* 0x000fcc00078e00ff */
[----:B------:R0:W2:Y:S01]  /*0a10*/  @!P1 LDG.E R11, desc[UR8][R8.64] ;  /* 0x00000008080b9981 */ /* 0x0000a2000c1e1900 */
[----:B------:R-:W-:Y:S01]  /*0a20*/  LEA R13, R29, UR5, 0x5 ;  /* 0x000000051d0d7c11 */ /* 0x000fe2000f8e28ff */
[----:B------:R-:W-:Y:S01]  /*0a30*/  IMAD R29, R2, 0x10, R29 ;  /* 0x00000010021d7824 */ /* 0x000fe200078e021d */
[----:B0-----:R-:W-:-:S04]  /*0a40*/  LOP3.LUT R8, R24, 0x7, RZ, 0xc0, !PT ;  /* 0x0000000718087812 */ /* 0x001fc800078ec0ff */
[C---:B------:R-:W-:Y:S01]  /*0a50*/  IADD3 R28, PT, PT, R8.reuse, UR4, RZ ;  /* 0x00000004081c7c10 */ /* 0x040fe2000fffe0ff */
[----:B------:R-:W-:-:S03]  /*0a60*/  IMAD R13, R8, 0x4, R13 ;  /* 0x00000004080d7824 */ /* 0x000fc600078e020d */
[----:B------:R-:W-:-:S04]  /*0a70*/  ISETP.GE.AND P1, PT, R28, UR7, PT ;  /* 0x000000071c007c0c */ /* 0x000fc8000bf26270 */
[----:B------:R-:W-:-:S13]  /*0a80*/  ISETP.GE.OR P1, PT, R29, UR10, P1 ;  /* 0x0000000a1d007c0c */ /* 0x000fda0008f26670 */
[----:B------:R-:W0:Y:S01]  /*0a90*/  @!P1 LDC.64 R8, c[0x0][0x380] ;  /* 0x0000e000ff089b82 */ /* 0x000e220000000a00 */
[----:B------:R-:W-:-:S04]  /*0aa0*/  @!P1 IMAD R29, R29, UR7, R28 ;  /* 0x000000071d1d9c24 */ /* 0x000fc8000f8e021c */
[----:B0-----:R-:W-:-:S04]  /*0ab0*/  @!P1 IMAD.WIDE.U32 R28, R29, 0x4, R8 ;  /* 0x000000041d1c9825 */ /* 0x001fc800078e0008 */
[----:B------:R-:W-:-:S06]  /*0ac0*/  IMAD.MOV.U32 R8, RZ, RZ, RZ ;  /* 0x000000ffff087224 */ /* 0x000fcc00078e00ff */
[----:B------:R0:W3:Y:S02]  /*0ad0*/  @!P1 LDG.E R8, desc[UR8][R28.64] ;  /* 0x000000081c089981 */ /* 0x0000e4000c1e1900 */
[----:B0-----:R-:W-:-:S05]  /*0ae0*/  SHF.R.U32.HI R29, RZ, 0x3, R10 ;  /* 0x00000003ff1d7819 */ /* 0x001fca000001160a */
[----:B------:R-:W-:Y:S01]  /*0af0*/  IMAD R9, R2, 0x10, R29 ;  /* 0x0000001002097824 */ /* 0x000fe200078e021d */
[----:B---3--:R0:W-:Y:S04]  /*0b00*/  STS [R13], R8 ;  /* 0x000000080d007388 */ /* 0x0081e80000000800 */
[----:B--2---:R1:W-:Y:S01]  /*0b10*/  STS [R26], R11 ;  /* 0x0000000b1a007388 */ /* 0x0043e20000000800 */
[----:B0-----:R-:W-:-:S04]  /*0b20*/  LOP3.LUT R13, R10, 0x7, RZ, 0xc0, !PT ;  /* 0x000000070a0d7812 */ /* 0x001fc800078ec0ff */
[----:B------:R-:W-:-:S04]  /*0b30*/  IADD3 R28, PT, PT, R13, UR4, RZ ;  /* 0x000000040d1c7c10 */ /* 0x000fc8000fffe0ff */
[----:B------:R-:W-:-:S04]  /*0b40*/  ISETP.GE.AND P1, PT, R28, UR7, PT ;  /* 0x000000071c007c0c */ /* 0x000fc8000bf26270 */
[----:B------:R-:W-:-:S13]  /*0b50*/  ISETP.GE.OR P1, PT, R9, UR10, P1 ;  /* 0x0000000a09007c0c */ /* 0x000fda0008f26670 */
[----:B-1----:R-:W-:Y:S02]  /*0b60*/  @!P1 IMAD R11, R9, UR7, R28 ;  /* 0x00000007090b9c24 */ /* 0x002fe4000f8e021c */
[----:B------:R-:W0:Y:S01]  /*0b70*/  @!P1 LDC.64 R8, c[0x0][0x380] ;  /* 0x0000e000ff089b82 */ /* 0x000e220000000a00 */
[----:B------:R-:W-:Y:S01]  /*0b80*/  LEA R26, R29, UR5, 0x5 ;  /* 0x000000051d1a7c11 */ /* 0x000fe2000f8e28ff */
[----:B------:R-:W-:-:S04]  /*0b90*/  IMAD.MOV.U32 R28, RZ, RZ, RZ ;  /* 0x000000ffff1c7224 */ /* 0x000fc800078e00ff */
[----:B------:R-:W-:Y:S01]  /*0ba0*/  IMAD R29, R13, 0x4, R26 ;  /* 0x000000040d1d7824 */ /* 0x000fe200078e021a */
[----:B------:R-:W-:-:S05]  /*0bb0*/  SHF.R.U32.HI R13, RZ, 0x3, R12 ;  /* 0x00000003ff0d7819 */ /* 0x000fca000001160c */
[----:B------:R-:W-:Y:S02]  /*0bc0*/  IMAD R26, R2, 0x10, R13 ;  /* 0x00000010021a7824 */ /* 0x000fe400078e020d */
[----:B0-----:R-:W-:Y:S01]  /*0bd0*/  @!P1 IMAD.WIDE.U32 R8, R11, 0x4, R8 ;  /* 0x000000040b089825 */ /* 0x001fe200078e0008 */
[----:B------:R-:W-:-:S04]  /*0be0*/  LOP3.LUT R11, R12, 0x7, RZ, 0xc0, !PT ;  /* 0x000000070c0b7812 */ /* 0x000fc800078ec0ff */
[----:B------:R0:W2:Y:S02]  /*0bf0*/  @!P1 LDG.E R28, desc[UR8][R8.64] ;  /* 0x00000008081c9981 */ /* 0x0000a4000c1e1900 */
[----:B0-----:R-:W-:-:S04]  /*0c00*/  IADD3 R9, PT, PT, R11, UR4, RZ ;  /* 0x000000040b097c10 */ /* 0x001fc8000fffe0ff */
[----:B------:R-:W-:-:S04]  /*0c10*/  ISETP.GE.AND P1, PT, R9, UR7, PT ;  /* 0x0000000709007c0c */ /* 0x000fc8000bf26270 */
[----:B------:R-:W-:-:S13]  /*0c20*/  ISETP.GE.OR P1, PT, R26, UR10, P1 ;  /* 0x0000000a1a007c0c */ /* 0x000fda0008f26670 */
[----:B------:R-:W-:Y:S02]  /*0c30*/  @!P1 IMAD R26, R26, UR7, R9 ;  /* 0x000000071a1a9c24 */ /* 0x000fe4000f8e0209 */
[----:B------:R-:W0:Y:S02]  /*0c40*/  @!P1 LDC.64 R8, c[0x0][0x380] ;  /* 0x0000e000ff089b82 */ /* 0x000e240000000a00 */
[----:B0-----:R-:W-:-:S04]  /*0c50*/  @!P1 IMAD.WIDE.U32 R8, R26, 0x4, R8 ;  /* 0x000000041a089825 */ /* 0x001fc800078e0008 */
[----:B------:R-:W-:-:S06]  /*0c60*/  IMAD.MOV.U32 R26, RZ, RZ, RZ ;  /* 0x000000ffff1a7224 */ /* 0x000fcc00078e00ff */
[----:B------:R-:W3:Y:S01]  /*0c70*/  @!P1 LDG.E R26, desc[UR8][R8.64] ;  /* 0x00000008081a9981 */ /* 0x000ee2000c1e1900 */
[----:B------:R-:W-:-:S04]  /*0c80*/  IADD3 R24, PT, PT, R3, R24, R3 ;  /* 0x0000001803187210 */ /* 0x000fc80007ffe003 */
[----:B------:R-:W-:-:S04]  /*0c90*/  IADD3 R24, PT, PT, R3, R24, R3 ;  /* 0x0000001803187210 */ /* 0x000fc80007ffe003 */
[----:B------:R-:W-:Y:S01]  /*0ca0*/  ISETP.GE.U32.AND P1, PT, R24, 0x80, PT ;  /* 0x000000801800780c */ /* 0x000fe20003f26070 */
[C---:B------:R-:W-:Y:S01]  /*0cb0*/  IMAD R12, R3.reuse, 0x4, R12 ;  /* 0x00000004030c7824 */ /* 0x040fe200078e020c */
[C---:B------:R-:W-:Y:S01]  /*0cc0*/  LEA R10, R3.reuse, R10, 0x2 ;  /* 0x0000000a030a7211 */ /* 0x040fe200078e10ff */
[----:B------:R-:W-:Y:S01]  /*0cd0*/  IMAD R14, R3, 0x4, R14 ;  /* 0x00000004030e7824 */ /* 0x000fe200078e020e */
[----:B--2---:R0:W-:Y:S02]  /*0ce0*/  STS [R29], R28 ;  /* 0x0000001c1d007388 */ /* 0x0041e40000000800 */
[----:B0-----:R-:W-:-:S05]  /*0cf0*/  LEA R28, R13, UR5, 0x5 ;  /* 0x000000050d1c7c11 */ /* 0x001fca000f8e28ff */
[----:B------:R-:W-:-:S05]  /*0d00*/  IMAD R11, R11, 0x4, R28 ;  /* 0x000000040b0b7824 */ /* 0x000fca00078e021c */
[----:B---3--:R0:W-:Y:S01]  /*0d10*/  STS [R11], R26 ;  /* 0x0000001a0b007388 */ /* 0x0081e20000000800 */
[----:B------:R-:W-:Y:S05]  /*0d20*/  @!P1 BRA `(.L_x_47) ;  /* 0xfffffff800f89947 */ /* 0x000fea000383ffff */
.L_x_42:
[----:B01----:R-:W-:Y:S05]  /*0d30*/  BSYNC.RECONVERGENT B0 ;  /* 0x0000000000007941 */ /* 0x003fea0003800200 */
.L_x_41:
[----:B------:R-:W-:Y:S01]  /*0d40*/  ISETP.GT.U32.AND P1, PT, R4, 0x3f, PT ;  /* 0x0000003f0400780c */ /* 0x000fe20003f24070 */
[----:B------:R-:W0:Y:S01]  /*0d50*/  LDCU UR10, c[0x0][0x3a0] ;  /* 0x00007400ff0a77ac */ /* 0x000e220008000800 */
[----:B------:R-:W-:Y:S01]  /*0d60*/  BSSY.RECONVERGENT B1, `(.L_x_48) ;  /* 0x0000082000017945 */ /* 0x000fe20003800200 */
[----:B------:R-:W1:Y:S10]  /*0d70*/  LDCU UR7, c[0x0][0x39c] ;  /* 0x00007380ff0777ac */ /* 0x000e740008000800 */
[----:B------:R-:W-:Y:S05]  /*0d80*/  @P1 BRA `(.L_x_49) ;  /* 0x0000000400fc1947 */ /* 0x000fea0003800000 */
[----:B------:R-:W-:Y:S01]  /*0d90*/  LOP3.LUT R12, R17, 0x3, RZ, 0xc0, !PT ;  /* 0x00000003110c7812 */ /* 0x000fe200078ec0ff */
[----:B------:R-:W-:Y:S01]  /*0da0*/  BSSY.RECONVERGENT B0, `(.L_x_50) ;  /* 0x0000039000007945 */ /* 0x000fe20003800200 */
[----:B------:R-:W-:Y:S02]  /*0db0*/  IMAD.MOV.U32 R24, RZ, RZ, R4 ;  /* 0x000000ffff187224 */ /* 0x000fe400078e0004 */
[----:B------:R-:W-:-:S13]  /*0dc0*/  ISETP.NE.AND P1, PT, R12, 0x3, PT ;  /* 0x000000030c00780c */ /* 0x000fda0003f25270 */
[----:B------:R-:W-:Y:S05]  /*0dd0*/  @!P1 BRA `(.L_x_51) ;  /* 0x0000000000d49947 */ /* 0x000fea0003800000 */
[----:B------:R-:W5:Y:S01]  /*0de0*/  LDC R10, c[0x0][0x39c] ;  /* 0x0000e700ff0a7b82 */ /* 0x000f620000000800 */
[----:B--234-:R-:W-:Y:S01]  /*0df0*/  LEA R13, R0, R19, 0x3 ;  /* 0x00000013000d7211 */ /* 0x01cfe200078e18ff */
[----:B------:R-:W-:Y:S01]  /*0e00*/  VIADD R14, R5, UR4 ;  /* 0x00000004050e7c36 */ /* 0x000fe20008000000 */
[----:B------:R-:W-:Y:S01]  /*0e10*/  BSSY.RECONVERGENT B2, `(.L_x_52) ;  /* 0x000000a000027945 */ /* 0x000fe20003800200 */
[----:B------:R-:W-:-:S04]  /*0e20*/  IMAD.MOV.U32 R8, RZ, RZ, RZ ;  /* 0x000000ffff087224 */ /* 0x000fc800078e00ff */
[----:B------:R-:W2:Y:S01]  /*0e30*/  LDC R11, c[0x0][0x3a0] ;  /* 0x0000e800ff0b7b82 */ /* 0x000ea20000000800 */
[----:B-----5:R-:W-:-:S04]  /*0e40*/  ISETP.GE.AND P1, PT, R13, R10, PT ;  /* 0x0000000a0d00720c */ /* 0x020fc80003f26270 */
[----:B--2---:R-:W-:-:S13]  /*0e50*/  ISETP.GE.OR P1, PT, R14, R11, P1 ;  /* 0x0000000b0e00720c */ /* 0x004fda0000f26670 */
[----:B------:R-:W-:Y:S05]  /*0e60*/  @P1 BRA `(.L_x_53) ;  /* 0x0000000000101947 */ /* 0x000fea0003800000 */
[----:B------:R-:W2:Y:S01]  /*0e70*/  LDC.64 R8, c[0x0][0x388] ;  /* 0x0000e200ff087b82 */ /* 0x000ea20000000a00 */
[----:B------:R-:W-:-:S04]  /*0e80*/  IMAD R13, R14, R10, R13 ;  /* 0x0000000a0e0d7224 */ /* 0x000fc800078e020d */
[----:B--2---:R-:W-:-:S06]  /*0e90*/  IMAD.WIDE R8, R13, 0x4, R8 ;  /* 0x000000040d087825 */ /* 0x004fcc00078e0208 */
[----:B------:R2:W5:Y:S02]  /*0ea0*/  LDG.E R8, desc[UR8][R8.64] ;  /* 0x0000000808087981 */ /* 0x000564000c1e1900 */
.L_x_53:
[----:B01----:R-:W-:Y:S05]  /*0eb0*/  BSYNC.RECONVERGENT B2 ;  /* 0x0000000000027941 */ /* 0x003fea0003800200 */
.L_x_52:
[----:B-----5:R0:W-:Y:S01]  /*0ec0*/  STS [R7], R8 ;  /* 0x0000000807007388 */ /* 0x0201e20000000800 */
[----:B------:R-:W-:Y:S01]  /*0ed0*/  ISETP.NE.AND P1, PT, R12, RZ, PT ;  /* 0x000000ff0c00720c */ /* 0x000fe20003f25270 */
[----:B------:R-:W-:-:S12]  /*0ee0*/  IMAD.MOV.U32 R24, RZ, RZ, R6 ;  /* 0x000000ffff187224 */ /* 0x000fd800078e0006 */
[----:B0-----:R-:W-:Y:S05]  /*0ef0*/  @!P1 BRA `(.L_x_51) ;  /* 0x00000000008c9947 */ /* 0x001fea0003800000 */
[----:B------:R-:W-:Y:S01]  /*0f00*/  LEA R13, R0, R23, 0x3 ;  /* 0x00000017000d7211 */ /* 0x000fe200078e18ff */
[----:B------:R-:W-:-:S03]  /*0f10*/  VIADD R14, R21, UR4 ;  /* 0x00000004150e7c36 */ /* 0x000fc60008000000 */
[----:B------:R-:W-:-:S04]  /*0f20*/  ISETP.GE.AND P1, PT, R13, R10, PT ;  /* 0x0000000a0d00720c */ /* 0x000fc80003f26270 */
[----:B------:R-:W-:-:S13]  /*0f30*/  ISETP.GE.OR P1, PT, R14, R11, P1 ;  /* 0x0000000b0e00720c */ /* 0x000fda0000f26670 */
[----:B--2---:R-:W0:Y:S01]  /*0f40*/  @!P1 LDC.64 R8, c[0x0][0x388] ;  /* 0x0000e200ff089b82 */ /* 0x004e220000000a00 */
[----:B------:R-:W-:-:S04]  /*0f50*/  @!P1 IMAD R13, R14, R10, R13 ;  /* 0x0000000a0e0d9224 */ /* 0x000fc800078e020d */
[----:B0-----:R-:W-:-:S04]  /*0f60*/  @!P1 IMAD.WIDE R8, R13, 0x4, R8 ;  /* 0x000000040d089825 */ /* 0x001fc800078e0208 */
[----:B------:R-:W-:-:S06]  /*0f70*/  IMAD.MOV.U32 R13, RZ, RZ, RZ ;  /* 0x000000ffff0d7224 */ /* 0x000fcc00078e00ff */
[----:B------:R-:W2:Y:S01]  /*0f80*/  @!P1 LDG.E R13, desc[UR8][R8.64] ;  /* 0x00000008080d9981 */ /* 0x000ea2000c1e1900 */
[----:B------:R-:W-:Y:S01]  /*0f90*/  MOV R14, 0x400 ;  /* 0x00000400000e7802 */ /* 0x000fe20000000f00 */
[----:B------:R-:W-:Y:S01]  /*0fa0*/  IMAD.MOV.U32 R24, RZ, RZ, R20 ;  /* 0x000000ffff187224 */ /* 0x000fe200078e0014 */
[----:B------:R-:W-:Y:S01]  /*0fb0*/  ISETP.NE.AND P1, PT, R12, 0x1, PT ;  /* 0x000000010c00780c */ /* 0x000fe20003f25270 */
[----:B------:R-:W0:Y:S02]  /*0fc0*/  S2R R29, SR_CgaCtaId ;  /* 0x00000000001d7919 */ /* 0x000e240000008800 */
[----:B------:R-:W-:-:S05]  /*0fd0*/  VIADD R14, R14, 0x200 ;  /* 0x000002000e0e7836 */ /* 0x000fca0000000000 */
[----:B0-----:R-:W-:-:S04]  /*0fe0*/  LEA R26, R29, R14, 0x18 ;  /* 0x0000000e1d1a7211 */ /* 0x001fc800078ec0ff */
[----:B------:R-:W-:-:S05]  /*0ff0*/  LEA R14, R21, R26, 0x5 ;  /* 0x0000001a150e7211 */ /* 0x000fca00078e28ff */
[----:B------:R-:W-:-:S05]  /*1000*/  IMAD R14, R23, 0x4, R14 ;  /* 0x00000004170e7824 */ /* 0x000fca00078e020e */
[----:B--2---:R0:W-:Y:S01]  /*1010*/  STS [R14], R13 ;  /* 0x0000000d0e007388 */ /* 0x0041e20000000800 */
[----:B------:R-:W-:Y:S05]  /*1020*/  @!P1 BRA `(.L_x_51) ;  /* 0x0000000000409947 */ /* 0x000fea0003800000 */
[----:B0-----:R-:W-:Y:S01]  /*1030*/  IMAD R13, R0, 0x8, R27 ;  /* 0x00000008000d7824 */ /* 0x001fe200078e021b */
[C---:B------:R-:W-:Y:S01]  /*1040*/  IADD3 R12, PT, PT, R25.reuse, UR4, RZ ;  /* 0x00000004190c7c10 */ /* 0x040fe2000fffe0ff */
[----:B------:R-:W-:Y:S01]  /*1050*/  IMAD R8, R25, 0x20, R26 ;  /* 0x0000002019087824 */ /* 0x000fe200078e021a */
[----:B------:R-:W-:Y:S02]  /*1060*/  BSSY.RECONVERGENT B2, `(.L_x_54) ;  /* 0x000000a000027945 */ /* 0x000fe40003800200 */
[----:B------:R-:W-:-:S04]  /*1070*/  ISETP.GE.AND P1, PT, R13, R10, PT ;  /* 0x0000000a0d00720c */ /* 0x000fc80003f26270 */
[----:B------:R-:W-:Y:S01]  /*1080*/  ISETP.GE.OR P1, PT, R12, R11, P1 ;  /* 0x0000000b0c00720c */ /* 0x000fe20000f26670 */
[----:B------:R-:W-:Y:S02]  /*1090*/  IMAD R11, R27, 0x4, R8 ;  /* 0x000000041b0b7824 */ /* 0x000fe400078e0208 */
[----:B------:R-:W-:-:S10]  /*10a0*/  IMAD.MOV.U32 R8, RZ, RZ, RZ ;  /* 0x000000ffff087224 */ /* 0x000fd400078e00ff */
[----:B------:R-:W-:Y:S05]  /*10b0*/  @P1 BRA `(.L_x_55) ;  /* 0x0000000000101947 */ /* 0x000fea0003800000 */
[----:B------:R-:W0:Y:S01]  /*10c0*/  LDC.64 R8, c[0x0][0x388] ;  /* 0x0000e200ff087b82 */ /* 0x000e220000000a00 */
[----:B------:R-:W-:-:S04]  /*10d0*/  IMAD R13, R12, R10, R13 ;  /* 0x0000000a0c0d7224 */ /* 0x000fc800078e020d */
[----:B0-----:R-:W-:-:S06]  /*10e0*/  IMAD.WIDE R8, R13, 0x4, R8 ;  /* 0x000000040d087825 */ /* 0x001fcc00078e0208 */
[----:B------:R0:W5:Y:S02]  /*10f0*/  LDG.E R8, desc[UR8][R8.64] ;  /* 0x0000000808087981 */ /* 0x000164000c1e1900 */
.L_x_55:
[----:B------:R-:W-:Y:S05]  /*1100*/  BSYNC.RECONVERGENT B2 ;  /* 0x0000000000027941 */ /* 0x000fea0003800200 */
.L_x_54:
[----:B-----5:R1:W-:Y:S01]  /*1110*/  STS [R11], R8 ;  /* 0x000000080b007388 */ /* 0x0203e20000000800 */
[----:B------:R-:W-:-:S07]  /*1120*/  IADD3 R24, PT, PT, R3, R20, RZ ;  /* 0x0000001403187210 */ /* 0x000fce0007ffe0ff */
.L_x_51:
[----:B01----:R-:W-:Y:S05]  /*1130*/  BSYNC.RECONVERGENT B0 ;  /* 0x0000000000007941 */ /* 0x003fea0003800200 */
.L_x_50:
[----:B------:R-:W-:-:S13]  /*1140*/  ISETP.GE.U32.AND P1, PT, R17, 0x3, PT ;  /* 0x000000031100780c */ /* 0x000fda0003f26070 */
[----:B------:R-:W-:Y:S05]  /*1150*/  @!P1 BRA `(.L_x_49) ;  /* 0x0000000400089947 */ /* 0x000fea0003800000 */
.L_x_56:
[----:B------:R-:W-:Y:S01]  /*1160*/  LOP3.LUT R29, R24, 0x7, RZ, 0xc0, !PT ;  /* 0x00000007181d7812 */ /* 0x000fe200078ec0ff */
[----:B0-----:R-:W0:Y:S01]  /*1170*/  S2UR UR6, SR_CgaCtaId ;  /* 0x00000000000679c3 */ /* 0x001e220000008800 */
[----:B------:R-:W-:Y:S02]  /*1180*/  SHF.R.U32.HI R14, RZ, 0x3, R24 ;  /* 0x00000003ff0e7819 */ /* 0x000fe40000011618 */
[----:B------:R-:W-:Y:S01]  /*1190*/  MOV R12, RZ ;  /* 0x000000ff000c7202 */ /* 0x000fe20000000f00 */
[----:B------:R-:W-:Y:S02]  /*11a0*/  IMAD R10, R0, 0x8, R29 ;  /* 0x00000008000a7824 */ /* 0x000fe400078e021d */
[----:B------:R-:W-:-:S03]  /*11b0*/  VIADD R11, R14, UR4 ;  /* 0x000000040e0b7c36 */ /* 0x000fc60008000000 */
[----:B------:R-:W-:-:S04]  /*11c0*/  ISETP.GE.AND P1, PT, R10, UR7, PT ;  /* 0x000000070a007c0c */ /* 0x000fc8000bf26270 */
[----:B------:R-:W-:-:S13]  /*11d0*/  ISETP.GE.OR P1, PT, R11, UR10, P1 ;  /* 0x0000000a0b007c0c */ /* 0x000fda0008f26670 */
[----:B--2-4-:R-:W1:Y:S01]  /*11e0*/  @!P1 LDC.64 R8, c[0x0][0x388] ;  /* 0x0000e200ff089b82 */ /* 0x014e620000000a00 */
[----:B------:R-:W-:Y:S02]  /*11f0*/  @!P1 IMAD R11, R11, UR7, R10 ;  /* 0x000000070b0b9c24 */ /* 0x000fe4000f8e020a */
[----:B------:R-:W-:-:S05]  /*1200*/  IMAD.IADD R10, R3, 0x1, R24 ;  /* 0x00000001030a7824 */ /* 0x000fca00078e0218 */
[----:B---3--:R-:W-:-:S05]  /*1210*/  SHF.R.U32.HI R13, RZ, 0x3, R10 ;  /* 0x00000003ff0d7819 */ /* 0x008fca000001160a */
[----:B------:R-:W-:Y:S02]  /*1220*/  VIADD R24, R13, UR4 ;  /* 0x000000040d187c36 */ /* 0x000fe40008000000 */
[----:B-1----:R-:W-:Y:S01]  /*1230*/  @!P1 IMAD.WIDE R8, R11, 0x4, R8 ;  /* 0x000000040b089825 */ /* 0x002fe200078e0208 */
[----:B------:R-:W-:-:S04]  /*1240*/  LOP3.LUT R11, R10, 0x7, RZ, 0xc0, !PT ;  /* 0x000000070a0b7812 */ /* 0x000fc800078ec0ff */
[----:B------:R1:W2:Y:S01]  /*1250*/  @!P1 LDG.E R12, desc[UR8][R8.64] ;  /* 0x00000008080c9981 */ /* 0x0002a2000c1e1900 */
[----:B------:R-:W-:Y:S01]  /*1260*/  IMAD R28, R0, 0x8, R11 ;  /* 0x00000008001c7824 */ /* 0x000fe200078e020b */
[----:B------:R-:W-:Y:S02]  /*1270*/  UMOV UR5, 0x400 ;  /* 0x0000040000057882 */ /* 0x000fe40000000000 */
[----:B------:R-:W-:Y:S02]  /*1280*/  UIADD3 UR5, UPT, UPT, UR5, 0x200, URZ ;  /* 0x0000020005057890 */ /* 0x000fe4000fffe0ff */
[----:B------:R-:W-:Y:S02]  /*1290*/  ISETP.GE.AND P1, PT, R28, UR7, PT ;  /* 0x000000071c007c0c */ /* 0x000fe4000bf26270 */
[----:B0-----:R-:W-:Y:S02]  /*12a0*/  ULEA UR5, UR6, UR5, 0x18 ;  /* 0x0000000506057291 */ /* 0x001fe4000f8ec0ff */
[----:B------:R-:W-:-:S04]  /*12b0*/  ISETP.GE.OR P1, PT, R24, UR10, P1 ;  /* 0x0000000a18007c0c */ /* 0x000fc80008f26670 */
[----:B------:R-:W-:Y:S01]  /*12c0*/  LEA R26, R14, UR5, 0x5 ;  /* 0x000000050e1a7c11 */ /* 0x000fe2000f8e28ff */
[----:B------:R-:W-:-:S04]  /*12d0*/  HFMA2 R14, -RZ, RZ, 0, 0 ;  /* 0x00000000ff0e7431 */ /* 0x000fc800000001ff */
[----:B------:R-:W-:-:S04]  /*12e0*/  IMAD R26, R29, 0x4, R26 ;  /* 0x000000041d1a7824 */ /* 0x000fc800078e021a */
[----:B-1----:R-:W0:Y:S01]  /*12f0*/  @!P1 LDC.64 R8, c[0x0][0x388] ;  /* 0x0000e200ff089b82 */ /* 0x002e220000000a00 */
[----:B------:R-:W-:-:S04]  /*1300*/  @!P1 IMAD R29, R24, UR7, R28 ;  /* 0x00000007181d9c24 */ /* 0x000fc8000f8e021c */
[----:B0-----:R-:W-:-:S05]  /*1310*/  @!P1 IMAD.WIDE R8, R29, 0x4, R8 ;  /* 0x000000041d089825 */ /* 0x001fca00078e0208 */
[----:B------:R0:W3:Y:S01]  /*1320*/  @!P1 LDG.E R14, desc[UR8][R8.64] ;  /* 0x00000008080e9981 */ /* 0x0000e2000c1e1900 */
[----:B------:R-:W-:Y:S01]  /*1330*/  IMAD.IADD R10, R3, 0x1, R10 ;  /* 0x00000001030a7824 */ /* 0x000fe200078e020a */
[----:B------:R-:W-:-:S04]  /*1340*/  LEA R28, R13, UR5, 0x5 ;  /* 0x000000050d1c7c11 */ /* 0x000fc8000f8e28ff */
[----:B------:R-:W-:Y:S02]  /*1350*/  LOP3.LUT R29, R10, 0x7, RZ, 0xc0, !PT ;  /* 0x000000070a1d7812 */ /* 0x000fe400078ec0ff */
[----:B------:R-:W-:Y:S02]  /*1360*/  SHF.R.U32.HI R24, RZ, 0x3, R10 ;  /* 0x00000003ff187819 */ /* 0x000fe4000001160a */
[----:B------:R-:W-:Y:S01]  /*1370*/  LEA R11, R11, R28, 0x2 ;  /* 0x0000001c0b0b7211 */ /* 0x000fe200078e10ff */
[----:B0-----:R-:W-:Y:S02]  /*1380*/  IMAD R9, R0, 0x8, R29 ;  /* 0x0000000800097824 */ /* 0x001fe400078e021d */
[----:B------:R-:W-:-:S03]  /*1390*/  VIADD R8, R24, UR4 ;  /* 0x0000000418087c36 */ /* 0x000fc60008000000 */
[----:B------:R-:W-:-:S04]  /*13a0*/  ISETP.GE.AND P1, PT, R9, UR7, PT ;  /* 0x0000000709007c0c */ /* 0x000fc8000bf26270 */
[----:B------:R-:W-:-:S13]  /*13b0*/  ISETP.GE.OR P1, PT, R8, UR10, P1 ;  /* 0x0000000a08007c0c */ /* 0x000fda0008f26670 */
[----:B------:R-:W-:Y:S02]  /*13c0*/  @!P1 IMAD R13, R8, UR7, R9 ;  /* 0x00000007080d9c24 */ /* 0x000fe4000f8e0209 */
[----:B------:R-:W0:Y:S01]  /*13d0*/  @!P1 LDC.64 R8, c[0x0][0x388] ;  /* 0x0000e200ff089b82 */ /* 0x000e220000000a00 */
[----:B--2---:R1:W-:Y:S02]  /*13e0*/  STS [R26], R12 ;  /* 0x0000000c1a007388 */ /* 0x0043e40000000800 */
[----:B-1----:R-:W-:-:S05]  /*13f0*/  IMAD.IADD R12, R3, 0x1, R10 ;  /* 0x00000001030c7824 */ /* 0x002fca00078e020a */
[----:B------:R-:W-:Y:S02]  /*1400*/  LOP3.LUT R26, R12, 0x7, RZ, 0xc0, !PT ;  /* 0x000000070c1a7812 */ /* 0x000fe400078ec0ff */
[----:B------:R-:W-:Y:S01]  /*1410*/  SHF.R.U32.HI R28, RZ, 0x3, R12 ;  /* 0x00000003ff1c7819 */ /* 0x000fe2000001160c */
[----:B---3--:R0:W-:Y:S02]  /*1420*/  STS [R11], R14 ;  /* 0x0000000e0b007388 */ /* 0x0081e40000000800 */
[----:B0-----:R-:W-:-:S04]  /*1430*/  @!P1 IMAD.WIDE R10, R13, 0x4, R8 ;  /* 0x000000040d0a9825 */ /* 0x001fc800078e0208 */
[----:B------:R-:W-:Y:S02]  /*1440*/  IMAD.MOV.U32 R13, RZ, RZ, RZ ;  /* 0x000000ffff0d7224 */ /* 0x000fe400078e00ff */
[----:B------:R-:W-:Y:S01]  /*1450*/  IMAD R9, R0, 0x8, R26 ;  /* 0x0000000800097824 */ /* 0x000fe200078e021a */
[----:B------:R-:W-:-:S03]  /*1460*/  IADD3 R8, PT, PT, R28, UR4, RZ ;  /* 0x000000041c087c10 */ /* 0x000fc6000fffe0ff */
[----:B------:R0:W2:Y:S01]  /*1470*/  @!P1 LDG.E R13, desc[UR8][R10.64] ;  /* 0x000000080a0d9981 */ /* 0x0000a2000c1e1900 */
[----:B------:R-:W-:Y:S02]  /*1480*/  ISETP.GE.AND P1, PT, R9, UR7, PT ;  /* 0x0000000709007c0c */ /* 0x000fe4000bf26270 */
[----:B------:R-:W-:Y:S02]  /*1490*/  LEA R14, R24, UR5, 0x5 ;  /* 0x00000005180e7c11 */ /* 0x000fe4000f8e28ff */
[----:B------:R-:W-:-:S03]  /*14a0*/  ISETP.GE.OR P1, PT, R8, UR10, P1 ;  /* 0x0000000a08007c0c */ /* 0x000fc60008f26670 */
[----:B------:R-:W-:Y:S02]  /*14b0*/  IMAD R14, R29, 0x4, R14 ;  /* 0x000000041d0e7824 */ /* 0x000fe400078e020e */
[----:B0-----:R-:W-:-:S08]  /*14c0*/  IMAD.MOV.U32 R10, RZ, RZ, RZ ;  /* 0x000000ffff0a7224 */ /* 0x001fd000078e00ff */
[----:B------:R-:W-:Y:S02]  /*14d0*/  @!P1 IMAD R29, R8, UR7, R9 ;  /* 0x00000007081d9c24 */ /* 0x000fe4000f8e0209 */
[----:B------:R-:W0:Y:S02]  /*14e0*/  @!P1 LDC.64 R8, c[0x0][0x388] ;  /* 0x0000e200ff089b82 */ /* 0x000e240000000a00 */
[----:B0-----:R-:W-:-:S05]  /*14f0*/  @!P1 IMAD.WIDE R8, R29, 0x4, R8 ;  /* 0x000000041d089825 */ /* 0x001fca00078e0208 */
[----:B------:R-:W3:Y:S01]  /*1500*/  @!P1 LDG.E R10, desc[UR8][R8.64] ;  /* 0x00000008080a9981 */ /* 0x000ee2000c1e1900 */
[----:B------:R-:W-:Y:S02]  /*1510*/  LEA R11, R28, UR5, 0x5 ;  /* 0x000000051c0b7c11 */ /* 0x000fe4000f8e28ff */
[----:B------:R-:W-:-:S03]  /*1520*/  IADD3 R24, PT, PT, R3, R12, RZ ;  /* 0x0000000c03187210 */ /* 0x000fc60007ffe0ff */
[----:B------:R-:W-:Y:S01]  /*1530*/  IMAD R11, R26, 0x4, R11 ;  /* 0x000000041a0b7824 */ /* 0x000fe200078e020b */
[----:B------:R-:W-:Y:S01]  /*1540*/  ISETP.GE.U32.AND P1, PT, R24, 0x40, PT ;  /* 0x000000401800780c */ /* 0x000fe20003f26070 */
[----:B--2---:R0:W-:Y:S04]  /*1550*/  STS [R14], R13 ;  /* 0x0000000d0e007388 */ /* 0x0041e80000000800 */
[----:B---3--:R0:W-:Y:S08]  /*1560*/  STS [R11], R10 ;  /* 0x0000000a0b007388 */ /* 0x0081f00000000800 */
[----:B------:R-:W-:Y:S05]  /*1570*/  @!P1 BRA `(.L_x_56) ;  /* 0xfffffff800f89947 */ /* 0x000fea000383ffff */
.L_x_49:
[----:B01----:R-:W-:Y:S05]  /*1580*/  BSYNC.RECONVERGENT B1 ;  /* 0x0000000000017941 */ /* 0x003fea0003800200 */
.L_x_48:
[----:B------:R-:W-:Y:S06]  /*1590*/  BAR.SYNC.DEFER_BLOCKING 0x0 ;  /* 0x0000000000007b1d */ /* 0x000fec0000010000 */
[----:B------:R-:W-:Y:S04]  /*15a0*/  BSSY.RECONVERGENT B0, `(.L_x_57) ;  /* 0x0000014000007945 */ /* 0x000fe80003800200 */
[----:B------:R-:W-:Y:S05]  /*15b0*/  @!P0 BRA `(.L_x_58) ;  /* 0x0000000000488947 */ /* 0x000fea0003800000 */
[----:B------:R-:W-:Y:S04]  /*15c0*/  LDS R12, [R22] ;  /* 0x00000000160c7984 */ /* 0x000fe80000000800 */
[----:B--2-4-:R-:W0:Y:S04]  /*15d0*/  LDS.128 R8, [R18] ;  /* 0x0000000012087984 */ /* 0x014e280000000c00 */
[----:B---3--:R-:W1:Y:S04]  /*15e0*/  LDS R13, [R22+0x20] ;  /* 0x00002000160d7984 */ /* 0x008e680000000800 */
[----:B------:R-:W2:Y:S04]  /*15f0*/  LDS R14, [R22+0x40] ;  /* 0x00004000160e7984 */ /* 0x000ea80000000800 */
[----:B------:R-:W3:Y:S01]  /*1600*/  LDS R24, [R22+0x60] ;  /* 0x0000600016187984 */ /* 0x000ee20000000800 */
[----:B0-----:R-:W-:-:S04]  /*1610*/  FFMA R8, R8, R12, R15 ;  /* 0x0000000c08087223 */ /* 0x001fc8000000000f */
[----:B-1----:R-:W-:Y:S02]  /*1620*/  FFMA R13, R13, R9, R8 ;  /* 0x000000090d0d7223 */ /* 0x002fe40000000008 */
[----:B------:R-:W-:Y:S02]  /*1630*/  LDS R9, [R22+0x80] ;  /* 0x0000800016097984 */ /* 0x000fe40000000800 */
[----:B--2---:R-:W-:Y:S02]  /*1640*/  FFMA R29, R14, R10, R13 ;  /* 0x0000000a0e1d7223 */ /* 0x004fe4000000000d */
[----:B------:R-:W0:Y:S02]  /*1650*/  LDS.128 R12, [R18+0x10] ;  /* 0x00001000120c7984 */ /* 0x000e240000000c00 */
[----:B---3--:R-:W-:Y:S02]  /*1660*/  FFMA R11, R24, R11, R29 ;  /* 0x0000000b180b7223 */ /* 0x008fe4000000001d */
[----:B------:R-:W1:Y:S04]  /*1670*/  LDS R29, [R22+0xa0] ;  /* 0x0000a000161d7984 */ /* 0x000e680000000800 */
[----:B------:R-:W2:Y:S04]  /*1680*/  LDS R8, [R22+0xc0] ;  /* 0x0000c00016087984 */ /* 0x000ea80000000800 */
[----:B------:R-:W3:Y:S01]  /*1690*/  LDS R10, [R22+0xe0] ;  /* 0x0000e000160a7984 */ /* 0x000ee20000000800 */
[----:B0-----:R-:W-:-:S04]  /*16a0*/  FFMA R12, R12, R9, R11 ;  /* 0x000000090c0c7223 */ /* 0x001fc8000000000b */
[----:B-1----:R-:W-:-:S04]  /*16b0*/  FFMA R13, R29, R13, R12 ;  /* 0x0000000d1d0d7223 */ /* 0x002fc8000000000c */
[----:B--2---:R-:W-:-:S04]  /*16c0*/  FFMA R8, R8, R14, R13 ;  /* 0x0000000e08087223 */ /* 0x004fc8000000000d */
[----:B---3--:R-:W-:-:S07]  /*16d0*/  FFMA R15, R10, R15, R8 ;  /* 0x0000000f0a0f7223 */ /* 0x008fce0000000008 */
.L_x_58:
[----:B------:R-:W-:Y:S05]  /*16e0*/  BSYNC.RECONVERGENT B0 ;  /* 0x0000000000007941 */ /* 0x000fea0003800200 */
.L_x_57:
[----:B------:R-:W0:Y:S01]  /*16f0*/  LDCU UR5, c[0x0][0x3a0] ;  /* 0x00007400ff0577ac */ /* 0x000e220008000800 */
[----:B------:R-:W-:-:S04]  /*1700*/  UIADD3 UR4, UPT, UPT, UR4, 0x8, URZ ;  /* 0x0000000804047890 */ /* 0x000fc8000fffe0ff */
[----:B0-----:R-:W-:Y:S01]  /*1710*/  UISETP.GE.AND UP0, UPT, UR4, UR5, UPT ;  /* 0x000000050400728c */ /* 0x001fe2000bf06270 */
[----:B------:R-:W-:Y:S08]  /*1720*/  BAR.SYNC.DEFER_BLOCKING 0x0 ;  /* 0x0000000000007b1d */ /* 0x000ff00000010000 */
[----:B------:R-:W-:Y:S05]  /*1730*/  BRA.U !UP0, `(.L_x_59) ;  /* 0xffffffed08687547 */ /* 0x000fea000b83ffff */
.L_x_40:
[----:B------:R-:W0:Y:S01]  /*1740*/  S2R R5, SR_TID.X ;  /* 0x0000000000057919 */ /* 0x000e220000002100 */
[----:B------:R-:W1:Y:S01]  /*1750*/  LDCU.64 UR6, c[0x0][0x398] ;  /* 0x00007300ff0677ac */ /* 0x000e620008000a00 */
[----:B------:R-:W5:Y:S01]  /*1760*/  S2R R3, SR_TID.Y ;  /* 0x0000000000037919 */ /* 0x000f620000002200 */
[----:B0-----:R-:W-:Y:S02]  /*1770*/  IMAD R0, R0, 0x8, R5 ;  /* 0x0000000800007824 */ /* 0x001fe400078e0205 */
[----:B-----5:R-:W-:-:S03]  /*1780*/  IMAD R5, R2, 0x10, R3 ;  /* 0x0000001002057824 */ /* 0x020fc600078e0203 */
        /* <DEDUP_REMOVED lines=8> */
.L_x_60:
        /* <DEDUP_REMOVED lines=15> */
.L_x_173:


//--------------------- .text._Z21sgemm_sram_f32_kernelILi8ELi16ELi32EEvPfS0_S0_iii --------------------------
	.section	.text._Z21sgemm_sram_f32_kernelILi8ELi16ELi32EEvPfS0_S0_iii,"ax",@progbits
	.align	128
        .global         _Z21sgemm_sram_f32_kernelILi8ELi16ELi32EEvPfS0_S0_iii
        .type           _Z21sgemm_sram_f32_kernelILi8ELi16ELi32EEvPfS0_S0_iii,@function
        .size           _Z21sgemm_sram_f32_kernelILi8ELi16ELi32EEvPfS0_S0_iii,(.L_x_174 - _Z21sgemm_sram_f32_kernelILi8ELi16ELi32EEvPfS0_S0_iii)
        .other          _Z21sgemm_sram_f32_kernelILi8ELi16ELi32EEvPfS0_S0_iii,@"STO_CUDA_ENTRY STV_DEFAULT"
_Z21sgemm_sram_f32_kernelILi8ELi16ELi32EEvPfS0_S0_iii:
.text._Z21sgemm_sram_f32_kernelILi8ELi16ELi32EEvPfS0_S0_iii:
        /* <DEDUP_REMOVED lines=18> */
[----:B------:R-:W1:Y:S01]  /*0120*/  S2UR UR6, SR_CgaCtaId ;  /* 0x00000000000679c3 */ /* 0x000e620000008800 */
[--C-:B------:R-:W-:Y:S01]  /*0130*/  IMAD.MOV R9, RZ, RZ, -R22.reuse ;  /* 0x000000ffff097224 */ /* 0x100fe200078e0a16 */
[----:B------:R-:W2:Y:S01]  /*0140*/  LDCU.64 UR10, c[0x0][0x398] ;  /* 0x00007300ff0a77ac */ /* 0x000ea20008000a00 */
[----:B------:R-:W-:Y:S02]  /*0150*/  IMAD.IADD R19, R23, 0x1, R22 ;  /* 0x0000000117137824 */ /* 0x000fe400078e0216 */
[----:B------:R-:W-:Y:S01]  /*0160*/  IMAD.MOV.U32 R11, RZ, RZ, RZ ;  /* 0x000000ffff0b7224 */ /* 0x000fe200078e00ff */
[----:B------:R-:W-:Y:S02]  /*0170*/  UMOV UR4, 0x400 ;  /* 0x0000040000047882 */ /* 0x000fe40000000000 */
[----:B------:R-:W-:-:S02]  /*0180*/  ISETP.GE.U32.AND P0, PT, R19, 0x100, PT ;  /* 0x000001001300780c */ /* 0x000fc40003f06070 */
[C---:B------:R-:W-:Y:S02]  /*0190*/  VIMNMX.U32 R6, PT, PT, R19.reuse, 0x100, !PT ;  /* 0x0000010013067848 */ /* 0x040fe40007fe0000 */
[----:B------:R-:W-:Y:S01]  /*01a0*/  SEL R18, RZ, 0x1, P0 ;  /* 0x00000001ff127807 */ /* 0x000fe20000000000 */
[----:B0-----:R-:W0:Y:S01]  /*01b0*/  MUFU.RCP R7, R7 ;  /* 0x0000000700077308 */ /* 0x001e220000001000 */
[C---:B------:R-:W-:Y:S02]  /*01c0*/  ISETP.GE.U32.AND P1, PT, R19.reuse, 0x200, PT ;  /* 0x000002001300780c */ /* 0x040fe40003f26070 */
[----:B------:R-:W-:Y:S02]  /*01d0*/  VIMNMX.U32 R8, PT, PT, R19, 0x200, !PT ;  /* 0x0000020013087848 */ /* 0x000fe40007fe0000 */
[----:B------:R-:W-:Y:S01]  /*01e0*/  SEL R17, RZ, 0x1, P1 ;  /* 0x00000001ff117807 */ /* 0x000fe20000800000 */
[----:B-1----:R-:W-:Y:S02]  /*01f0*/  ULEA UR7, UR6, UR4, 0x18 ;  /* 0x0000000406077291 */ /* 0x002fe4000f8ec0ff */
[----:B------:R-:W-:Y:S01]  /*0200*/  UIADD3 UR4, UPT, UPT, UR4, 0x400, URZ ;  /* 0x0000040004047890 */ /* 0x000fe2000fffe0ff */
[----:B0-----:R-:W-:-:S03]  /*0210*/  IADD3 R4, PT, PT, R7, 0xffffffe, RZ ;  /* 0x0ffffffe07047810 */ /* 0x001fc60007ffe0ff */
[----:B------:R-:W-:Y:S01]  /*0220*/  ULEA UR4, UR6, UR4, 0x18 ;  /* 0x0000000406047291 */ /* 0x000fe2000f8ec0ff */
[----:B------:R-:W-:Y:S01]  /*0230*/  IADD3 R7, PT, PT, R8, -R19, -R17 ;  /* 0x8000001308077210 */ /* 0x000fe20007ffe811 */
[----:B------:R0:W1:Y:S01]  /*0240*/  F2I.FTZ.U32.TRUNC.NTZ R5, R4 ;  /* 0x0000000400057305 */ /* 0x000062000021f000 */
[----:B------:R-:W-:-:S03]  /*0250*/  LEA R21, R2, UR7, 0x7 ;  /* 0x0000000702157c11 */ /* 0x000fc6000f8e38ff */
[----:B------:R-:W-:Y:S01]  /*0260*/  LEA R20, R3, UR4, 0x2 ;  /* 0x0000000403147c11 */ /* 0x000fe2000f8e10ff */
[----:B------:R-:W-:Y:S01]  /*0270*/  UMOV UR4, URZ ;  /* 0x000000ff00047c82 */ /* 0x000fe20008000000 */
[----:B------:R-:W-:Y:S01]  /*0280*/  SHF.R.U32.HI R2, RZ, 0x4, R19 ;  /* 0x00000004ff027819 */ /* 0x000fe20000011613 */
[----:B0-----:R-:W-:Y:S02]  /*0290*/  IMAD.MOV.U32 R4, RZ, RZ, RZ ;  /* 0x000000ffff047224 */ /* 0x001fe400078e00ff */
[----:B-1----:R-:W-:-:S04]  /*02a0*/  IMAD R9, R9, R5, RZ ;  /* 0x0000000509097224 */ /* 0x002fc800078e02ff */
[----:B------:R-:W-:Y:S01]  /*02b0*/  IMAD.HI.U32 R4, R5, R9, R4 ;  /* 0x0000000905047227 */ /* 0x000fe200078e0004 */
[----:B------:R-:W-:-:S05]  /*02c0*/  IADD3 R5, PT, PT, R6, -R19, -R18 ;  /* 0x8000001306057210 */ /* 0x000fca0007ffe812 */
[----:B------:R-:W-:-:S04]  /*02d0*/  IMAD.HI.U32 R6, R4, R5, RZ ;  /* 0x0000000504067227 */ /* 0x000fc800078e00ff */
[----:B------:R-:W-:Y:S01]  /*02e0*/  IMAD.HI.U32 R4, R4, R7, RZ ;  /* 0x0000000704047227 */ /* 0x000fe200078e00ff */
[----:B------:R-:W-:-:S03]  /*02f0*/  IADD3 R8, PT, PT, -R6, RZ, RZ ;  /* 0x000000ff06087210 */ /* 0x000fc60007ffe1ff */
[----:B------:R-:W-:Y:S02]  /*0300*/  IMAD.MOV R9, RZ, RZ, -R4 ;  /* 0x000000ffff097224 */ /* 0x000fe400078e0a04 */
[C---:B------:R-:W-:Y:S02]  /*0310*/  IMAD R5, R22.reuse, R8, R5 ;  /* 0x0000000816057224 */ /* 0x040fe400078e0205 */
[----:B------:R-:W-:Y:S01]  /*0320*/  IMAD R7, R22, R9, R7 ;  /* 0x0000000916077224 */ /* 0x000fe200078e0207 */
[----:B------:R-:W-:Y:S02]  /*0330*/  LOP3.LUT R9, R19, 0xf, RZ, 0xc0, !PT ;  /* 0x0000000f13097812 */ /* 0x000fe400078ec0ff */
[-C--:B------:R-:W-:Y:S02]  /*0340*/  ISETP.GE.U32.AND P1, PT, R5, R22.reuse, PT ;  /* 0x000000160500720c */ /* 0x080fe40003f26070 */
[----:B------:R-:W-:Y:S01]  /*0350*/  ISETP.GE.U32.AND P0, PT, R7, R22, PT ;  /* 0x000000160700720c */ /* 0x000fe20003f06070 */
[----:B------:R-:W-:-:S10]  /*0360*/  IMAD R3, R0, 0x10, R9 ;  /* 0x0000001000037824 */ /* 0x000fd400078e0209 */
[--C-:B------:R-:W-:Y:S01]  /*0370*/  @P1 IMAD.IADD R5, R5, 0x1, -R22.reuse ;  /* 0x0000000105051824 */ /* 0x100fe200078e0a16 */
[----:B------:R-:W-:Y:S01]  /*0380*/  @P1 IADD3 R6, PT, PT, R6, 0x1, RZ ;  /* 0x0000000106061810 */ /* 0x000fe20007ffe0ff */
[----:B------:R-:W-:Y:S01]  /*0390*/  @P0 IMAD.IADD R7, R7, 0x1, -R22 ;  /* 0x0000000107070824 */ /* 0x000fe200078e0a16 */
[----:B------:R-:W-:Y:S01]  /*03a0*/  ISETP.NE.U32.AND P1, PT, R22, RZ, PT ;  /* 0x000000ff1600720c */ /* 0x000fe20003f25070 */
[----:B------:R-:W-:Y:S01]  /*03b0*/  @P0 VIADD R4, R4, 0x1 ;  /* 0x0000000104040836 */ /* 0x000fe20000000000 */
[-C--:B------:R-:W-:Y:S02]  /*03c0*/  ISETP.GE.U32.AND P2, PT, R5, R22.reuse, PT ;  /* 0x000000160500720c */ /* 0x080fe40003f46070 */
[-C--:B------:R-:W-:Y:S02]  /*03d0*/  ISETP.GE.U32.AND P3, PT, R7, R22.reuse, PT ;  /* 0x000000160700720c */ /* 0x080fe40003f66070 */
[----:B------:R-:W-:Y:S02]  /*03e0*/  LOP3.LUT R5, RZ, R22, RZ, 0x33, !PT ;  /* 0x00000016ff057212 */ /* 0x000fe400078e33ff */
[----:B--2---:R-:W-:-:S04]  /*03f0*/  ISETP.GE.AND P0, PT, R10, UR11, PT ;  /* 0x0000000b0a007c0c */ /* 0x004fc8000bf06270 */
[----:B------:R-:W-:-:S03]  /*0400*/  ISETP.LT.AND P0, PT, R24, UR10, !P0 ;  /* 0x0000000a18007c0c */ /* 0x000fc6000c701270 */
[----:B------:R-:W-:Y:S02]  /*0410*/  @P2 VIADD R6, R6, 0x1 ;  /* 0x0000000106062836 */ /* 0x000fe40000000000 */
[----:B------:R-:W-:-:S03]  /*0420*/  @P3 VIADD R4, R4, 0x1 ;  /* 0x0000000104043836 */ /* 0x000fc60000000000 */
[C---:B------:R-:W-:Y:S02]  /*0430*/  SEL R7, R5.reuse, R6, !P1 ;  /* 0x0000000605077207 */ /* 0x040fe40004800000 */
[----:B------:R-:W-:Y:S02]  /*0440*/  SEL R4, R5, R4, !P1 ;  /* 0x0000000405047207 */ /* 0x000fe40004800000 */
[----:B------:R-:W-:Y:S01]  /*0450*/  IADD3 R18, PT, PT, R18, R7, RZ ;  /* 0x0000000712127210 */ /* 0x000fe20007ffe0ff */
[----:B------:R-:W-:Y:S01]  /*0460*/  IMAD.IADD R7, R22, 0x1, R19 ;  /* 0x0000000116077824 */ /* 0x000fe200078e0213 */
[----:B------:R-:W-:Y:S01]  /*0470*/  LOP3.LUT R5, R23, 0xf, RZ, 0xc0, !PT ;  /* 0x0000000f17057812 */ /* 0x000fe200078ec0ff */
[----:B------:R-:W-:Y:S01]  /*0480*/  IMAD.IADD R17, R17, 0x1, R4 ;  /* 0x0000000111117824 */ /* 0x000fe200078e0204 */
[----:B------:R-:W-:Y:S02]  /*0490*/  LOP3.LUT R16, R18, 0x3, RZ, 0xc0, !PT ;  /* 0x0000000312107812 */ /* 0x000fe400078ec0ff */
[----:B------:R-:W-:-:S02]  /*04a0*/  LOP3.LUT R13, R7, 0xf, RZ, 0xc0, !PT ;  /* 0x0000000f070d7812 */ /* 0x000fc400078ec0ff */
[C---:B------:R-:W-:Y:S02]  /*04b0*/  LEA R5, R0.reuse, R5, 0x4 ;  /* 0x0000000500057211 */ /* 0x040fe400078e20ff */
[----:B------:R-:W-:Y:S01]  /*04c0*/  LOP3.LUT R6, R17, 0x3, RZ, 0xc0, !PT ;  /* 0x0000000311067812 */ /* 0x000fe200078ec0ff */
[----:B------:R-:W-:-:S07]  /*04d0*/  IMAD R4, R0, 0x10, R13 ;  /* 0x0000001000047824 */ /* 0x000fce00078e020d */
.L_x_74:
[----:B------:R-:W-:Y:S01]  /*04e0*/  ISETP.GT.U32.AND P1, PT, R23, 0xff, PT ;  /* 0x000000ff1700780c */ /* 0x000fe20003f24070 */
[----:B------:R-:W0:Y:S01]  /*04f0*/  LDCU UR10, c[0x0][0x3a0] ;  /* 0x00007400ff0a77ac */ /* 0x000e220008000800 */
[----:B------:R-:W-:Y:S01]  /*0500*/  BSSY.RECONVERGENT B0, `(.L_x_62) ;  /* 0x0000088000007945 */ /* 0x000fe20003800200 */
[----:B------:R-:W1:Y:S10]  /*0510*/  LDCU UR11, c[0x0][0x398] ;  /* 0x00007300ff0b77ac */ /* 0x000e740008000800 */
[----:B--234-:R-:W-:Y:S05]  /*0520*/  @P1 BRA `(.L_x_63) ;  /* 0x0000000800141947 */ /* 0x01cfea0003800000 */
[----:B------:R-:W-:Y:S01]  /*0530*/  ISETP.NE.AND P1, PT, R16, 0x3, PT ;  /* 0x000000031000780c */ /* 0x000fe20003f25270 */
[----:B------:R-:W-:Y:S01]  /*0540*/  BSSY.RECONVERGENT B1, `(.L_x_64) ;  /* 0x000003c000017945 */ /* 0x000fe20003800200 */
[----:B------:R-:W-:-:S11]  /*0550*/  IMAD.MOV.U32 R27, RZ, RZ, R23 ;  /* 0x000000ffff1b7224 */ /* 0x000fd600078e0017 */
[----:B------:R-:W-:Y:S05]  /*0560*/  @!P1 BRA `(.L_x_65) ;  /* 0x0000000000e49947 */ /* 0x000fea0003800000 */
[----:B------:R-:W2:Y:S01]  /*0570*/  LDC R10, c[0x0][0x3a0] ;  /* 0x0000e800ff0a7b82 */ /* 0x000ea20000000800 */
[C---:B------:R-:W-:Y:S01]  /*0580*/  LOP3.LUT R15, R23.reuse, 0x1f, RZ, 0xc0, !PT ;  /* 0x0000001f170f7812 */ /* 0x040fe200078ec0ff */
[----:B------:R-:W-:Y:S01]  /*0590*/  IMAD.MOV.U32 R14, RZ, RZ, RZ ;  /* 0x000000ffff0e7224 */ /* 0x000fe200078e00ff */
[----:B------:R-:W-:Y:S02]  /*05a0*/  LEA.HI R12, R23, UR5, RZ, 0x1b ;  /* 0x00000005170c7c11 */ /* 0x000fe4000f8fd8ff */
[----:B------:R-:W-:-:S03]  /*05b0*/  IADD3 R25, PT, PT, R15, UR4, RZ ;  /* 0x000000040f197c10 */ /* 0x000fc6000fffe0ff */
[----:B------:R-:W3:Y:S01]  /*05c0*/  LDC R13, c[0x0][0x398] ;  /* 0x0000e600ff0d7b82 */ /* 0x000ee20000000800 */
[----:B--2---:R-:W-:-:S04]  /*05d0*/  ISETP.GE.AND P1, PT, R25, R10, PT ;  /* 0x0000000a1900720c */ /* 0x004fc80003f26270 */
[----:B---3--:R-:W-:-:S13]  /*05e0*/  ISETP.GE.OR P1, PT, R12, R13, P1 ;  /* 0x0000000d0c00720c */ /* 0x008fda0000f26670 */
[----:B------:R-:W2:Y:S01]  /*05f0*/  @!P1 LDC.64 R8, c[0x0][0x380] ;  /* 0x0000e000ff089b82 */ /* 0x000ea20000000a00 */
[----:B------:R-:W-:-:S04]  /*0600*/  @!P1 IMAD R25, R12, R10, R25 ;  /* 0x0000000a0c199224 */ /* 0x000fc800078e0219 */
[----:B--2---:R-:W-:-:S05]  /*0610*/  @!P1 IMAD.WIDE.U32 R8, R25, 0x4, R8 ;  /* 0x0000000419089825 */ /* 0x004fca00078e0008 */
[----:B------:R-:W2:Y:S01]  /*0620*/  @!P1 LDG.E R14, desc[UR8][R8.64] ;  /* 0x00000008080e9981 */ /* 0x000ea2000c1e1900 */
[----:B------:R-:W-:Y:S01]  /*0630*/  IMAD.SHL.U32 R25, R23, 0x4, RZ ;  /* 0x0000000417197824 */ /* 0x000fe200078e00ff */
[----:B------:R-:W-:Y:S01]  /*0640*/  MOV R12, 0x400 ;  /* 0x00000400000c7802 */ /* 0x000fe20000000f00 */
[----:B------:R-:W3:Y:S01]  /*0650*/  S2R R27, SR_CgaCtaId ;  /* 0x00000000001b7919 */ /* 0x000ee20000008800 */
[----:B------:R-:W-:Y:S02]  /*0660*/  ISETP.NE.AND P1, PT, R16, RZ, PT ;  /* 0x000000ff1000720c */ /* 0x000fe40003f25270 */
[----:B------:R-:W-:Y:S02]  /*0670*/  LOP3.LUT R25, R25, 0xffffff80, RZ, 0xc0, !PT ;  /* 0xffffff8019197812 */ /* 0x000fe400078ec0ff */
[----:B---3--:R-:W-:Y:S01]  /*0680*/  LEA R12, R27, R12, 0x18 ;  /* 0x0000000c1b0c7211 */ /* 0x008fe200078ec0ff */
[----:B------:R-:W-:-:S03]  /*0690*/  IMAD.MOV.U32 R27, RZ, RZ, R19 ;  /* 0x000000ffff1b7224 */ /* 0x000fc600078e0013 */
[----:B------:R-:W-:-:S05]  /*06a0*/  IADD3 R26, PT, PT, R12, R25, RZ ;  /* 0x000000190c1a7210 */ /* 0x000fca0007ffe0ff */
[----:B------:R-:W-:-:S05]  /*06b0*/  IMAD R15, R15, 0x4, R26 ;  /* 0x000000040f0f7824 */ /* 0x000fca00078e021a */
[----:B--2---:R2:W-:Y:S01]  /*06c0*/  STS [R15], R14 ;  /* 0x0000000e0f007388 */ /* 0x0045e20000000800 */
[----:B------:R-:W-:Y:S05]  /*06d0*/  @!P1 BRA `(.L_x_65) ;  /* 0x0000000000889947 */ /* 0x000fea0003800000 */
[C---:B--2---:R-:W-:Y:S02]  /*06e0*/  LOP3.LUT R14, R19.reuse, 0x1f, RZ, 0xc0, !PT ;  /* 0x0000001f130e7812 */ /* 0x044fe400078ec0ff */
[----:B------:R-:W-:Y:S02]  /*06f0*/  LEA.HI R26, R19, UR5, RZ, 0x1b ;  /* 0x00000005131a7c11 */ /* 0x000fe4000f8fd8ff */
[----:B------:R-:W-:-:S04]  /*0700*/  IADD3 R15, PT, PT, R14, UR4, RZ ;  /* 0x000000040e0f7c10 */ /* 0x000fc8000fffe0ff */
[----:B------:R-:W-:-:S04]  /*0710*/  ISETP.GE.AND P1, PT, R15, R10, PT ;  /* 0x0000000a0f00720c */ /* 0x000fc80003f26270 */
[----:B------:R-:W-:-:S13]  /*0720*/  ISETP.GE.OR P1, PT, R26, R13, P1 ;  /* 0x0000000d1a00720c */ /* 0x000fda0000f26670 */
[----:B------:R-:W2:Y:S01]  /*0730*/  @!P1 LDC.64 R8, c[0x0][0x380] ;  /* 0x0000e000ff089b82 */ /* 0x000ea20000000a00 */
[----:B------:R-:W-:-:S04]  /*0740*/  @!P1 IMAD R15, R26, R10, R15 ;  /* 0x0000000a1a0f9224 */ /* 0x000fc800078e020f */
[----:B--2---:R-:W-:-:S04]  /*0750*/  @!P1 IMAD.WIDE.U32 R8, R15, 0x4, R8 ;  /* 0x000000040f089825 */ /* 0x004fc800078e0008 */
[----:B------:R-:W-:-:S06]  /*0760*/  IMAD.MOV.U32 R15, RZ, RZ, RZ ;  /* 0x000000ffff0f7224 */ /* 0x000fcc00078e00ff */
[----:B------:R-:W2:Y:S01]  /*0770*/  @!P1 LDG.E R15, desc[UR8][R8.64] ;  /* 0x00000008080f9981 */ /* 0x000ea2000c1e1900 */
[----:B------:R-:W-:Y:S01]  /*0780*/  IMAD.SHL.U32 R25, R19, 0x4, RZ ;  /* 0x0000000413197824 */ /* 0x000fe200078e00ff */
[----:B------:R-:W-:Y:S01]  /*0790*/  ISETP.NE.AND P1, PT, R16, 0x1, PT ;  /* 0x000000011000780c */ /* 0x000fe20003f25270 */
[----:B------:R-:W-:-:S03]  /*07a0*/  IMAD.MOV.U32 R27, RZ, RZ, R7 ;  /* 0x000000ffff1b7224 */ /* 0x000fc600078e0007 */
[----:B------:R-:W-:-:S04]  /*07b0*/  LOP3.LUT R25, R25, 0xffffff80, RZ, 0xc0, !PT ;  /* 0xffffff8019197812 */ /* 0x000fc800078ec0ff */
[----:B------:R-:W-:-:S05]  /*07c0*/  IADD3 R25, PT, PT, R12, R25, RZ ;  /* 0x000000190c197210 */ /* 0x000fca0007ffe0ff */
[----:B------:R-:W-:-:S05]  /*07d0*/  IMAD R14, R14, 0x4, R25 ;  /* 0x000000040e0e7824 */ /* 0x000fca00078e0219 */
[----:B--2---:R3:W-:Y:S01]  /*07e0*/  STS [R14], R15 ;  /* 0x0000000f0e007388 */ /* 0x0047e20000000800 */
[----:B------:R-:W-:Y:S05]  /*07f0*/  @!P1 BRA `(.L_x_65) ;  /* 0x0000000000409947 */ /* 0x000fea0003800000 */
[C---:B---3--:R-:W-:Y:S02]  /*0800*/  LOP3.LUT R14, R7.reuse, 0x1f, RZ, 0xc0, !PT ;  /* 0x0000001f070e7812 */ /* 0x048fe400078ec0ff */
[----:B------:R-:W-:Y:S02]  /*0810*/  LEA.HI R26, R7, UR5, RZ, 0x1b ;  /* 0x00000005071a7c11 */ /* 0x000fe4000f8fd8ff */
[----:B------:R-:W-:-:S04]  /*0820*/  IADD3 R15, PT, PT, R14, UR4, RZ ;  /* 0x000000040e0f7c10 */ /* 0x000fc8000fffe0ff */
[----:B------:R-:W-:-:S04]  /*0830*/  ISETP.GE.AND P1, PT, R15, R10, PT ;  /* 0x0000000a0f00720c */ /* 0x000fc80003f26270 */
[----:B------:R-:W-:-:S13]  /*0840*/  ISETP.GE.OR P1, PT, R26, R13, P1 ;  /* 0x0000000d1a00720c */ /* 0x000fda0000f26670 */
[----:B------:R-:W2:Y:S01]  /*0850*/  @!P1 LDC.64 R8, c[0x0][0x380] ;  /* 0x0000e000ff089b82 */ /* 0x000ea20000000a00 */
[----:B------:R-:W-:Y:S02]  /*0860*/  @!P1 IMAD R13, R26, R10, R15 ;  /* 0x0000000a1a0d9224 */ /* 0x000fe400078e020f */
[----:B------:R-:W-:Y:S02]  /*0870*/  IMAD.MOV.U32 R10, RZ, RZ, RZ ;  /* 0x000000ffff0a7224 */ /* 0x000fe400078e00ff */
[----:B--2---:R-:W-:-:S05]  /*0880*/  @!P1 IMAD.WIDE.U32 R8, R13, 0x4, R8 ;  /* 0x000000040d089825 */ /* 0x004fca00078e0008 */
[----:B------:R-:W2:Y:S01]  /*0890*/  @!P1 LDG.E R10, desc[UR8][R8.64] ;  /* 0x00000008080a9981 */ /* 0x000ea2000c1e1900 */
[----:B------:R-:W-:Y:S02]  /*08a0*/  IMAD.SHL.U32 R13, R7, 0x4, RZ ;  /* 0x00000004070d7824 */ /* 0x000fe400078e00ff */
[----:B------:R-:W-:-:S03]  /*08b0*/  IMAD.IADD R27, R22, 0x1, R7 ;  /* 0x00000001161b7824 */ /* 0x000fc600078e0207 */
[----:B------:R-:W-:-:S04]  /*08c0*/  LOP3.LUT R13, R13, 0xffffff80, RZ, 0xc0, !PT ;  /* 0xffffff800d0d7812 */ /* 0x000fc800078ec0ff */
[----:B------:R-:W-:-:S05]  /*08d0*/  IADD3 R13, PT, PT, R12, R13, RZ ;  /* 0x0000000d0c0d7210 */ /* 0x000fca0007ffe0ff */
[----:B------:R-:W-:-:S05]  /*08e0*/  IMAD R13, R14, 0x4, R13 ;  /* 0x000000040e0d7824 */ /* 0x000fca00078e020d */
[----:B--2---:R4:W-:Y:S02]  /*08f0*/  STS [R13], R10 ;  /* 0x0000000a0d007388 */ /* 0x0049e40000000800 */
.L_x_65:
[----:B01----:R-:W-:Y:S05]  /*0900*/  BSYNC.RECONVERGENT B1 ;  /* 0x0000000000017941 */ /* 0x003fea0003800200 */
.L_x_64:
[----:B------:R-:W-:-:S13]  /*0910*/  ISETP.GE.U32.AND P1, PT, R18, 0x3, PT ;  /* 0x000000031200780c */ /* 0x000fda0003f26070 */
[----:B------:R-:W-:Y:S05]  /*0920*/  @!P1 BRA `(.L_x_63) ;  /* 0x0000000400149947 */ /* 0x000fea0003800000 */
[C---:B----4-:R-:W-:Y:S01]  /*0930*/  LEA R13, R22.reuse, R27, 0x1 ;  /* 0x0000001b160d7211 */ /* 0x050fe200078e08ff */
[C-C-:B--23--:R-:W-:Y:S02]  /*0940*/  IMAD R15, R22.reuse, 0x3, R27.reuse ;  /* 0x00000003160f7824 */ /* 0x14cfe400078e021b */
[----:B------:R-:W-:-:S07]  /*0950*/  IMAD.IADD R25, R22, 0x1, R27 ;  /* 0x0000000116197824 */ /* 0x000fce00078e021b */
.L_x_66:
[----:B------:R-:W-:Y:S01]  /*0960*/  LOP3.LUT R12, R25, 0x1f, RZ, 0xc0, !PT ;  /* 0x0000001f190c7812 */ /* 0x000fe200078ec0ff */
[----:B0-----:R-:W0:Y:S01]  /*0970*/  S2UR UR7, SR_CgaCtaId ;  /* 0x00000000000779c3 */ /* 0x001e220000008800 */
[----:B------:R-:W-:Y:S01]  /*0980*/  SHF.R.U32.HI R14, RZ, 0x5, R25 ;  /* 0x00000005ff0e7819 */ /* 0x000fe20000011619 */
[----:B------:R-:W-:Y:S01]  /*0990*/  UMOV UR6, 0x400 ;  /* 0x0000040000067882 */ /* 0x000fe20000000000 */
[----:B------:R-:W-:Y:S02]  /*09a0*/  IMAD.MOV.U32 R10, RZ, RZ, RZ ;  /* 0x000000ffff0a7224 */ /* 0x000fe400078e00ff */
[----:B------:R-:W-:Y:S01]  /*09b0*/  VIADD R8, R12, UR4 ;  /* 0x000000040c087c36 */ /* 0x000fe20008000000 */
[----:B------:R-:W-:-:S04]  /*09c0*/  IADD3 R29, PT, PT, R14, UR5, RZ ;  /* 0x000000050e1d7c10 */ /* 0x000fc8000fffe0ff */
[----:B------:R-:W-:-:S04]  /*09d0*/  ISETP.GE.AND P1, PT, R8, UR10, PT ;  /* 0x0000000a08007c0c */ /* 0x000fc8000bf26270 */
[----:B------:R-:W-:Y:S01]  /*09e0*/  ISETP.GE.OR P1, PT, R29, UR11, P1 ;  /* 0x0000000b1d007c0c */ /* 0x000fe20008f26670 */
[----:B0-----:R-:W-:-:S12]  /*09f0*/  ULEA UR6, UR7, UR6, 0x18 ;  /* 0x0000000607067291 */ /* 0x001fd8000f8ec0ff */
[----:B------:R-:W-:Y:S02]  /*0a00*/  @!P1 IMAD R29, R29, UR10, R8 ;  /* 0x0000000a1d1d9c24 */ /* 0x000fe4000f8e0208 */
[----:B------:R-:W0:Y:S01]  /*0a10*/  @!P1 LDC.64 R8, c[0x0][0x380] ;  /* 0x0000e000ff089b82 */ /* 0x000e220000000a00 */
[----:B------:R-:W-:Y:S01]  /*0a20*/  SHF.R.U32.HI R26, RZ, 0x5, R27 ;  /* 0x00000005ff1a7819 */ /* 0x000fe2000001161b */
[----:B0-----:R-:W-:Y:S01]  /*0a30*/  @!P1 IMAD.WIDE.U32 R8, R29, 0x4, R8 ;  /* 0x000000041d089825 */ /* 0x001fe200078e0008 */
[----:B------:R-:W-:-:S04]  /*0a40*/  LEA R29, R14, UR6, 0x7 ;  /* 0x000000060e1d7c11 */ /* 0x000fc8000f8e38ff */
[----:B------:R0:W2:Y:S01]  /*0a50*/  @!P1 LDG.E R10, desc[UR8][R8.64] ;  /* 0x00000008080a9981 */ /* 0x0000a2000c1e1900 */
[----:B------:R-:W-:Y:S01]  /*0a60*/  IMAD R12, R12, 0x4, R29 ;  /* 0x000000040c0c7824 */ /* 0x000fe200078e021d */
[----:B------:R-:W-:Y:S02]  /*0a70*/  LOP3.LUT R29, R27, 0x1f, RZ, 0xc0, !PT ;  /* 0x0000001f1b1d7812 */ /* 0x000fe400078ec0ff */
[C---:B------:R-:W-:Y:S01]  /*0a80*/  LEA R14, R26.reuse, UR6, 0x7 ;  /* 0x000000061a0e7c11 */ /* 0x040fe2000f8e38ff */
[----:B------:R-:W-:Y:S01]  /*0a90*/  VIADD R26, R26, UR5 ;  /* 0x000000051a1a7c36 */ /* 0x000fe20008000000 */
[----:B------:R-:W-:-:S03]  /*0aa0*/  IADD3 R28, PT, PT, R29, UR4, RZ ;  /* 0x000000041d1c7c10 */ /* 0x000fc6000fffe0ff */
[----:B------:R-:W-:Y:S01]  /*0ab0*/  IMAD R14, R29, 0x4, R14 ;  /* 0x000000041d0e7824 */ /* 0x000fe200078e020e */
[----:B------:R-:W-:-:S04]  /*0ac0*/  ISETP.GE.AND P1, PT, R28, UR10, PT ;  /* 0x0000000a1c007c0c */ /* 0x000fc8000bf26270 */
[----:B------:R-:W-:-:S13]  /*0ad0*/  ISETP.GE.OR P1, PT, R26, UR11, P1 ;  /* 0x0000000b1a007c0c */ /* 0x000fda0008f26670 */
[----:B0-----:R-:W0:Y:S01]  /*0ae0*/  @!P1 LDC.64 R8, c[0x0][0x380] ;  /* 0x0000e000ff089b82 */ /* 0x001e220000000a00 */
[----:B------:R-:W-:Y:S02]  /*0af0*/  @!P1 IMAD R29, R26, UR10, R28 ;  /* 0x0000000a1a1d9c24 */ /* 0x000fe4000f8e021c */
[----:B------:R-:W-:Y:S02]  /*0b00*/  HFMA2 R26, -RZ, RZ, 0, 0 ;  /* 0x00000000ff1a7431 */ /* 0x000fe400000001ff */
[----:B0-----:R-:W-:-:S05]  /*0b10*/  @!P1 IMAD.WIDE.U32 R28, R29, 0x4, R8 ;  /* 0x000000041d1c9825 */ /* 0x001fca00078e0008 */
[----:B------:R0:W3:Y:S02]  /*0b20*/  @!P1 LDG.E R26, desc[UR8][R28.64] ;  /* 0x000000081c1a9981 */ /* 0x0000e4000c1e1900 */
[----:B0-----:R-:W-:-:S05]  /*0b30*/  SHF.R.U32.HI R28, RZ, 0x5, R13 ;  /* 0x00000005ff1c7819 */ /* 0x001fca000001160d */
[----:B------:R-:W-:Y:S01]  /*0b40*/  VIADD R8, R28, UR5 ;  /* 0x000000051c087c36 */ /* 0x000fe20008000000 */
[----:B---3--:R0:W-:Y:S04]  /*0b50*/  STS [R14], R26 ;  /* 0x0000001a0e007388 */ /* 0x0081e80000000800 */
[----:B--2---:R1:W-:Y:S01]  /*0b60*/  STS [R12], R10 ;  /* 0x0000000a0c007388 */ /* 0x0043e20000000800 */
[----:B0-----:R-:W-:Y:S02]  /*0b70*/  LOP3.LUT R26, R13, 0x1f, RZ, 0xc0, !PT ;  /* 0x0000001f0d1a7812 */ /* 0x001fe400078ec0ff */
[----:B------:R-:W-:-:S03]  /*0b80*/  MOV R14, RZ ;  /* 0x000000ff000e7202 */ /* 0x000fc60000000f00 */
[----:B------:R-:W-:-:S05]  /*0b90*/  VIADD R9, R26, UR4 ;  /* 0x000000041a097c36 */ /* 0x000fca0008000000 */
[----:B------:R-:W-:-:S04]  /*0ba0*/  ISETP.GE.AND P1, PT, R9, UR10, PT ;  /* 0x0000000a09007c0c */ /* 0x000fc8000bf26270 */
[----:B------:R-:W-:-:S13]  /*0bb0*/  ISETP.GE.OR P1, PT, R8, UR11, P1 ;  /* 0x0000000b08007c0c */ /* 0x000fda0008f26670 */
[----:B------:R-:W-:Y:S02]  /*0bc0*/  @!P1 IMAD R29, R8, UR10, R9 ;  /* 0x0000000a081d9c24 */ /* 0x000fe4000f8e0209 */
[----:B------:R-:W0:Y:S01]  /*0bd0*/  @!P1 LDC.64 R8, c[0x0][0x380] ;  /* 0x0000e000ff089b82 */ /* 0x000e220000000a00 */
[----:B-1----:R-:W-:Y:S02]  /*0be0*/  LOP3.LUT R10, R15, 0x1f, RZ, 0xc0, !PT ;  /* 0x0000001f0f0a7812 */ /* 0x002fe400078ec0ff */
[----:B------:R-:W-:Y:S01]  /*0bf0*/  SHF.R.U32.HI R12, RZ, 0x5, R15 ;  /* 0x00000005ff0c7819 */ /* 0x000fe2000001160f */
[----:B0-----:R-:W-:Y:S01]  /*0c00*/  @!P1 IMAD.WIDE.U32 R8, R29, 0x4, R8 ;  /* 0x000000041d089825 */ /* 0x001fe200078e0008 */
[----:B------:R-:W-:-:S03]  /*0c10*/  LEA R29, R28, UR6, 0x7 ;  /* 0x000000061c1d7c11 */ /* 0x000fc6000f8e38ff */
[----:B------:R-:W-:Y:S01]  /*0c20*/  VIADD R28, R10, UR4 ;  /* 0x000000040a1c7c36 */ /* 0x000fe20008000000 */
[----:B------:R0:W2:Y:S01]  /*0c30*/  @!P1 LDG.E R14, desc[UR8][R8.64] ;  /* 0x00000008080e9981 */ /* 0x0000a2000c1e1900 */
[----:B------:R-:W-:Y:S01]  /*0c40*/  IMAD R29, R26, 0x4, R29 ;  /* 0x000000041a1d7824 */ /* 0x000fe200078e021d */
[----:B------:R-:W-:Y:S02]  /*0c50*/  IADD3 R26, PT, PT, R12, UR5, RZ ;  /* 0x000000050c1a7c10 */ /* 0x000fe4000fffe0ff */
[----:B------:R-:W-:-:S04]  /*0c60*/  ISETP.GE.AND P1, PT, R28, UR10, PT ;  /* 0x0000000a1c007c0c */ /* 0x000fc8000bf26270 */
[----:B------:R-:W-:-:S13]  /*0c70*/  ISETP.GE.OR P1, PT, R26, UR11, P1 ;  /* 0x0000000b1a007c0c */ /* 0x000fda0008f26670 */
[----:B0-----:R-:W0:Y:S01]  /*0c80*/  @!P1 LDC.64 R8, c[0x0][0x380] ;  /* 0x0000e000ff089b82 */ /* 0x001e220000000a00 */
[----:B------:R-:W-:-:S04]  /*0c90*/  @!P1 IMAD R26, R26, UR10, R28 ;  /* 0x0000000a1a1a9c24 */ /* 0x000fc8000f8e021c */
        /* <DEDUP_REMOVED lines=14> */
.L_x_63:
[----:B01----:R-:W-:Y:S05]  /*0d80*/  BSYNC.RECONVERGENT B0 ;  /* 0x0000000000007941 */ /* 0x003fea0003800200 */
.L_x_62:
[----:B------:R-:W-:Y:S01]  /*0d90*/  ISETP.GT.U32.AND P1, PT, R23, 0x1ff, PT ;  /* 0x000001ff1700780c */ /* 0x000fe20003f24070 */
[----:B------:R-:W0:Y:S01]  /*0da0*/  LDCU UR11, c[0x0][0x3a0] ;  /* 0x00007400ff0b77ac */ /* 0x000e220008000800 */
[----:B------:R-:W-:Y:S01]  /*0db0*/  BSSY.RECONVERGENT B0, `(.L_x_67) ;  /* 0x0000082000007945 */ /* 0x000fe20003800200 */
[----:B------:R-:W1:Y:S10]  /*0dc0*/  LDCU UR10, c[0x0][0x39c] ;  /* 0x00007380ff0a77ac */ /* 0x000e740008000800 */
[----:B------:R-:W-:Y:S05]  /*0dd0*/  @P1 BRA `(.L_x_68) ;  /* 0x0000000400fc1947 */ /* 0x000fea0003800000 */
[----:B------:R-:W-:Y:S01]  /*0de0*/  ISETP.NE.AND P1, PT, R6, 0x3, PT ;  /* 0x000000030600780c */ /* 0x000fe20003f25270 */
[----:B------:R-:W-:Y:S01]  /*0df0*/  BSSY.RECONVERGENT B1, `(.L_x_69) ;  /* 0x0000039000017945 */ /* 0x000fe20003800200 */
[----:B------:R-:W-:-:S11]  /*0e00*/  MOV R29, R23 ;  /* 0x00000017001d7202 */ /* 0x000fd60000000f00 */
[----:B------:R-:W-:Y:S05]  /*0e10*/  @!P1 BRA `(.L_x_70) ;  /* 0x0000000000d89947 */ /* 0x000fea0003800000 */
[----:B----4-:R-:W4:Y:S01]  /*0e20*/  LDC R10, c[0x0][0x39c] ;  /* 0x0000e700ff0a7b82 */ /* 0x010f220000000800 */
[----:B------:R-:W-:Y:S01]  /*0e30*/  SHF.R.U32.HI R26, RZ, 0x4, R23 ;  /* 0x00000004ff1a7819 */ /* 0x000fe20000011617 */
[----:B--23--:R-:W-:-:S04]  /*0e40*/  IMAD.MOV.U32 R14, RZ, RZ, RZ ;  /* 0x000000ffff0e7224 */ /* 0x00cfc800078e00ff */
[----:B------:R-:W-:Y:S02]  /*0e50*/  VIADD R13, R26, UR4 ;  /* 0x000000041a0d7c36 */ /* 0x000fe40008000000 */
[----:B------:R-:W2:Y:S01]  /*0e60*/  LDC R12, c[0x0][0x3a0] ;  /* 0x0000e800ff0c7b82 */ /* 0x000ea20000000800 */
[----:B----4-:R-:W-:-:S04]  /*0e70*/  ISETP.GE.AND P1, PT, R5, R10, PT ;  /* 0x0000000a0500720c */ /* 0x010fc80003f26270 */
[----:B--2---:R-:W-:-:S13]  /*0e80*/  ISETP.GE.OR P1, PT, R13, R12, P1 ;  /* 0x0000000c0d00720c */ /* 0x004fda0000f26670 */
[----:B------:R-:W2:Y:S01]  /*0e90*/  @!P1 LDC.64 R8, c[0x0][0x388] ;  /* 0x0000e200ff089b82 */ /* 0x000ea20000000a00 */
[----:B------:R-:W-:-:S04]  /*0ea0*/  @!P1 IMAD R13, R13, R10, R5 ;  /* 0x0000000a0d0d9224 */ /* 0x000fc800078e0205 */
[----:B--2---:R-:W-:-:S05]  /*0eb0*/  @!P1 IMAD.WIDE R8, R13, 0x4, R8 ;  /* 0x000000040d089825 */ /* 0x004fca00078e0208 */
[----:B------:R-:W2:Y:S01]  /*0ec0*/  @!P1 LDG.E R14, desc[UR8][R8.64] ;  /* 0x00000008080e9981 */ /* 0x000ea2000c1e1900 */
[----:B------:R-:W-:Y:S01]  /*0ed0*/  MOV R13, 0x400 ;  /* 0x00000400000d7802 */ /* 0x000fe20000000f00 */
[----:B------:R-:W-:Y:S01]  /*0ee0*/  IMAD.SHL.U32 R15, R23, 0x4, RZ ;  /* 0x00000004170f7824 */ /* 0x000fe200078e00ff */
[----:B------:R-:W-:Y:S01]  /*0ef0*/  ISETP.NE.AND P1, PT, R6, RZ, PT ;  /* 0x000000ff0600720c */ /* 0x000fe20003f25270 */
[----:B------:R-:W3:Y:S01]  /*0f00*/  S2R R28, SR_CgaCtaId ;  /* 0x00000000001c7919 */ /* 0x000ee20000008800 */
[----:B------:R-:W-:Y:S01]  /*0f10*/  IADD3 R13, PT, PT, R13, 0x400, RZ ;  /* 0x000004000d0d7810 */ /* 0x000fe20007ffe0ff */
[----:B------:R-:W-:Y:S01]  /*0f20*/  IMAD.MOV.U32 R29, RZ, RZ, R19 ;  /* 0x000000ffff1d7224 */ /* 0x000fe200078e0013 */
[----:B------:R-:W-:Y:S02]  /*0f30*/  LOP3.LUT R15, R15, 0x3c, RZ, 0xc0, !PT ;  /* 0x0000003c0f0f7812 */ /* 0x000fe400078ec0ff */
[----:B---3--:R-:W-:-:S05]  /*0f40*/  LEA R13, R28, R13, 0x18 ;  /* 0x0000000d1c0d7211 */ /* 0x008fca00078ec0ff */
[----:B------:R-:W-:-:S05]  /*0f50*/  IMAD R26, R26, 0x40, R13 ;  /* 0x000000401a1a7824 */ /* 0x000fca00078e020d */
[----:B------:R-:W-:-:S05]  /*0f60*/  IADD3 R15, PT, PT, R26, R15, RZ ;  /* 0x0000000f1a0f7210 */ /* 0x000fca0007ffe0ff */
[----:B--2---:R2:W-:Y:S01]  /*0f70*/  STS [R15], R14 ;  /* 0x0000000e0f007388 */ /* 0x0045e20000000800 */
[----:B------:R-:W-:Y:S05]  /*0f80*/  @!P1 BRA `(.L_x_70) ;  /* 0x00000000007c9947 */ /* 0x000fea0003800000 */
[----:B--2---:R-:W-:Y:S01]  /*0f90*/  VIADD R15, R2, UR4 ;  /* 0x00000004020f7c36 */ /* 0x004fe20008000000 */
[----:B------:R-:W-:Y:S01]  /*0fa0*/  ISETP.GE.AND P1, PT, R3, R10, PT ;  /* 0x0000000a0300720c */ /* 0x000fe20003f26270 */
[----:B------:R-:W-:-:S03]  /*0fb0*/  HFMA2 R14, -RZ, RZ, 0, 0 ;  /* 0x00000000ff0e7431 */ /* 0x000fc600000001ff */
[----:B------:R-:W-:-:S13]  /*0fc0*/  ISETP.GE.OR P1, PT, R15, R12, P1 ;  /* 0x0000000c0f00720c */ /* 0x000fda0000f26670 */
[----:B------:R-:W2:Y:S01]  /*0fd0*/  @!P1 LDC.64 R8, c[0x0][0x388] ;  /* 0x0000e200ff089b82 */ /* 0x000ea20000000a00 */
[----:B------:R-:W-:-:S04]  /*0fe0*/  @!P1 IMAD R15, R15, R10, R3 ;  /* 0x0000000a0f0f9224 */ /* 0x000fc800078e0203 */
[----:B--2---:R-:W-:-:S05]  /*0ff0*/  @!P1 IMAD.WIDE R8, R15, 0x4, R8 ;  /* 0x000000040f089825 */ /* 0x004fca00078e0208 */
[----:B------:R-:W2:Y:S01]  /*1000*/  @!P1 LDG.E R14, desc[UR8][R8.64] ;  /* 0x00000008080e9981 */ /* 0x000ea2000c1e1900 */
[----:B------:R-:W-:Y:S01]  /*1010*/  IMAD.SHL.U32 R26, R19, 0x4, RZ ;  /* 0x00000004131a7824 */ /* 0x000fe200078e00ff */
[----:B------:R-:W-:Y:S01]  /*1020*/  ISETP.NE.AND P1, PT, R6, 0x1, PT ;  /* 0x000000010600780c */ /* 0x000fe20003f25270 */
[----:B------:R-:W-:Y:S02]  /*1030*/  IMAD R15, R2, 0x40, R13 ;  /* 0x00000040020f7824 */ /* 0x000fe400078e020d */
[----:B------:R-:W-:Y:S01]  /*1040*/  IMAD.MOV.U32 R29, RZ, RZ, R7 ;  /* 0x000000ffff1d7224 */ /* 0x000fe200078e0007 */
[----:B------:R-:W-:-:S04]  /*1050*/  LOP3.LUT R26, R26, 0x3c, RZ, 0xc0, !PT ;  /* 0x0000003c1a1a7812 */ /* 0x000fc800078ec0ff */
[----:B------:R-:W-:-:S05]  /*1060*/  IADD3 R15, PT, PT, R15, R26, RZ ;  /* 0x0000001a0f0f7210 */ /* 0x000fca0007ffe0ff */
[----:B--2---:R2:W-:Y:S01]  /*1070*/  STS [R15], R14 ;  /* 0x0000000e0f007388 */ /* 0x0045e20000000800 */
[----:B------:R-:W-:Y:S05]  /*1080*/  @!P1 BRA `(.L_x_70) ;  /* 0x00000000003c9947 */ /* 0x000fea0003800000 */
[----:B--2---:R-:W-:Y:S02]  /*1090*/  SHF.R.U32.HI R14, RZ, 0x4, R7 ;  /* 0x00000004ff0e7819 */ /* 0x004fe40000011607 */
[----:B------:R-:W-:-:S03]  /*10a0*/  ISETP.GE.AND P1, PT, R4, R10, PT ;  /* 0x0000000a0400720c */ /* 0x000fc60003f26270 */
[----:B------:R-:W-:-:S05]  /*10b0*/  VIADD R15, R14, UR4 ;  /* 0x000000040e0f7c36 */ /* 0x000fca0008000000 */
[----:B------:R-:W-:-:S13]  /*10c0*/  ISETP.GE.OR P1, PT, R15, R12, P1 ;  /* 0x0000000c0f00720c */ /* 0x000fda0000f26670 */
[----:B------:R-:W2:Y:S01]  /*10d0*/  @!P1 LDC.64 R8, c[0x0][0x388] ;  /* 0x0000e200ff089b82 */ /* 0x000ea20000000a00 */
[----:B------:R-:W-:Y:S01]  /*10e0*/  @!P1 IMAD R15, R15, R10, R4 ;  /* 0x0000000a0f0f9224 */ /* 0x000fe200078e0204 */
[----:B------:R-:W-:-:S03]  /*10f0*/  MOV R10, RZ ;  /* 0x000000ff000a7202 */ /* 0x000fc60000000f00 */
[----:B--2---:R-:W-:-:S05]  /*1100*/  @!P1 IMAD.WIDE R8, R15, 0x4, R8 ;  /* 0x000000040f089825 */ /* 0x004fca00078e0208 */
[----:B------:R-:W2:Y:S01]  /*1110*/  @!P1 LDG.E R10, desc[UR8][R8.64] ;  /* 0x00000008080a9981 */ /* 0x000ea2000c1e1900 */
[----:B------:R-:W-:Y:S02]  /*1120*/  IMAD.SHL.U32 R12, R7, 0x4, RZ ;  /* 0x00000004070c7824 */ /* 0x000fe400078e00ff */
[----:B------:R-:W-:Y:S02]  /*1130*/  IMAD R13, R14, 0x40, R13 ;  /* 0x000000400e0d7824 */ /* 0x000fe400078e020d */
[----:B------:R-:W-:Y:S01]  /*1140*/  IMAD.IADD R29, R22, 0x1, R7 ;  /* 0x00000001161d7824 */ /* 0x000fe200078e0207 */
[----:B------:R-:W-:-:S04]  /*1150*/  LOP3.LUT R12, R12, 0x3c, RZ, 0xc0, !PT ;  /* 0x0000003c0c0c7812 */ /* 0x000fc800078ec0ff */
[----:B------:R-:W-:-:S05]  /*1160*/  IADD3 R13, PT, PT, R13, R12, RZ ;  /* 0x0000000c0d0d7210 */ /* 0x000fca0007ffe0ff */
[----:B--2---:R2:W-:Y:S02]  /*1170*/  STS [R13], R10 ;  /* 0x0000000a0d007388 */ /* 0x0045e40000000800 */
.L_x_70:
[----:B01----:R-:W-:Y:S05]  /*1180*/  BSYNC.RECONVERGENT B1 ;  /* 0x0000000000017941 */ /* 0x003fea0003800200 */
.L_x_69:
[----:B------:R-:W-:-:S13]  /*1190*/  ISETP.GE.U32.AND P1, PT, R17, 0x3, PT ;  /* 0x000000031100780c */ /* 0x000fda0003f26070 */
[----:B------:R-:W-:Y:S05]  /*11a0*/  @!P1 BRA `(.L_x_68) ;  /* 0x0000000400089947 */ /* 0x000fea0003800000 */
.L_x_71:
[----:B------:R-:W-:Y:S01]  /*11b0*/  LOP3.LUT R25, R29, 0xf, RZ, 0xc0, !PT ;  /* 0x0000000f1d197812 */ /* 0x000fe200078ec0ff */
[----:B0-----:R-:W-:Y:S01]  /*11c0*/  IMAD.MOV.U32 R26, RZ, RZ, RZ ;  /* 0x000000ffff1a7224 */ /* 0x001fe200078e00ff */
[----:B--2-4-:R-:W-:-:S03]  /*11d0*/  SHF.R.U32.HI R10, RZ, 0x4, R29 ;  /* 0x00000004ff0a7819 */ /* 0x014fc6000001161d */
[----:B------:R-:W-:Y:S01]  /*11e0*/  IMAD R12, R0, 0x10, R25 ;  /* 0x00000010000c7824 */ /* 0x000fe200078e0219 */
[----:B------:R-:W-:-:S04]  /*11f0*/  IADD3 R13, PT, PT, R10, UR4, RZ ;  /* 0x000000040a0d7c10 */ /* 0x000fc8000fffe0ff */
[----:B------:R-:W-:-:S04]  /*1200*/  ISETP.GE.AND P1, PT, R12, UR10, PT ;  /* 0x0000000a0c007c0c */ /* 0x000fc8000bf26270 */
[----:B------:R-:W-:-:S13]  /*1210*/  ISETP.GE.OR P1, PT, R13, UR11, P1 ;  /* 0x0000000b0d007c0c */ /* 0x000fda0008f26670 */
[----:B------:R-:W0:Y:S01]  /*1220*/  @!P1 LDC.64 R8, c[0x0][0x388] ;  /* 0x0000e200ff089b82 */ /* 0x000e220000000a00 */
[----:B------:R-:W-:-:S04]  /*1230*/  @!P1 IMAD R13, R13, UR10, R12 ;  /* 0x0000000a0d0d9c24 */ /* 0x000fc8000f8e020c */
[----:B0-----:R-:W-:-:S05]  /*1240*/  @!P1 IMAD.WIDE R12, R13, 0x4, R8 ;  /* 0x000000040d0c9825 */ /* 0x001fca00078e0208 */
[----:B------:R0:W2:Y:S01]  /*1250*/  @!P1 LDG.E R26, desc[UR8][R12.64] ;  /* 0x000000080c1a9981 */ /* 0x0000a2000c1e1900 */
[----:B------:R-:W-:Y:S01]  /*1260*/  IMAD.IADD R27, R22, 0x1, R29 ;  /* 0x00000001161b7824 */ /* 0x000fe200078e021d */
[----:B------:R-:W1:Y:S01]  /*1270*/  S2UR UR7, SR_CgaCtaId ;  /* 0x00000000000779c3 */ /* 0x000e620000008800 */
[----:B------:R-:W-:Y:S02]  /*1280*/  UMOV UR6, 0x400 ;  /* 0x0000040000067882 */ /* 0x000fe40000000000 */
[----:B------:R-:W-:Y:S01]  /*1290*/  UIADD3 UR6, UPT, UPT, UR6, 0x400, URZ ;  /* 0x0000040006067890 */ /* 0x000fe2000fffe0ff */
[----:B---3--:R-:W-:Y:S02]  /*12a0*/  LOP3.LUT R15, R27, 0xf, RZ, 0xc0, !PT ;  /* 0x0000000f1b0f7812 */ /* 0x008fe400078ec0ff */
[----:B------:R-:W-:Y:S02]  /*12b0*/  SHF.R.U32.HI R14, RZ, 0x4, R27 ;  /* 0x00000004ff0e7819 */ /* 0x000fe4000001161b */
[----:B------:R-:W-:-:S03]  /*12c0*/  LEA R9, R0, R15, 0x4 ;  /* 0x0000000f00097211 */ /* 0x000fc600078e20ff */
[----:B------:R-:W-:Y:S01]  /*12d0*/  VIADD R28, R14, UR4 ;  /* 0x000000040e1c7c36 */ /* 0x000fe20008000000 */
[----:B------:R-:W-:-:S04]  /*12e0*/  ISETP.GE.AND P1, PT, R9, UR10, PT ;  /* 0x0000000a09007c0c */ /* 0x000fc8000bf26270 */
[----:B------:R-:W-:Y:S01]  /*12f0*/  ISETP.GE.OR P1, PT, R28, UR11, P1 ;  /* 0x0000000b1c007c0c */ /* 0x000fe20008f26670 */
[----:B-1----:R-:W-:-:S12]  /*1300*/  ULEA UR6, UR7, UR6, 0x18 ;  /* 0x0000000607067291 */ /* 0x002fd8000f8ec0ff */
[----:B------:R-:W-:Y:S01]  /*1310*/  @!P1 IMAD R28, R28, UR10, R9 ;  /* 0x0000000a1c1c9c24 */ /* 0x000fe2000f8e0209 */
[----:B------:R-:W-:Y:S01]  /*1320*/  LEA R10, R10, UR6, 0x6 ;  /* 0x000000060a0a7c11 */ /* 0x000fe2000f8e30ff */
[----:B------:R-:W0:Y:S04]  /*1330*/  @!P1 LDC.64 R8, c[0x0][0x388] ;  /* 0x0000e200ff089b82 */ /* 0x000e280000000a00 */
[----:B------:R-:W-:Y:S01]  /*1340*/  IMAD R29, R25, 0x4, R10 ;  /* 0x00000004191d7824 */ /* 0x000fe200078e020a */
[----:B------:R-:W-:Y:S01]  /*1350*/  IADD3 R25, PT, PT, R22, R27, RZ ;  /* 0x0000001b16197210 */ /* 0x000fe20007ffe0ff */
[----:B------:R-:W-:-:S03]  /*1360*/  IMAD.MOV.U32 R10, RZ, RZ, RZ ;  /* 0x000000ffff0a7224 */ /* 0x000fc600078e00ff */
[----:B------:R-:W-:Y:S01]  /*1370*/  LOP3.LUT R27, R25, 0xf, RZ, 0xc0, !PT ;  /* 0x0000000f191b7812 */ /* 0x000fe200078ec0ff */
[----:B0-----:R-:W-:Y:S01]  /*1380*/  @!P1 IMAD.WIDE R12, R28, 0x4, R8 ;  /* 0x000000041c0c9825 */ /* 0x001fe200078e0208 */
[----:B------:R-:W-:-:S03]  /*1390*/  SHF.R.U32.HI R28, RZ, 0x4, R25 ;  /* 0x00000004ff1c7819 */ /* 0x000fc60000011619 */
[----:B------:R-:W-:Y:S01]  /*13a0*/  IMAD R9, R0, 0x10, R27 ;  /* 0x0000001000097824 */ /* 0x000fe200078e021b */
[----:B------:R0:W3:Y:S01]  /*13b0*/  @!P1 LDG.E R10, desc[UR8][R12.64] ;  /* 0x000000080c0a9981 */ /* 0x0000e2000c1e1900 */
[----:B------:R-:W-:-:S03]  /*13c0*/  IADD3 R8, PT, PT, R28, UR4, RZ ;  /* 0x000000041c087c10 */ /* 0x000fc6000fffe0ff */
[----:B------:R-:W-:-:S04]  /*13d0*/  ISETP.GE.AND P1, PT, R9, UR10, PT ;  /* 0x0000000a09007c0c */ /* 0x000fc8000bf26270 */
[----:B------:R-:W-:-:S13]  /*13e0*/  ISETP.GE.OR P1, PT, R8, UR11, P1 ;  /* 0x0000000b08007c0c */ /* 0x000fda0008f26670 */
[----:B0-----:R-:W-:Y:S02]  /*13f0*/  @!P1 IMAD R13, R8, UR10, R9 ;  /* 0x0000000a080d9c24 */ /* 0x001fe4000f8e0209 */
[----:B------:R-:W0:Y:S01]  /*1400*/  @!P1 LDC.64 R8, c[0x0][0x388] ;  /* 0x0000e200ff089b82 */ /* 0x000e220000000a00 */
[----:B------:R-:W-:Y:S01]  /*1410*/  IMAD.IADD R25, R22, 0x1, R25 ;  /* 0x0000000116197824 */ /* 0x000fe200078e0219 */
[----:B------:R-:W-:-:S04]  /*1420*/  LEA R14, R14, UR6, 0x6 ;  /* 0x000000060e0e7c11 */ /* 0x000fc8000f8e30ff */
[----:B------:R-:W-:Y:S02]  /*1430*/  LEA R15, R15, R14, 0x2 ;  /* 0x0000000e0f0f7211 */ /* 0x000fe400078e10ff */
[----:B------:R-:W-:Y:S01]  /*1440*/  SHF.R.U32.HI R12, RZ, 0x4, R25 ;  /* 0x00000004ff0c7819 */ /* 0x000fe20000011619 */
[----:B0-----:R-:W-:Y:S01]  /*1450*/  @!P1 IMAD.WIDE R8, R13, 0x4, R8 ;  /* 0x000000040d089825 */ /* 0x001fe200078e0208 */
[----:B------:R-:W-:-:S05]  /*1460*/  LOP3.LUT R13, R25, 0xf, RZ, 0xc0, !PT ;  /* 0x0000000f190d7812 */ /* 0x000fca00078ec0ff */
[----:B------:R-:W-:Y:S01]  /*1470*/  IMAD R14, R0, 0x10, R13 ;  /* 0x00000010000e7824 */ /* 0x000fe200078e020d */
[----:B--2---:R0:W-:Y:S02]  /*1480*/  STS [R29], R26 ;  /* 0x0000001a1d007388 */ /* 0x0041e40000000800 */
[----:B0-----:R-:W-:Y:S01]  /*1490*/  IMAD.MOV.U32 R26, RZ, RZ, RZ ;  /* 0x000000ffff1a7224 */ /* 0x001fe200078e00ff */
[----:B------:R-:W-:-:S05]  /*14a0*/  IADD3 R29, PT, PT, R12, UR4, RZ ;  /* 0x000000040c1d7c10 */ /* 0x000fca000fffe0ff */
[----:B------:R0:W2:Y:S01]  /*14b0*/  @!P1 LDG.E R26, desc[UR8][R8.64] ;  /* 0x00000008081a9981 */ /* 0x0000a2000c1e1900 */
[----:B------:R-:W-:-:S04]  /*14c0*/  ISETP.GE.AND P1, PT, R14, UR10, PT ;  /* 0x0000000a0e007c0c */ /* 0x000fc8000bf26270 */
[----:B------:R-:W-:Y:S02]  /*14d0*/  ISETP.GE.OR P1, PT, R29, UR11, P1 ;  /* 0x0000000b1d007c0c */ /* 0x000fe40008f26670 */
[----:B0-----:R-:W-:-:S05]  /*14e0*/  LEA R8, R12, UR6, 0x6 ;  /* 0x000000060c087c11 */ /* 0x001fca000f8e30ff */
[----:B------:R-:W-:-:S06]  /*14f0*/  IMAD R13, R13, 0x4, R8 ;  /* 0x000000040d0d7824 */ /* 0x000fcc00078e0208 */
[----:B------:R-:W0:Y:S01]  /*1500*/  @!P1 LDC.64 R8, c[0x0][0x388] ;  /* 0x0000e200ff089b82 */ /* 0x000e220000000a00 */
[----:B------:R-:W-:Y:S02]  /*1510*/  @!P1 IMAD R29, R29, UR10, R14 ;  /* 0x0000000a1d1d9c24 */ /* 0x000fe4000f8e020e */
[----:B------:R-:W-:Y:S02]  /*1520*/  IMAD.MOV.U32 R12, RZ, RZ, RZ ;  /* 0x000000ffff0c7224 */ /* 0x000fe400078e00ff */
[----:B0-----:R-:W-:-:S05]  /*1530*/  @!P1 IMAD.WIDE R8, R29, 0x4, R8 ;  /* 0x000000041d089825 */ /* 0x001fca00078e0208 */
[----:B------:R-:W4:Y:S01]  /*1540*/  @!P1 LDG.E R12, desc[UR8][R8.64] ;  /* 0x00000008080c9981 */ /* 0x000f22000c1e1900 */
[----:B------:R-:W-:-:S05]  /*1550*/  LEA R28, R28, UR6, 0x6 ;  /* 0x000000061c1c7c11 */ /* 0x000fca000f8e30ff */
[----:B------:R-:W-:Y:S01]  /*1560*/  IMAD R27, R27, 0x4, R28 ;  /* 0x000000041b1b7824 */ /* 0x000fe200078e021c */
[----:B---3--:R0:W-:Y:S01]  /*1570*/  STS [R15], R10 ;  /* 0x0000000a0f007388 */ /* 0x0081e20000000800 */
[----:B------:R-:W-:-:S04]  /*1580*/  IADD3 R29, PT, PT, R22, R25, RZ ;  /* 0x00000019161d7210 */ /* 0x000fc80007ffe0ff */
[----:B------:R-:W-:Y:S01]  /*1590*/  ISETP.GE.U32.AND P1, PT, R29, 0x200, PT ;  /* 0x000002001d00780c */ /* 0x000fe20003f26070 */
[----:B--2---:R0:W-:Y:S04]  /*15a0*/  STS [R27], R26 ;  /* 0x0000001a1b007388 */ /* 0x0041e80000000800 */
[----:B----4-:R0:W-:Y:S08]  /*15b0*/  STS [R13], R12 ;  /* 0x0000000c0d007388 */ /* 0x0101f00000000800 */
[----:B------:R-:W-:Y:S05]  /*15c0*/  @!P1 BRA `(.L_x_71) ;  /* 0xfffffff800f89947 */ /* 0x000fea000383ffff */
.L_x_68:
[----:B01----:R-:W-:Y:S05]  /*15d0*/  BSYNC.RECONVERGENT B0 ;  /* 0x0000000000007941 */ /* 0x003fea0003800200 */
.L_x_67:
[----:B------:R-:W-:Y:S06]  /*15e0*/  BAR.SYNC.DEFER_BLOCKING 0x0 ;  /* 0x0000000000007b1d */ /* 0x000fec0000010000 */
[----:B------:R-:W-:Y:S04]  /*15f0*/  BSSY.RECONVERGENT B0, `(.L_x_72) ;  /* 0x000004a000007945 */ /* 0x000fe80003800200 */
[----:B------:R-:W-:Y:S05]  /*1600*/  @!P0 BRA `(.L_x_73) ;  /* 0x0000000400208947 */ /* 0x000fea0003800000 */
[----:B------:R-:W-:Y:S04]  /*1610*/  LDS R8, [R20] ;  /* 0x0000000014087984 */ /* 0x000fe80000000800 */
[----:B--234-:R-:W0:Y:S04]  /*1620*/  LDS.128 R12, [R21] ;  /* 0x00000000150c7984 */ /* 0x01ce280000000c00 */
[----:B------:R-:W1:Y:S04]  /*1630*/  LDS R9, [R20+0x40] ;  /* 0x0000400014097984 */ /* 0x000e680000000800 */
[----:B------:R-:W2:Y:S04]  /*1640*/  LDS R10, [R20+0x80] ;  /* 0x00008000140a7984 */ /* 0x000ea80000000800 */
[----:B------:R-:W3:Y:S04]  /*1650*/  LDS R27, [R20+0xc0] ;  /* 0x0000c000141b7984 */ /* 0x000ee80000000800 */
[----:B------:R-:W-:Y:S04]  /*1660*/  LDS R29, [R20+0x140] ;  /* 0x00014000141d7984 */ /* 0x000fe80000000800 */
[----:B------:R-:W-:Y:S01]  /*1670*/  LDS R25, [R20+0x180] ;  /* 0x0001800014197984 */ /* 0x000fe20000000800 */
[----:B0-----:R-:W-:-:S04]  /*1680*/  FFMA R8, R12, R8, R11 ;  /* 0x000000080c087223 */ /* 0x001fc8000000000b */
[----:B-1----:R-:W-:Y:S02]  /*1690*/  FFMA R9, R9, R13, R8 ;  /* 0x0000000d09097223 */ /* 0x002fe40000000008 */
[----:B------:R-:W-:Y:S02]  /*16a0*/  LDS R13, [R20+0x100] ;  /* 0x00010000140d7984 */ /* 0x000fe40000000800 */
[----:B--2---:R-:W-:Y:S02]  /*16b0*/  FFMA R14, R10, R14, R9 ;  /* 0x0000000e0a0e7223 */ /* 0x004fe40000000009 */
[----:B------:R-:W0:Y:S02]  /*16c0*/  LDS.128 R8, [R21+0x10] ;  /* 0x0000100015087984 */ /* 0x000e240000000c00 */
[----:B---3--:R-:W-:Y:S02]  /*16d0*/  FFMA R15, R27, R15, R14 ;  /* 0x0000000f1b0f7223 */ /* 0x008fe4000000000e */
[----:B------:R-:W1:Y:S02]  /*16e0*/  LDS R27, [R20+0x1c0] ;  /* 0x0001c000141b7984 */ /* 0x000e640000000800 */
[----:B0-----:R-:W-:-:S02]  /*16f0*/  FFMA R8, R8, R13, R15 ;  /* 0x0000000d08087223 */ /* 0x001fc4000000000f */
[----:B------:R-:W-:Y:S02]  /*1700*/  LDS.128 R12, [R21+0x20] ;  /* 0x00002000150c7984 */ /* 0x000fe40000000c00 */
[----:B------:R-:W-:Y:S02]  /*1710*/  FFMA R8, R29, R9, R8 ;  /* 0x000000091d087223 */ /* 0x000fe40000000008 */
[----:B------:R-:W0:Y:S02]  /*1720*/  LDS R9, [R20+0x200] ;  /* 0x0002000014097984 */ /* 0x000e240000000800 */
[----:B------:R-:W-:Y:S02]  /*1730*/  FFMA R8, R25, R10, R8 ;  /* 0x0000000a19087223 */ /* 0x000fe40000000008 */
[----:B------:R-:W2:Y:S02]  /*1740*/  LDS R29, [R20+0x240] ;  /* 0x00024000141d7984 */ /* 0x000ea40000000800 */
[----:B-1----:R-:W-:-:S02]  /*1750*/  FFMA R11, R27, R11, R8 ;  /* 0x0000000b1b0b7223 */ /* 0x002fc40000000008 */
[----:B------:R-:W1:Y:S02]  /*1760*/  LDS R25, [R20+0x280] ;  /* 0x0002800014197984 */ /* 0x000e640000000800 */
[----:B0-----:R-:W-:Y:S02]  /*1770*/  FFMA R8, R12, R9, R11 ;  /* 0x000000090c087223 */ /* 0x001fe4000000000b */
[----:B------:R-:W0:Y:S02]  /*1780*/  LDS R12, [R20+0x2c0] ;  /* 0x0002c000140c7984 */ /* 0x000e240000000800 */
[----:B--2---:R-:W-:Y:S02]  /*1790*/  FFMA R26, R29, R13, R8 ;  /* 0x0000000d1d1a7223 */ /* 0x004fe40000000008 */
[----:B------:R-:W-:Y:S02]  /*17a0*/  LDS R13, [R20+0x300] ;  /* 0x00030000140d7984 */ /* 0x000fe40000000800 */
[----:B-1----:R-:W-:-:S02]  /*17b0*/  FFMA R27, R25, R14, R26 ;  /* 0x0000000e191b7223 */ /* 0x002fc4000000001a */
[----:B------:R-:W1:Y:S04]  /*17c0*/  LDS.128 R8, [R21+0x30] ;  /* 0x0000300015087984 */ /* 0x000e680000000c00 */
[----:B------:R-:W2:Y:S04]  /*17d0*/  LDS R29, [R20+0x340] ;  /* 0x00034000141d7984 */ /* 0x000ea80000000800 */
[----:B------:R-:W3:Y:S04]  /*17e0*/  LDS R25, [R20+0x380] ;  /* 0x0003800014197984 */ /* 0x000ee80000000800 */
[----:B------:R-:W-:Y:S01]  /*17f0*/  LDS R26, [R20+0x4c0] ;  /* 0x0004c000141a7984 */ /* 0x000fe20000000800 */
        /* <DEDUP_REMOVED lines=8> */
[----:B------:R-:W3:Y:S01]  /*1880*/  LDS R25, [R20+0x480] ;  /* 0x0004800014197984 */ /* 0x000ee20000000800 */
[----:B0-----:R-:W-:-:S04]  /*1890*/  FFMA R11, R8, R11, R27 ;  /* 0x0000000b080b7223 */ /* 0x001fc8000000001b */
[----:B-1----:R-:W-:Y:S02]  /*18a0*/  FFMA R12, R12, R9, R11 ;  /* 0x000000090c0c7223 */ /* 0x002fe4000000000b */
[----:B------:R-:W-:Y:S02]  /*18b0*/  LDS.128 R8, [R21+0x50] ;  /* 0x0000500015087984 */ /* 0x000fe40000000c00 */
[----:B--2---:R-:W-:Y:S02]  /*18c0*/  FFMA R12, R29, R13, R12 ;  /* 0x0000000d1d0c7223 */ /* 0x004fe4000000000c */
[----:B------:R-:W0:Y:S02]  /*18d0*/  LDS R13, [R20+0x500] ;  /* 0x00050000140d7984 */ /* 0x000e240000000800 */
[----:B---3--:R-:W-:Y:S02]  /*18e0*/  FFMA R27, R25, R14, R12 ;  /* 0x0000000e191b7223 */ /* 0x008fe4000000000c */
[----:B------:R-:W1:Y:S02]  /*18f0*/  LDS R29, [R20+0x540] ;  /* 0x00054000141d7984 */ /* 0x000e640000000800 */
[----:B------:R-:W-:-:S02]  /*1900*/  FFMA R15, R26, R15, R27 ;  /* 0x0000000f1a0f7223 */ /* 0x000fc4000000001b */
[----:B------:R-:W2:Y:S04]  /*1910*/  LDS R25, [R20+0x580] ;  /* 0x0005800014197984 */ /* 0x000ea80000000800 */
[----:B------:R-:W3:Y:S01]  /*1920*/  LDS R26, [R20+0x5c0] ;  /* 0x0005c000141a7984 */ /* 0x000ee20000000800 */
[----:B0-----:R-:W-:-:S03]  /*1930*/  FFMA R8, R8, R13, R15 ;  /* 0x0000000d08087223 */ /* 0x001fc6000000000f */
[----:B------:R-:W-:Y:S01]  /*1940*/  LDS.128 R12, [R21+0x60] ;  /* 0x00006000150c7984 */ /* 0x000fe20000000c00 */
[----:B-1----:R-:W-:-:S03]  /*1950*/  FFMA R8, R29, R9, R8 ;  /* 0x000000091d087223 */ /* 0x002fc60000000008 */
[----:B------:R-:W0:Y:S01]  /*1960*/  LDS R9, [R20+0x600] ;  /* 0x0006000014097984 */ /* 0x000e220000000800 */
[----:B--2---:R-:W-:-:S03]  /*1970*/  FFMA R27, R25, R10, R8 ;  /* 0x0000000a191b7223 */ /* 0x004fc60000000008 */
[----:B------:R-:W1:Y:S01]  /*1980*/  LDS R29, [R20+0x640] ;  /* 0x00064000141d7984 */ /* 0x000e620000000800 */
[----:B---3--:R-:W-:-:S03]  /*1990*/  FFMA R11, R26, R11, R27 ;  /* 0x0000000b1a0b7223 */ /* 0x008fc6000000001b */
[----:B------:R-:W2:Y:S04]  /*19a0*/  LDS R25, [R20+0x680] ;  /* 0x0006800014197984 */ /* 0x000ea80000000800 */
[----:B------:R-:W3:Y:S04]  /*19b0*/  LDS R26, [R20+0x6c0] ;  /* 0x0006c000141a7984 */ /* 0x000ee80000000800 */
[----:B------:R-:W-:Y:S01]  /*19c0*/  LDS R27, [R20+0x740] ;  /* 0x00074000141b7984 */ /* 0x000fe20000000800 */
[----:B0-----:R-:W-:-:S03]  /*19d0*/  FFMA R12, R12, R9, R11 ;  /* 0x000000090c0c7223 */ /* 0x001fc6000000000b */
[----:B------:R-:W-:Y:S01]  /*19e0*/  LDS.128 R8, [R21+0x70] ;  /* 0x0000700015087984 */ /* 0x000fe20000000c00 */
[----:B-1----:R-:W-:-:S03]  /*19f0*/  FFMA R12, R29, R13, R12 ;  /* 0x0000000d1d0c7223 */ /* 0x002fc6000000000c */
[----:B------:R-:W0:Y:S01]  /*1a00*/  LDS R13, [R20+0x700] ;  /* 0x00070000140d7984 */ /* 0x000e220000000800 */
[----:B--2---:R-:W-:-:S03]  /*1a10*/  FFMA R25, R25, R14, R12 ;  /* 0x0000000e19197223 */ /* 0x004fc6000000000c */
[----:B------:R-:W1:Y:S01]  /*1a20*/  LDS R12, [R20+0x780] ;  /* 0x00078000140c7984 */ /* 0x000e620000000800 */
[----:B---3--:R-:W-:-:S03]  /*1a30*/  FFMA R15, R26, R15, R25 ;  /* 0x0000000f1a0f7223 */ /* 0x008fc60000000019 */
[----:B------:R-:W2:Y:S01]  /*1a40*/  LDS R25, [R20+0x7c0] ;  /* 0x0007c00014197984 */ /* 0x000ea20000000800 */
[----:B0-----:R-:W-:-:S04]  /*1a50*/  FFMA R8, R8, R13, R15 ;  /* 0x0000000d08087223 */ /* 0x001fc8000000000f */
[----:B------:R-:W-:-:S04]  /*1a60*/  FFMA R9, R27, R9, R8 ;  /* 0x000000091b097223 */ /* 0x000fc80000000008 */
[----:B-1----:R-:W-:-:S04]  /*1a70*/  FFMA R10, R12, R10, R9 ;  /* 0x0000000a0c0a7223 */ /* 0x002fc80000000009 */
[----:B--2---:R-:W-:-:S07]  /*1a80*/  FFMA R11, R25, R11, R10 ;  /* 0x0000000b190b7223 */ /* 0x004fce000000000a */
.L_x_73:
[----:B------:R-:W-:Y:S05]  /*1a90*/  BSYNC.RECONVERGENT B0 ;  /* 0x0000000000007941 */ /* 0x000fea0003800200 */
.L_x_72:
[----:B------:R-:W0:Y:S01]  /*1aa0*/  LDCU UR6, c[0x0][0x3a0] ;  /* 0x00007400ff0677ac */ /* 0x000e220008000800 */
[----:B------:R-:W-:-:S04]  /*1ab0*/  UIADD3 UR4, UPT, UPT, UR4, 0x20, URZ ;  /* 0x0000002004047890 */ /* 0x000fc8000fffe0ff */
[----:B0-----:R-:W-:Y:S01]  /*1ac0*/  UISETP.GE.AND UP0, UPT, UR4, UR6, UPT ;  /* 0x000000060400728c */ /* 0x001fe2000bf06270 */
[----:B------:R-:W-:Y:S08]  /*1ad0*/  BAR.SYNC.DEFER_BLOCKING 0x0 ;  /* 0x0000000000007b1d */ /* 0x000ff00000010000 */
[----:B------:R-:W-:Y:S05]  /*1ae0*/  BRA.U !UP0, `(.L_x_74) ;  /* 0xffffffe9087c7547 */ /* 0x000fea000b83ffff */
.L_x_61:
        /* <DEDUP_REMOVED lines=11> */
.L_x_75:
        /* <DEDUP_REMOVED lines=14> */
.L_x_174:


//--------------------- .text._Z21sgemm_sram_f32_kernelILi8ELi16ELi16EEvPfS0_S0_iii --------------------------
	.section	.text._Z21sgemm_sram_f32_kernelILi8ELi16ELi16EEvPfS0_S0_iii,"ax",@progbits
	.align	128
        .global         _Z21sgemm_sram_f32_kernelILi8ELi16ELi16EEvPfS0_S0_iii
        .type           _Z21sgemm_sram_f32_kernelILi8ELi16ELi16EEvPfS0_S0_iii,@function
        .size           _Z21sgemm_sram_f32_kernelILi8ELi16ELi16EEvPfS0_S0_iii,(.L_x_175 - _Z21sgemm_sram_f32_kernelILi8ELi16ELi16EEvPfS0_S0_iii)
        .other          _Z21sgemm_sram_f32_kernelILi8ELi16ELi16EEvPfS0_S0_iii,@"STO_CUDA_ENTRY STV_DEFAULT"
_Z21sgemm_sram_f32_kernelILi8ELi16ELi16EEvPfS0_S0_iii:
.text._Z21sgemm_sram_f32_kernelILi8ELi16ELi16EEvPfS0_S0_iii:
        /* <DEDUP_REMOVED lines=17> */
[----:B------:R-:W1:Y:S01]  /*0110*/  LDCU.64 UR10, c[0x0][0x398] ;  /* 0x00007300ff0a77ac */ /* 0x000e620008000a00 */
[--C-:B------:R-:W-:Y:S01]  /*0120*/  IMAD.MOV R7, RZ, RZ, -R24.reuse ;  /* 0x000000ffff077224 */ /* 0x100fe200078e0a18 */
[----:B------:R-:W2:Y:S01]  /*0130*/  S2UR UR6, SR_CgaCtaId ;  /* 0x00000000000679c3 */ /* 0x000ea20000008800 */
[----:B------:R-:W-:Y:S01]  /*0140*/  IMAD.IADD R17, R25, 0x1, R24 ;  /* 0x0000000119117824 */ /* 0x000fe200078e0218 */
[----:B------:R-:W-:Y:S01]  /*0150*/  UMOV UR4, 0x400 ;  /* 0x0000040000047882 */ /* 0x000fe20000000000 */
[----:B------:R-:W-:Y:S01]  /*0160*/  ISETP.NE.U32.AND P5, PT, R24, RZ, PT ;  /* 0x000000ff1800720c */ /* 0x000fe20003fa5070 */
[----:B------:R-:W-:Y:S01]  /*0170*/  UIADD3 UR5, UPT, UPT, UR4, 0x200, URZ ;  /* 0x0000020004057890 */ /* 0x000fe2000fffe0ff */
[----:B------:R-:W-:Y:S01]  /*0180*/  SHF.R.U32.HI R16, RZ, 0x4, R25 ;  /* 0x00000004ff107819 */ /* 0x000fe20000011619 */
[----:B------:R-:W-:Y:S01]  /*0190*/  HFMA2 R11, -RZ, RZ, 0, 0 ;  /* 0x00000000ff0b7431 */ /* 0x000fe200000001ff */
[----:B------:R-:W-:-:S02]  /*01a0*/  ISETP.GE.U32.AND P0, PT, R17, 0x80, PT ;  /* 0x000000801100780c */ /* 0x000fc40003f06070 */
[C---:B------:R-:W-:Y:S01]  /*01b0*/  ISETP.GE.U32.AND P1, PT, R17.reuse, 0x100, PT ;  /* 0x000001001100780c */ /* 0x040fe20003f26070 */
[----:B0-----:R-:W0:Y:S01]  /*01c0*/  MUFU.RCP R0, R0 ;  /* 0x0000000000007308 */ /* 0x001e220000001000 */
[C---:B------:R-:W-:Y:S02]  /*01d0*/  VIMNMX.U32 R4, PT, PT, R17.reuse, 0x80, !PT ;  /* 0x0000008011047848 */ /* 0x040fe40007fe0000 */
[----:B------:R-:W-:Y:S02]  /*01e0*/  SEL R6, RZ, 0x1, P0 ;  /* 0x00000001ff067807 */ /* 0x000fe40000000000 */
[----:B------:R-:W-:Y:S02]  /*01f0*/  VIMNMX.U32 R5, PT, PT, R17, 0x100, !PT ;  /* 0x0000010011057848 */ /* 0x000fe40007fe0000 */
[----:B-1----:R-:W-:-:S04]  /*0200*/  ISETP.GE.AND P0, PT, R9, UR11, PT ;  /* 0x0000000b09007c0c */ /* 0x002fc8000bf06270 */
[----:B------:R-:W-:Y:S01]  /*0210*/  ISETP.LT.AND P0, PT, R8, UR10, !P0 ;  /* 0x0000000a08007c0c */ /* 0x000fe2000c701270 */
[----:B--2---:R-:W-:Y:S02]  /*0220*/  ULEA UR5, UR6, UR5, 0x18 ;  /* 0x0000000506057291 */ /* 0x004fe4000f8ec0ff */
[----:B------:R-:W-:Y:S01]  /*0230*/  ULEA UR4, UR6, UR4, 0x18 ;  /* 0x0000000406047291 */ /* 0x000fe2000f8ec0ff */
[----:B0-----:R-:W-:Y:S02]  /*0240*/  IADD3 R2, PT, PT, R0, 0xffffffe, RZ ;  /* 0x0ffffffe00027810 */ /* 0x001fe40007ffe0ff */
[----:B------:R-:W-:Y:S02]  /*0250*/  SEL R0, RZ, 0x1, P1 ;  /* 0x00000001ff007807 */ /* 0x000fe40000800000 */
[----:B------:R0:W1:Y:S01]  /*0260*/  F2I.FTZ.U32.TRUNC.NTZ R3, R2 ;  /* 0x0000000200037305 */ /* 0x000062000021f000 */
[----:B------:R-:W-:Y:S02]  /*0270*/  LEA R22, R22, UR5, 0x2 ;  /* 0x0000000516167c11 */ /* 0x000fe4000f8e10ff */
[----:B------:R-:W-:-:S02]  /*0280*/  IADD3 R5, PT, PT, R5, -R17, -R0 ;  /* 0x8000001105057210 */ /* 0x000fc40007ffe800 */
[----:B------:R-:W-:Y:S01]  /*0290*/  LEA R23, R23, UR4, 0x6 ;  /* 0x0000000417177c11 */ /* 0x000fe2000f8e30ff */
[----:B------:R-:W-:Y:S01]  /*02a0*/  UMOV UR4, URZ ;  /* 0x000000ff00047c82 */ /* 0x000fe20008000000 */
        /* <DEDUP_REMOVED lines=8> */
[----:B------:R-:W-:Y:S01]  /*0330*/  IMAD R3, R24, R7, R3 ;  /* 0x0000000718037224 */ /* 0x000fe200078e0203 */
[----:B------:R-:W-:Y:S01]  /*0340*/  LEA R7, R16, UR5, 0x6 ;  /* 0x0000000510077c11 */ /* 0x000fe2000f8e30ff */
[----:B------:R-:W-:-:S03]  /*0350*/  IMAD R5, R24, R10, R5 ;  /* 0x0000000a18057224 */ /* 0x000fc600078e0205 */
[-C--:B------:R-:W-:Y:S02]  /*0360*/  ISETP.GE.U32.AND P4, PT, R3, R24.reuse, PT ;  /* 0x000000180300720c */ /* 0x080fe40003f86070 */
[----:B------:R-:W-:-:S11]  /*0370*/  ISETP.GE.U32.AND P3, PT, R5, R24, PT ;  /* 0x000000180500720c */ /* 0x000fd60003f66070 */
[--C-:B------:R-:W-:Y:S01]  /*0380*/  @P4 IMAD.IADD R3, R3, 0x1, -R24.reuse ;  /* 0x0000000103034824 */ /* 0x100fe200078e0a18 */
[----:B------:R-:W-:Y:S01]  /*0390*/  @P4 IADD3 R4, PT, PT, R4, 0x1, RZ ;  /* 0x0000000104044810 */ /* 0x000fe20007ffe0ff */
[----:B------:R-:W-:Y:S02]  /*03a0*/  @P3 IMAD.IADD R5, R5, 0x1, -R24 ;  /* 0x0000000105053824 */ /* 0x000fe400078e0a18 */
[----:B------:R-:W-:Y:S01]  /*03b0*/  @P3 VIADD R2, R2, 0x1 ;  /* 0x0000000102023836 */ /* 0x000fe20000000000 */
[-C--:B------:R-:W-:Y:S02]  /*03c0*/  ISETP.GE.U32.AND P2, PT, R3, R24.reuse, PT ;  /* 0x000000180300720c */ /* 0x080fe40003f46070 */
[-C--:B------:R-:W-:Y:S01]  /*03d0*/  ISETP.GE.U32.AND P1, PT, R5, R24.reuse, PT ;  /* 0x000000180500720c */ /* 0x080fe20003f26070 */
[----:B------:R-:W-:Y:S01]  /*03e0*/  IMAD.SHL.U32 R5, R25, 0x4, RZ ;  /* 0x0000000419057824 */ /* 0x000fe200078e00ff */
[----:B------:R-:W-:-:S04]  /*03f0*/  LOP3.LUT R3, RZ, R24, RZ, 0x33, !PT ;  /* 0x00000018ff037212 */ /* 0x000fc800078e33ff */
[----:B------:R-:W-:-:S05]  /*0400*/  LOP3.LUT R8, R5, 0x3c, RZ, 0xc0, !PT ;  /* 0x0000003c05087812 */ /* 0x000fca00078ec0ff */
[----:B------:R-:W-:Y:S02]  /*0410*/  @P2 VIADD R4, R4, 0x1 ;  /* 0x0000000104042836 */ /* 0x000fe40000000000 */
[----:B------:R-:W-:Y:S01]  /*0420*/  @P1 IADD3 R2, PT, PT, R2, 0x1, RZ ;  /* 0x0000000102021810 */ /* 0x000fe20007ffe0ff */
[----:B------:R-:W-:Y:S02]  /*0430*/  IMAD.IADD R7, R7, 0x1, R8 ;  /* 0x0000000107077824 */ /* 0x000fe400078e0208 */
[C---:B------:R-:W-:Y:S02]  /*0440*/  SEL R5, R3.reuse, R4, !P5 ;  /* 0x0000000403057207 */ /* 0x040fe40006800000 */
[----:B------:R-:W-:Y:S02]  /*0450*/  SEL R3, R3, R2, !P5 ;  /* 0x0000000203037207 */ /* 0x000fe40006800000 */
[----:B------:R-:W-:Y:S01]  /*0460*/  LOP3.LUT R4, R25, 0xf, RZ, 0xc0, !PT ;  /* 0x0000000f19047812 */ /* 0x000fe200078ec0ff */
[----:B------:R-:W-:Y:S01]  /*0470*/  IMAD.IADD R6, R6, 0x1, R5 ;  /* 0x0000000106067824 */ /* 0x000fe200078e0205 */
[----:B------:R-:W-:Y:S01]  /*0480*/  SHF.R.U32.HI R2, RZ, 0x4, R17 ;  /* 0x00000004ff027819 */ /* 0x000fe20000011611 */
[----:B------:R-:W-:Y:S01]  /*0490*/  IMAD.IADD R5, R0, 0x1, R3 ;  /* 0x0000000100057824 */ /* 0x000fe200078e0203 */
[----:B------:R-:W-:Y:S01]  /*04a0*/  LOP3.LUT R0, R17, 0xf, RZ, 0xc0, !PT ;  /* 0x0000000f11007812 */ /* 0x000fe200078ec0ff */
[----:B------:R-:W-:-:S05]  /*04b0*/  IMAD.IADD R3, R24, 0x1, R17 ;  /* 0x0000000118037824 */ /* 0x000fca00078e0211 */
[----:B------:R-:W-:Y:S02]  /*04c0*/  SHF.R.U32.HI R18, RZ, 0x4, R3 ;  /* 0x00000004ff127819 */ /* 0x000fe40000011603 */
[----:B------:R-:W-:-:S07]  /*04d0*/  LOP3.LUT R20, R3, 0xf, RZ, 0xc0, !PT ;  /* 0x0000000f03147812 */ /* 0x000fce00078ec0ff */
.L_x_95:
        /* <DEDUP_REMOVED lines=11> */
[----:B------:R-:W-:Y:S01]  /*0590*/  VIADD R15, R4, UR4 ;  /* 0x00000004040f7c36 */ /* 0x000fe20008000000 */
[----:B------:R-:W-:-:S06]  /*05a0*/  LEA R14, R19, R16, 0x3 ;  /* 0x00000010130e7211 */ /* 0x000fcc00078e18ff */
[----:B------:R-:W3:Y:S01]  /*05b0*/  LDC R13, c[0x0][0x398] ;  /* 0x0000e600ff0d7b82 */ /* 0x000ee20000000800 */
[----:B--2---:R-:W-:-:S04]  /*05c0*/  ISETP.GE.AND P1, PT, R15, R12, PT ;  /* 0x0000000c0f00720c */ /* 0x004fc80003f26270 */
[----:B---3--:R-:W-:-:S13]  /*05d0*/  ISETP.GE.OR P1, PT, R14, R13, P1 ;  /* 0x0000000d0e00720c */ /* 0x008fda0000f26670 */
[----:B------:R-:W2:Y:S01]  /*05e0*/  @!P1 LDC.64 R8, c[0x0][0x380] ;  /* 0x0000e000ff089b82 */ /* 0x000ea20000000a00 */
[----:B------:R-:W-:Y:S02]  /*05f0*/  @!P1 IMAD R15, R14, R12, R15 ;  /* 0x0000000c0e0f9224 */ /* 0x000fe400078e020f */
[----:B------:R-:W-:Y:S02]  /*0600*/  IMAD.MOV.U32 R14, RZ, RZ, RZ ;  /* 0x000000ffff0e7224 */ /* 0x000fe400078e00ff */
[----:B--2---:R-:W-:-:S05]  /*0610*/  @!P1 IMAD.WIDE.U32 R8, R15, 0x4, R8 ;  /* 0x000000040f089825 */ /* 0x004fca00078e0008 */
[----:B------:R-:W2:Y:S01]  /*0620*/  @!P1 LDG.E R14, desc[UR8][R8.64] ;  /* 0x00000008080e9981 */ /* 0x000ea2000c1e1900 */
[----:B------:R-:W-:Y:S02]  /*0630*/  MOV R15, 0x400 ;  /* 0x00000400000f7802 */ /* 0x000fe40000000f00 */
[----:B------:R-:W-:Y:S01]  /*0640*/  ISETP.NE.AND P1, PT, R10, RZ, PT ;  /* 0x000000ff0a00720c */ /* 0x000fe20003f25270 */
[----:B------:R-:W3:Y:S01]  /*0650*/  S2R R26, SR_CgaCtaId ;  /* 0x00000000001a7919 */ /* 0x000ee20000008800 */
[----:B------:R-:W-:Y:S02]  /*0660*/  MOV R29, R17 ;  /* 0x00000011001d7202 */ /* 0x000fe40000000f00 */
[----:B---3--:R-:W-:-:S05]  /*0670*/  LEA R15, R26, R15, 0x18 ;  /* 0x0000000f1a0f7211 */ /* 0x008fca00078ec0ff */
[----:B------:R-:W-:-:S04]  /*0680*/  IMAD R27, R16, 0x40, R15 ;  /* 0x00000040101b7824 */ /* 0x000fc800078e020f */
[----:B------:R-:W-:-:S05]  /*0690*/  IMAD R27, R4, 0x4, R27 ;  /* 0x00000004041b7824 */ /* 0x000fca00078e021b */
[----:B--2---:R2:W-:Y:S01]  /*06a0*/  STS [R27], R14 ;  /* 0x0000000e1b007388 */ /* 0x0045e20000000800 */
[----:B------:R-:W-:Y:S05]  /*06b0*/  @!P1 BRA `(.L_x_80) ;  /* 0x00000000007c9947 */ /* 0x000fea0003800000 */
[----:B--2---:R-:W-:Y:S02]  /*06c0*/  VIADD R27, R0, UR4 ;  /* 0x00000004001b7c36 */ /* 0x004fe40008000000 */
[----:B------:R-:W-:-:S03]  /*06d0*/  IMAD R14, R19, 0x8, R2 ;  /* 0x00000008130e7824 */ /* 0x000fc600078e0202 */
[----:B------:R-:W-:-:S04]  /*06e0*/  ISETP.GE.AND P1, PT, R27, R12, PT ;  /* 0x0000000c1b00720c */ /* 0x000fc80003f26270 */
[----:B------:R-:W-:-:S13]  /*06f0*/  ISETP.GE.OR P1, PT, R14, R13, P1 ;  /* 0x0000000d0e00720c */ /* 0x000fda0000f26670 */
[----:B------:R-:W2:Y:S01]  /*0700*/  @!P1 LDC.64 R8, c[0x0][0x380] ;  /* 0x0000e000ff089b82 */ /* 0x000ea20000000a00 */
[----:B------:R-:W-:Y:S02]  /*0710*/  @!P1 IMAD R27, R14, R12, R27 ;  /* 0x0000000c0e1b9224 */ /* 0x000fe400078e021b */
[----:B------:R-:W-:Y:S02]  /*0720*/  IMAD.MOV.U32 R14, RZ, RZ, RZ ;  /* 0x000000ffff0e7224 */ /* 0x000fe400078e00ff */
[----:B--2---:R-:W-:-:S05]  /*0730*/  @!P1 IMAD.WIDE.U32 R8, R27, 0x4, R8 ;  /* 0x000000041b089825 */ /* 0x004fca00078e0008 */
[----:B------:R-:W2:Y:S01]  /*0740*/  @!P1 LDG.E R14, desc[UR8][R8.64] ;  /* 0x00000008080e9981 */ /* 0x000ea2000c1e1900 */
[----:B------:R-:W-:Y:S01]  /*0750*/  LEA R27, R2, R15, 0x6 ;  /* 0x0000000f021b7211 */ /* 0x000fe200078e30ff */
[----:B------:R-:W-:Y:S01]  /*0760*/  IMAD.MOV.U32 R29, RZ, RZ, R3 ;  /* 0x000000ffff1d7224 */ /* 0x000fe200078e0003 */
[----:B------:R-:W-:-:S03]  /*0770*/  ISETP.NE.AND P1, PT, R10, 0x1, PT ;  /* 0x000000010a00780c */ /* 0x000fc60003f25270 */
[----:B------:R-:W-:-:S05]  /*0780*/  IMAD R27, R0, 0x4, R27 ;  /* 0x00000004001b7824 */ /* 0x000fca00078e021b */
[----:B--2---:R3:W-:Y:S05]  /*0790*/  STS [R27], R14 ;  /* 0x0000000e1b007388 */ /* 0x0047ea0000000800 */
[----:B------:R-:W-:Y:S05]  /*07a0*/  @!P1 BRA `(.L_x_80) ;  /* 0x0000000000409947 */ /* 0x000fea0003800000 */
[----:B---3--:R-:W-:Y:S01]  /*07b0*/  VIADD R27, R20, UR4 ;  /* 0x00000004141b7c36 */ /* 0x008fe20008000000 */
[----:B------:R-:W-:Y:S01]  /*07c0*/  LEA R10, R19, R18, 0x3 ;  /* 0x00000012130a7211 */ /* 0x000fe200078e18ff */
[----:B------:R-:W-:Y:S01]  /*07d0*/  IMAD R15, R18, 0x40, R15 ;  /* 0x00000040120f7824 */ /* 0x000fe200078e020f */
[----:B------:R-:W-:Y:S01]  /*07e0*/  BSSY.RECONVERGENT B2, `(.L_x_81) ;  /* 0x000000a000027945 */ /* 0x000fe20003800200 */
[----:B------:R-:W-:Y:S01]  /*07f0*/  IMAD.MOV.U32 R8, RZ, RZ, RZ ;  /* 0x000000ffff087224 */ /* 0x000fe200078e00ff */
[----:B------:R-:W-:Y:S01]  /*0800*/  ISETP.GE.AND P1, PT, R27, R12, PT ;  /* 0x0000000c1b00720c */ /* 0x000fe20003f26270 */
[----:B------:R-:W-:-:S03]  /*0810*/  IMAD R15, R20, 0x4, R15 ;  /* 0x00000004140f7824 */ /* 0x000fc600078e020f */
[----:B------:R-:W-:-:S13]  /*0820*/  ISETP.GE.OR P1, PT, R10, R13, P1 ;  /* 0x0000000d0a00720c */ /* 0x000fda0000f26670 */
[----:B------:R-:W-:Y:S05]  /*0830*/  @P1 BRA `(.L_x_82) ;  /* 0x0000000000101947 */ /* 0x000fea0003800000 */
[----:B------:R-:W2:Y:S01]  /*0840*/  LDC.64 R8, c[0x0][0x380] ;  /* 0x0000e000ff087b82 */ /* 0x000ea20000000a00 */
[----:B------:R-:W-:-:S04]  /*0850*/  IMAD R13, R10, R12, R27 ;  /* 0x0000000c0a0d7224 */ /* 0x000fc800078e021b */
[----:B--2---:R-:W-:-:S06]  /*0860*/  IMAD.WIDE.U32 R8, R13, 0x4, R8 ;  /* 0x000000040d087825 */ /* 0x004fcc00078e0008 */
[----:B------:R2:W5:Y:S02]  /*0870*/  LDG.E R8, desc[UR8][R8.64] ;  /* 0x0000000808087981 */ /* 0x000564000c1e1900 */
.L_x_82:
[----:B01----:R-:W-:Y:S05]  /*0880*/  BSYNC.RECONVERGENT B2 ;  /* 0x0000000000027941 */ /* 0x003fea0003800200 */
.L_x_81:
[----:B-----5:R4:W-:Y:S01]  /*0890*/  STS [R15], R8 ;  /* 0x000000080f007388 */ /* 0x0209e20000000800 */
[----:B------:R-:W-:-:S07]  /*08a0*/  IADD3 R29, PT, PT, R24, R3, RZ ;  /* 0x00000003181d7210 */ /* 0x000fce0007ffe0ff */
.L_x_80:
[----:B01----:R-:W-:Y:S05]  /*08b0*/  BSYNC.RECONVERGENT B1 ;  /* 0x0000000000017941 */ /* 0x003fea0003800200 */
.L_x_79:
[----:B------:R-:W-:-:S13]  /*08c0*/  ISETP.GE.U32.AND P1, PT, R6, 0x3, PT ;  /* 0x000000030600780c */ /* 0x000fda0003f26070 */
[----:B------:R-:W-:Y:S05]  /*08d0*/  @!P1 BRA `(.L_x_78) ;  /* 0x0000000400149947 */ /* 0x000fea0003800000 */
[C-C-:B------:R-:W-:Y:S02]  /*08e0*/  IMAD R13, R24.reuse, 0x2, R29.reuse ;  /* 0x00000002180d7824 */ /* 0x140fe400078e021d */
[C-C-:B----4-:R-:W-:Y:S02]  /*08f0*/  IMAD R15, R24.reuse, 0x3, R29.reuse ;  /* 0x00000003180f7824 */ /* 0x150fe400078e021d */
[----:B--23--:R-:W-:-:S07]  /*0900*/  IMAD.IADD R27, R24, 0x1, R29 ;  /* 0x00000001181b7824 */ /* 0x00cfce00078e021d */
.L_x_83:
[----:B0-----:R-:W-:Y:S01]  /*0910*/  LOP3.LUT R14, R27, 0xf, RZ, 0xc0, !PT ;  /* 0x0000000f1b0e7812 */ /* 0x001fe200078ec0ff */
[----:B------:R-:W0:Y:S01]  /*0920*/  S2UR UR6, SR_CgaCtaId ;  /* 0x00000000000679c3 */ /* 0x000e220000008800 */
[----:B------:R-:W-:Y:S01]  /*0930*/  SHF.R.U32.HI R12, RZ, 0x4, R27 ;  /* 0x00000004ff0c7819 */ /* 0x000fe2000001161b */
[----:B------:R-:W-:Y:S02]  /*0940*/  UMOV UR5, 0x400 ;  /* 0x0000040000057882 */ /* 0x000fe40000000000 */
[----:B------:R-:W-:Y:S01]  /*0950*/  VIADD R9, R14, UR4 ;  /* 0x000000040e097c36 */ /* 0x000fe20008000000 */
[----:B------:R-:W-:-:S04]  /*0960*/  LEA R10, R19, R12, 0x3 ;  /* 0x0000000c130a7211 */ /* 0x000fc800078e18ff */
[----:B------:R-:W-:-:S04]  /*0970*/  ISETP.GE.AND P1, PT, R9, UR7, PT ;  /* 0x0000000709007c0c */ /* 0x000fc8000bf26270 */
[----:B------:R-:W-:Y:S01]  /*0980*/  ISETP.GE.OR P1, PT, R10, UR10, P1 ;  /* 0x0000000a0a007c0c */ /* 0x000fe20008f26670 */
[----:B0-----:R-:W-:-:S12]  /*0990*/  ULEA UR5, UR6, UR5, 0x18 ;  /* 0x0000000506057291 */ /* 0x001fd8000f8ec0ff */
[----:B------:R-:W-:Y:S02]  /*09a0*/  @!P1 IMAD R10, R10, UR7, R9 ;  /* 0x000000070a0a9c24 */ /* 0x000fe4000f8e0209 */
[----:B------:R-:W0:Y:S01]  /*09b0*/  @!P1 LDC.64 R8, c[0x0][0x380] ;  /* 0x0000e000ff089b82 */ /* 0x000e220000000a00 */
[----:B------:R-:W-:Y:S02]  /*09c0*/  LEA R12, R12, UR5, 0x6 ;  /* 0x000000050c0c7c11 */ /* 0x000fe4000f8e30ff */
[----:B------:R-:W-:-:S03]  /*09d0*/  SHF.R.U32.HI R28, RZ, 0x4, R29 ;  /* 0x00000004ff1c7819 */ /* 0x000fc6000001161d */
[----:B------:R-:W-:Y:S01]  /*09e0*/  IMAD R12, R14, 0x4, R12 ;  /* 0x000000040e0c7824 */ /* 0x000fe200078e020c */
[----:B------:R-:W-:Y:S01]  /*09f0*/  LEA R26, R28, UR5, 0x6 ;  /* 0x000000051c1a7c11 */ /* 0x000fe2000f8e30ff */
[----:B0-----:R-:W-:-:S04]  /*0a00*/  @!P1 IMAD.WIDE.U32 R8, R10, 0x4, R8 ;  /* 0x000000040a089825 */ /* 0x001fc800078e0008 */
[----:B------:R-:W-:-:S06]  /*0a10*/  IMAD.MOV.U32 R10, RZ, RZ, RZ ;  /* 0x000000ffff0a7224 */ /* 0x000fcc00078e00ff */
[----:B------:R0:W2:Y:S01]  /*0a20*/  @!P1 LDG.E R10, desc[UR8][R8.64] ;  /* 0x00000008080a9981 */ /* 0x0000a2000c1e1900 */
[----:B------:R-:W-:Y:S01]  /*0a30*/  IMAD R28, R19, 0x8, R28 ;  /* 0x00000008131c7824 */ /* 0x000fe200078e021c */
[----:B0-----:R-:W-:-:S04]  /*0a40*/  LOP3.LUT R9, R29, 0xf, RZ, 0xc0, !PT ;  /* 0x0000000f1d097812 */ /* 0x001fc800078ec0ff */
[C---:B------:R-:W-:Y:S01]  /*0a50*/  LEA R26, R9.reuse, R26, 0x2 ;  /* 0x0000001a091a7211 */ /* 0x040fe200078e10ff */
[----:B------:R-:W-:-:S05]  /*0a60*/  VIADD R14, R9, UR4 ;  /* 0x00000004090e7c36 */ /* 0x000fca0008000000 */
[----:B------:R-:W-:-:S04]  /*0a70*/  ISETP.GE.AND P1, PT, R14, UR7, PT ;  /* 0x000000070e007c0c */ /* 0x000fc8000bf26270 */
[----:B------:R-:W-:-:S13]  /*0a80*/  ISETP.GE.OR P1, PT, R28, UR10, P1 ;  /* 0x0000000a1c007c0c */ /* 0x000fda0008f26670 */
[----:B------:R-:W0:Y:S01]  /*0a90*/  @!P1 LDC.64 R8, c[0x0][0x380] ;  /* 0x0000e000ff089b82 */ /* 0x000e220000000a00 */
[----:B------:R-:W-:-:S04]  /*0aa0*/  @!P1 IMAD R14, R28, UR7, R14 ;  /* 0x000000071c0e9c24 */ /* 0x000fc8000f8e020e */
[----:B0-----:R-:W-:-:S04]  /*0ab0*/  @!P1 IMAD.WIDE.U32 R8, R14, 0x4, R8 ;  /* 0x000000040e089825 */ /* 0x001fc800078e0008 */
[----:B------:R-:W-:-:S06]  /*0ac0*/  IMAD.MOV.U32 R14, RZ, RZ, RZ ;  /* 0x000000ffff0e7224 */ /* 0x000fcc00078e00ff */
[----:B------:R0:W3:Y:S01]  /*0ad0*/  @!P1 LDG.E R14, desc[UR8][R8.64] ;  /* 0x00000008080e9981 */ /* 0x0000e2000c1e1900 */
[----:B------:R-:W-:-:S04]  /*0ae0*/  SHF.R.U32.HI R28, RZ, 0x4, R13 ;  /* 0x00000004ff1c7819 */ /* 0x000fc8000001160d */
[----:B0-----:R-:W-:Y:S02]  /*0af0*/  LEA R8, R19, R28, 0x3 ;  /* 0x0000001c13087211 */ /* 0x001fe400078e18ff */
[----:B------:R-:W-:Y:S01]  /*0b00*/  LEA R28, R28, UR5, 0x6 ;  /* 0x000000051c1c7c11 */ /* 0x000fe2000f8e30ff */
[----:B---3--:R0:W-:Y:S04]  /*0b10*/  STS [R26], R14 ;  /* 0x0000000e1a007388 */ /* 0x0081e80000000800 */
[----:B--2---:R1:W-:Y:S01]  /*0b20*/  STS [R12], R10 ;  /* 0x0000000a0c007388 */ /* 0x0043e20000000800 */
[----:B0-----:R-:W-:Y:S01]  /*0b30*/  LOP3.LUT R14, R13, 0xf, RZ, 0xc0, !PT ;  /* 0x0000000f0d0e7812 */ /* 0x001fe200078ec0ff */
[----:B------:R-:W-:-:S04]  /*0b40*/  IMAD.MOV.U32 R26, RZ, RZ, RZ ;  /* 0x000000ffff1a7224 */ /* 0x000fc800078e00ff */
[----:B------:R-:W-:-:S05]  /*0b50*/  VIADD R9, R14, UR4 ;  /* 0x000000040e097c36 */ /* 0x000fca0008000000 */
[----:B------:R-:W-:-:S04]  /*0b60*/  ISETP.GE.AND P1, PT, R9, UR7, PT ;  /* 0x0000000709007c0c */ /* 0x000fc8000bf26270 */
[----:B------:R-:W-:-:S13]  /*0b70*/  ISETP.GE.OR P1, PT, R8, UR10, P1 ;  /* 0x0000000a08007c0c */ /* 0x000fda0008f26670 */
[----:B-1----:R-:W-:Y:S02]  /*0b80*/  @!P1 IMAD R10, R8, UR7, R9 ;  /* 0x00000007080a9c24 */ /* 0x002fe4000f8e0209 */
[----:B------:R-:W0:Y:S01]  /*0b90*/  @!P1 LDC.64 R8, c[0x0][0x380] ;  /* 0x0000e000ff089b82 */ /* 0x000e220000000a00 */
[----:B------:R-:W-:Y:S01]  /*0ba0*/  SHF.R.U32.HI R12, RZ, 0x4, R15 ;  /* 0x00000004ff0c7819 */ /* 0x000fe2000001160f */
[----:B------:R-:W-:-:S03]  /*0bb0*/  IMAD R28, R14, 0x4, R28 ;  /* 0x000000040e1c7824 */ /* 0x000fc600078e021c */
[----:B------:R-:W-:Y:S01]  /*0bc0*/  LEA R14, R19, R12, 0x3 ;  /* 0x0000000c130e7211 */ /* 0x000fe200078e18ff */
[----:B0-----:R-:W-:Y:S01]  /*0bd0*/  @!P1 IMAD.WIDE.U32 R8, R10, 0x4, R8 ;  /* 0x000000040a089825 */ /* 0x001fe200078e0008 */
[----:B------:R-:W-:-:S04]  /*0be0*/  LOP3.LUT R10, R15, 0xf, RZ, 0xc0, !PT ;  /* 0x0000000f0f0a7812 */ /* 0x000fc800078ec0ff */
[----:B------:R0:W2:Y:S02]  /*0bf0*/  @!P1 LDG.E R26, desc[UR8][R8.64] ;  /* 0x00000008081a9981 */ /* 0x0000a4000c1e1900 */
[----:B0-----:R-:W-:-:S05]  /*0c00*/  VIADD R9, R10, UR4 ;  /* 0x000000040a097c36 */ /* 0x001fca0008000000 */
[----:B------:R-:W-:-:S04]  /*0c10*/  ISETP.GE.AND P1, PT, R9, UR7, PT ;  /* 0x0000000709007c0c */ /* 0x000fc8000bf26270 */
[----:B------:R-:W-:-:S13]  /*0c20*/  ISETP.GE.OR P1, PT, R14, UR10, P1 ;  /* 0x0000000a0e007c0c */ /* 0x000fda0008f26670 */
[----:B------:R-:W-:Y:S02]  /*0c30*/  @!P1 IMAD R14, R14, UR7, R9 ;  /* 0x000000070e0e9c24 */ /* 0x000fe4000f8e0209 */
[----:B------:R-:W0:Y:S02]  /*0c40*/  @!P1 LDC.64 R8, c[0x0][0x380] ;  /* 0x0000e000ff089b82 */ /* 0x000e240000000a00 */
[----:B0-----:R-:W-:-:S04]  /*0c50*/  @!P1 IMAD.WIDE.U32 R8, R14, 0x4, R8 ;  /* 0x000000040e089825 */ /* 0x001fc800078e0008 */
[----:B------:R-:W-:-:S06]  /*0c60*/  IMAD.MOV.U32 R14, RZ, RZ, RZ ;  /* 0x000000ffff0e7224 */ /* 0x000fcc00078e00ff */
[----:B------:R-:W3:Y:S01]  /*0c70*/  @!P1 LDG.E R14, desc[UR8][R8.64] ;  /* 0x00000008080e9981 */ /* 0x000ee2000c1e1900 */
[----:B------:R-:W-:Y:S02]  /*0c80*/  LEA R12, R12, UR5, 0x6 ;  /* 0x000000050c0c7c11 */ /* 0x000fe4000f8e30ff */
[----:B------:R-:W-:-:S03]  /*0c90*/  IADD3 R29, PT, PT, R24, R29, R24 ;  /* 0x0000001d181d7210 */ /* 0x000fc60007ffe018 */
[----:B------:R-:W-:Y:S01]  /*0ca0*/  IMAD R12, R10, 0x4, R12 ;  /* 0x000000040a0c7824 */ /* 0x000fe200078e020c */
[----:B------:R-:W-:-:S04]  /*0cb0*/  IADD3 R29, PT, PT, R24, R29, R24 ;  /* 0x0000001d181d7210 */ /* 0x000fc80007ffe018 */
[----:B------:R-:W-:Y:S01]  /*0cc0*/  ISETP.GE.U32.AND P1, PT, R29, 0x80, PT ;  /* 0x000000801d00780c */ /* 0x000fe20003f26070 */
[C---:B------:R-:W-:Y:S01]  /*0cd0*/  IMAD R13, R24.reuse, 0x4, R13 ;  /* 0x00000004180d7824 */ /* 0x040fe200078e020d */
[C---:B------:R-:W-:Y:S01]  /*0ce0*/  LEA R15, R24.reuse, R15, 0x2 ;  /* 0x0000000f180f7211 */ /* 0x040fe200078e10ff */
[----:B------:R-:W-:Y:S01]  /*0cf0*/  IMAD R27, R24, 0x4, R27 ;  /* 0x00000004181b7824 */ /* 0x000fe200078e021b */
[----:B--2---:R0:W-:Y:S04]  /*0d00*/  STS [R28], R26 ;  /* 0x0000001a1c007388 */ /* 0x0041e80000000800 */
[----:B---3--:R0:W-:Y:S05]  /*0d10*/  STS [R12], R14 ;  /* 0x0000000e0c007388 */ /* 0x0081ea0000000800 */
[----:B------:R-:W-:Y:S05]  /*0d20*/  @!P1 BRA `(.L_x_83) ;  /* 0xfffffff800f89947 */ /* 0x000fea000383ffff */
.L_x_78:
[----:B01----:R-:W-:Y:S05]  /*0d30*/  BSYNC.RECONVERGENT B0 ;  /* 0x0000000000007941 */ /* 0x003fea0003800200 */
.L_x_77:
[----:B------:R-:W-:Y:S01]  /*0d40*/  ISETP.GT.U32.AND P1, PT, R25, 0xff, PT ;  /* 0x000000ff1900780c */ /* 0x000fe20003f24070 */
[----:B------:R-:W0:Y:S01]  /*0d50*/  LDCU UR10, c[0x0][0x3a0] ;  /* 0x00007400ff0a77ac */ /* 0x000e220008000800 */
[----:B------:R-:W-:Y:S01]  /*0d60*/  BSSY.RECONVERGENT B1, `(.L_x_84) ;  /* 0x0000082000017945 */ /* 0x000fe20003800200 */
[----:B------:R-:W1:Y:S10]  /*0d70*/  LDCU UR7, c[0x0][0x39c] ;  /* 0x00007380ff0777ac */ /* 0x000e740008000800 */
[----:B------:R-:W-:Y:S05]  /*0d80*/  @P1 BRA `(.L_x_85) ;  /* 0x0000000400fc1947 */ /* 0x000fea0003800000 */
[----:B------:R-:W-:Y:S01]  /*0d90*/  LOP3.LUT R13, R5, 0x3, RZ, 0xc0, !PT ;  /* 0x00000003050d7812 */ /* 0x000fe200078ec0ff */
[----:B------:R-:W-:Y:S01]  /*0da0*/  BSSY.RECONVERGENT B0, `(.L_x_86) ;  /* 0x0000039000007945 */ /* 0x000fe20003800200 */
[----:B--23--:R-:W-:Y:S02]  /*0db0*/  IMAD.MOV.U32 R27, RZ, RZ, R25 ;  /* 0x000000ffff1b7224 */ /* 0x00cfe400078e0019 */
[----:B------:R-:W-:-:S13]  /*0dc0*/  ISETP.NE.AND P1, PT, R13, 0x3, PT ;  /* 0x000000030d00780c */ /* 0x000fda0003f25270 */
[----:B------:R-:W-:Y:S05]  /*0dd0*/  @!P1 BRA `(.L_x_87) ;  /* 0x0000000000d49947 */ /* 0x000fea0003800000 */
[----:B------:R-:W2:Y:S01]  /*0de0*/  LDC R10, c[0x0][0x39c] ;  /* 0x0000e700ff0a7b82 */ /* 0x000ea20000000800 */
[----:B----4-:R-:W-:Y:S01]  /*0df0*/  IMAD R15, R21, 0x10, R4 ;  /* 0x00000010150f7824 */ /* 0x010fe200078e0204 */
[----:B------:R-:W-:Y:S01]  /*0e00*/  IADD3 R27, PT, PT, R16, UR4, RZ ;  /* 0x00000004101b7c10 */ /* 0x000fe2000fffe0ff */
[----:B------:R-:W-:Y:S01]  /*0e10*/  BSSY.RECONVERGENT B2, `(.L_x_88) ;  /* 0x000000a000027945 */ /* 0x000fe20003800200 */
[----:B------:R-:W-:-:S04]  /*0e20*/  IMAD.MOV.U32 R8, RZ, RZ, RZ ;  /* 0x000000ffff087224 */ /* 0x000fc800078e00ff */
[----:B------:R-:W3:Y:S01]  /*0e30*/  LDC R12, c[0x0][0x3a0] ;  /* 0x0000e800ff0c7b82 */ /* 0x000ee20000000800 */
[----:B--2---:R-:W-:-:S04]  /*0e40*/  ISETP.GE.AND P1, PT, R15, R10, PT ;  /* 0x0000000a0f00720c */ /* 0x004fc80003f26270 */
[----:B---3--:R-:W-:-:S13]  /*0e50*/  ISETP.GE.OR P1, PT, R27, R12, P1 ;  /* 0x0000000c1b00720c */ /* 0x008fda0000f26670 */
[----:B------:R-:W-:Y:S05]  /*0e60*/  @P1 BRA `(.L_x_89) ;  /* 0x0000000000101947 */ /* 0x000fea0003800000 */
[----:B------:R-:W2:Y:S01]  /*0e70*/  LDC.64 R8, c[0x0][0x388] ;  /* 0x0000e200ff087b82 */ /* 0x000ea20000000a00 */
[----:B------:R-:W-:-:S04]  /*0e80*/  IMAD R15, R27, R10, R15 ;  /* 0x0000000a1b0f7224 */ /* 0x000fc800078e020f */
[----:B--2---:R-:W-:-:S06]  /*0e90*/  IMAD.WIDE R8, R15, 0x4, R8 ;  /* 0x000000040f087825 */ /* 0x004fcc00078e0208 */
[----:B------:R2:W5:Y:S02]  /*0ea0*/  LDG.E R8, desc[UR8][R8.64] ;  /* 0x0000000808087981 */ /* 0x000564000c1e1900 */
.L_x_89:
[----:B01----:R-:W-:Y:S05]  /*0eb0*/  BSYNC.RECONVERGENT B2 ;  /* 0x0000000000027941 */ /* 0x003fea0003800200 */
.L_x_88:
[----:B-----5:R3:W-:Y:S01]  /*0ec0*/  STS [R7], R8 ;  /* 0x0000000807007388 */ /* 0x0207e20000000800 */
[----:B------:R-:W-:Y:S01]  /*0ed0*/  ISETP.NE.AND P1, PT, R13, RZ, PT ;  /* 0x000000ff0d00720c */ /* 0x000fe20003f25270 */
[----:B------:R-:W-:-:S12]  /*0ee0*/  IMAD.MOV.U32 R27, RZ, RZ, R17 ;  /* 0x000000ffff1b7224 */ /* 0x000fd800078e0011 */
[----:B---3--:R-:W-:Y:S05]  /*0ef0*/  @!P1 BRA `(.L_x_87) ;  /* 0x00000000008c9947 */ /* 0x008fea0003800000 */
[----:B------:R-:W-:Y:S01]  /*0f00*/  LEA R15, R21, R0, 0x4 ;  /* 0x00000000150f7211 */ /* 0x000fe200078e20ff */
[----:B------:R-:W-:Y:S02]  /*0f10*/  VIADD R27, R2, UR4 ;  /* 0x00000004021b7c36 */ /* 0x000fe40008000000 */
[----:B------:R-:W-:Y:S01]  /*0f20*/  IMAD.MOV.U32 R14, RZ, RZ, RZ ;  /* 0x000000ffff0e7224 */ /* 0x000fe200078e00ff */
[----:B------:R-:W-:-:S04]  /*0f30*/  ISETP.GE.AND P1, PT, R15, R10, PT ;  /* 0x0000000a0f00720c */ /* 0x000fc80003f26270 */
[----:B------:R-:W-:-:S13]  /*0f40*/  ISETP.GE.OR P1, PT, R27, R12, P1 ;  /* 0x0000000c1b00720c */ /* 0x000fda0000f26670 */
[----:B--2---:R-:W0:Y:S01]  /*0f50*/  @!P1 LDC.64 R8, c[0x0][0x388] ;  /* 0x0000e200ff089b82 */ /* 0x004e220000000a00 */
[----:B------:R-:W-:-:S04]  /*0f60*/  @!P1 IMAD R15, R27, R10, R15 ;  /* 0x0000000a1b0f9224 */ /* 0x000fc800078e020f */
[----:B0-----:R-:W-:-:S05]  /*0f70*/  @!P1 IMAD.WIDE R8, R15, 0x4, R8 ;  /* 0x000000040f089825 */ /* 0x001fca00078e0208 */
[----:B------:R-:W2:Y:S01]  /*0f80*/  @!P1 LDG.E R14, desc[UR8][R8.64] ;  /* 0x00000008080e9981 */ /* 0x000ea2000c1e1900 */
[----:B------:R-:W-:Y:S02]  /*0f90*/  MOV R15, 0x400 ;  /* 0x00000400000f7802 */ /* 0x000fe40000000f00 */
[----:B------:R-:W-:Y:S01]  /*0fa0*/  ISETP.NE.AND P1, PT, R13, 0x1, PT ;  /* 0x000000010d00780c */ /* 0x000fe20003f25270 */
[----:B------:R-:W0:Y:S01]  /*0fb0*/  S2R R26, SR_CgaCtaId ;  /* 0x00000000001a7919 */ /* 0x000e220000008800 */
[----:B------:R-:W-:Y:S02]  /*0fc0*/  IADD3 R15, PT, PT, R15, 0x200, RZ ;  /* 0x000002000f0f7810 */ /* 0x000fe40007ffe0ff */
[----:B------:R-:W-:Y:S02]  /*0fd0*/  MOV R27, R3 ;  /* 0x00000003001b7202 */ /* 0x000fe40000000f00 */
[----:B0-----:R-:W-:-:S05]  /*0fe0*/  LEA R29, R26, R15, 0x18 ;  /* 0x0000000f1a1d7211 */ /* 0x001fca00078ec0ff */
[----:B------:R-:W-:-:S04]  /*0ff0*/  IMAD R15, R2, 0x40, R29 ;  /* 0x00000040020f7824 */ /* 0x000fc800078e021d */
[----:B------:R-:W-:-:S05]  /*1000*/  IMAD R15, R0, 0x4, R15 ;  /* 0x00000004000f7824 */ /* 0x000fca00078e020f */
[----:B--2---:R3:W-:Y:S01]  /*1010*/  STS [R15], R14 ;  /* 0x0000000e0f007388 */ /* 0x0047e20000000800 */
[----:B------:R-:W-:Y:S05]  /*1020*/  @!P1 BRA `(.L_x_87) ;  /* 0x0000000000409947 */ /* 0x000fea0003800000 */
[----:B------:R-:W-:Y:S01]  /*1030*/  IMAD R13, R21, 0x10, R20 ;  /* 0x00000010150d7824 */ /* 0x000fe200078e0214 */
[C---:B------:R-:W-:Y:S01]  /*1040*/  LEA R9, R18.reuse, R29, 0x6 ;  /* 0x0000001d12097211 */ /* 0x040fe200078e30ff */
[----:B------:R-:W-:Y:S01]  /*1050*/  VIADD R27, R18, UR4 ;  /* 0x00000004121b7c36 */ /* 0x000fe20008000000 */
[----:B------:R-:W-:Y:S01]  /*1060*/  BSSY.RECONVERGENT B2, `(.L_x_90) ;  /* 0x000000a000027945 */ /* 0x000fe20003800200 */
[----:B------:R-:W-:Y:S01]  /*1070*/  IMAD.MOV.U32 R8, RZ, RZ, RZ ;  /* 0x000000ffff087224 */ /* 0x000fe200078e00ff */
[----:B------:R-:W-:Y:S01]  /*1080*/  ISETP.GE.AND P1, PT, R13, R10, PT ;  /* 0x0000000a0d00720c */ /* 0x000fe20003f26270 */
[----:B---3--:R-:W-:-:S03]  /*1090*/  IMAD R15, R20, 0x4, R9 ;  /* 0x00000004140f7824 */ /* 0x008fc600078e0209 */
[----:B------:R-:W-:-:S13]  /*10a0*/  ISETP.GE.OR P1, PT, R27, R12, P1 ;  /* 0x0000000c1b00720c */ /* 0x000fda0000f26670 */
[----:B------:R-:W-:Y:S05]  /*10b0*/  @P1 BRA `(.L_x_91) ;  /* 0x0000000000101947 */ /* 0x000fea0003800000 */
[----:B------:R-:W0:Y:S01]  /*10c0*/  LDC.64 R8, c[0x0][0x388] ;  /* 0x0000e200ff087b82 */ /* 0x000e220000000a00 */
[----:B------:R-:W-:-:S04]  /*10d0*/  IMAD R13, R27, R10, R13 ;  /* 0x0000000a1b0d7224 */ /* 0x000fc800078e020d */
[----:B0-----:R-:W-:-:S06]  /*10e0*/  IMAD.WIDE R8, R13, 0x4, R8 ;  /* 0x000000040d087825 */ /* 0x001fcc00078e0208 */
[----:B------:R0:W5:Y:S02]  /*10f0*/  LDG.E R8, desc[UR8][R8.64] ;  /* 0x0000000808087981 */ /* 0x000164000c1e1900 */
.L_x_91:
[----:B------:R-:W-:Y:S05]  /*1100*/  BSYNC.RECONVERGENT B2 ;  /* 0x0000000000027941 */ /* 0x000fea0003800200 */
.L_x_90:
[----:B-----5:R1:W-:Y:S01]  /*1110*/  STS [R15], R8 ;  /* 0x000000080f007388 */ /* 0x0203e20000000800 */
[----:B------:R-:W-:-:S07]  /*1120*/  IADD3 R27, PT, PT, R24, R3, RZ ;  /* 0x00000003181b7210 */ /* 0x000fce0007ffe0ff */
.L_x_87:
[----:B01----:R-:W-:Y:S05]  /*1130*/  BSYNC.RECONVERGENT B0 ;  /* 0x0000000000007941 */ /* 0x003fea0003800200 */
.L_x_86:
[----:B------:R-:W-:-:S13]  /*1140*/  ISETP.GE.U32.AND P1, PT, R5, 0x3, PT ;  /* 0x000000030500780c */ /* 0x000fda0003f26070 */
[----:B------:R-:W-:Y:S05]  /*1150*/  @!P1 BRA `(.L_x_85) ;  /* 0x0000000400089947 */ /* 0x000fea0003800000 */
.L_x_92:
[----:B------:R-:W-:Y:S01]  /*1160*/  LOP3.LUT R26, R27, 0xf, RZ, 0xc0, !PT ;  /* 0x0000000f1b1a7812 */ /* 0x000fe200078ec0ff */
[----:B0-----:R-:W-:Y:S01]  /*1170*/  IMAD.MOV.U32 R12, RZ, RZ, RZ ;  /* 0x000000ffff0c7224 */ /* 0x001fe200078e00ff */
[----:B---34-:R-:W-:Y:S01]  /*1180*/  SHF.R.U32.HI R15, RZ, 0x4, R27 ;  /* 0x00000004ff0f7819 */ /* 0x018fe2000001161b */
[----:B------:R-:W0:Y:S01]  /*1190*/  S2UR UR6, SR_CgaCtaId ;  /* 0x00000000000679c3 */ /* 0x000e220000008800 */
[----:B------:R-:W-:Y:S01]  /*11a0*/  IADD3 R13, PT, PT, R24, R27, RZ ;  /* 0x0000001b180d7210 */ /* 0x000fe20007ffe0ff */
[----:B------:R-:W-:Y:S02]  /*11b0*/  IMAD R10, R21, 0x10, R26 ;  /* 0x00000010150a7824 */ /* 0x000fe400078e021a */
[----:B------:R-:W-:-:S03]  /*11c0*/  VIADD R29, R15, UR4 ;  /* 0x000000040f1d7c36 */ /* 0x000fc60008000000 */
[----:B------:R-:W-:-:S04]  /*11d0*/  ISETP.GE.AND P1, PT, R10, UR7, PT ;  /* 0x000000070a007c0c */ /* 0x000fc8000bf26270 */
[----:B------:R-:W-:-:S13]  /*11e0*/  ISETP.GE.OR P1, PT, R29, UR10, P1 ;  /* 0x0000000a1d007c0c */ /* 0x000fda0008f26670 */
[----:B--2---:R-:W1:Y:S01]  /*11f0*/  @!P1 LDC.64 R8, c[0x0][0x388] ;  /* 0x0000e200ff089b82 */ /* 0x004e620000000a00 */
[----:B------:R-:W-:Y:S01]  /*1200*/  @!P1 IMAD R29, R29, UR7, R10 ;  /* 0x000000071d1d9c24 */ /* 0x000fe2000f8e020a */
[----:B------:R-:W-:Y:S02]  /*1210*/  LOP3.LUT R10, R13, 0xf, RZ, 0xc0, !PT ;  /* 0x0000000f0d0a7812 */ /* 0x000fe400078ec0ff */
[----:B------:R-:W-:-:S04]  /*1220*/  SHF.R.U32.HI R14, RZ, 0x4, R13 ;  /* 0x00000004ff0e7819 */ /* 0x000fc8000001160d */
[----:B------:R-:W-:Y:S01]  /*1230*/  IADD3 R28, PT, PT, R14, UR4, RZ ;  /* 0x000000040e1c7c10 */ /* 0x000fe2000fffe0ff */
[----:B-1----:R-:W-:-:S04]  /*1240*/  @!P1 IMAD.WIDE R8, R29, 0x4, R8 ;  /* 0x000000041d089825 */ /* 0x002fc800078e0208 */
[----:B------:R-:W-:Y:S01]  /*1250*/  IMAD R29, R21, 0x10, R10 ;  /* 0x00000010151d7824 */ /* 0x000fe200078e020a */
[----:B------:R1:W2:Y:S01]  /*1260*/  @!P1 LDG.E R12, desc[UR8][R8.64] ;  /* 0x00000008080c9981 */ /* 0x0002a2000c1e1900 */
[----:B------:R-:W-:Y:S02]  /*1270*/  UMOV UR5, 0x400 ;  /* 0x0000040000057882 */ /* 0x000fe40000000000 */
[----:B------:R-:W-:Y:S01]  /*1280*/  UIADD3 UR5, UPT, UPT, UR5, 0x200, URZ ;  /* 0x0000020005057890 */ /* 0x000fe2000fffe0ff */
[----:B------:R-:W-:-:S03]  /*1290*/  ISETP.GE.AND P1, PT, R29, UR7, PT ;  /* 0x000000071d007c0c */ /* 0x000fc6000bf26270 */
[----:B0-----:R-:W-:Y:S01]  /*12a0*/  ULEA UR5, UR6, UR5, 0x18 ;  /* 0x0000000506057291 */ /* 0x001fe2000f8ec0ff */
[----:B------:R-:W-:-:S05]  /*12b0*/  ISETP.GE.OR P1, PT, R28, UR10, P1 ;  /* 0x0000000a1c007c0c */ /* 0x000fca0008f26670 */
[----:B------:R-:W-:Y:S02]  /*12c0*/  LEA R27, R15, UR5, 0x6 ;  /* 0x000000050f1b7c11 */ /* 0x000fe4000f8e30ff */
[----:B------:R-:W-:-:S03]  /*12d0*/  IADD3 R13, PT, PT, R24, R13, RZ ;  /* 0x0000000d180d7210 */ /* 0x000fc60007ffe0ff */
[----:B------:R-:W-:-:S03]  /*12e0*/  IMAD R27, R26, 0x4, R27 ;  /* 0x000000041a1b7824 */ /* 0x000fc600078e021b */
[----:B-1----:R-:W0:Y:S01]  /*12f0*/  @!P1 LDC.64 R8, c[0x0][0x388] ;  /* 0x0000e200ff089b82 */ /* 0x002e220000000a00 */
[----:B------:R-:W-:-:S04]  /*1300*/  @!P1 IMAD R15, R28, UR7, R29 ;  /* 0x000000071c0f9c24 */ /* 0x000fc8000f8e021d */
[----:B0-----:R-:W-:-:S04]  /*1310*/  @!P1 IMAD.WIDE R8, R15, 0x4, R8 ;  /* 0x000000040f089825 */ /* 0x001fc800078e0208 */
[----:B------:R-:W-:-:S06]  /*1320*/  IMAD.MOV.U32 R15, RZ, RZ, RZ ;  /* 0x000000ffff0f7224 */ /* 0x000fcc00078e00ff */
[----:B------:R0:W3:Y:S01]  /*1330*/  @!P1 LDG.E R15, desc[UR8][R8.64] ;  /* 0x00000008080f9981 */ /* 0x0000e2000c1e1900 */
[----:B------:R-:W-:Y:S02]  /*1340*/  LOP3.LUT R26, R13, 0xf, RZ, 0xc0, !PT ;  /* 0x0000000f0d1a7812 */ /* 0x000fe400078ec0ff */
[----:B------:R-:W-:Y:S02]  /*1350*/  SHF.R.U32.HI R28, RZ, 0x4, R13 ;  /* 0x00000004ff1c7819 */ /* 0x000fe4000001160d */
[----:B------:R-:W-:-:S04]  /*1360*/  LEA R29, R14, UR5, 0x6 ;  /* 0x000000050e1d7c11 */ /* 0x000fc8000f8e30ff */
[----:B------:R-:W-:Y:S01]  /*1370*/  LEA R14, R10, R29, 0x2 ;  /* 0x0000001d0a0e7211 */ /* 0x000fe200078e10ff */
[----:B0-----:R-:W-:Y:S02]  /*1380*/  IMAD R9, R21, 0x10, R26 ;  /* 0x0000001015097824 */ /* 0x001fe400078e021a */
[----:B------:R-:W-:Y:S02]  /*1390*/  VIADD R8, R28, UR4 ;  /* 0x000000041c087c36 */ /* 0x000fe40008000000 */
[----:B------:R-:W-:Y:S01]  /*13a0*/  IMAD.MOV.U32 R10, RZ, RZ, RZ ;  /* 0x000000ffff0a7224 */ /* 0x000fe200078e00ff */
[----:B------:R-:W-:-:S04]  /*13b0*/  ISETP.GE.AND P1, PT, R9, UR7, PT ;  /* 0x0000000709007c0c */ /* 0x000fc8000bf26270 */
[----:B------:R-:W-:-:S13]  /*13c0*/  ISETP.GE.OR P1, PT, R8, UR10, P1 ;  /* 0x0000000a08007c0c */ /* 0x000fda0008f26670 */
[----:B------:R-:W-:Y:S02]  /*13d0*/  @!P1 IMAD R29, R8, UR7, R9 ;  /* 0x00000007081d9c24 */ /* 0x000fe4000f8e0209 */
[----:B------:R-:W0:Y:S01]  /*13e0*/  @!P1 LDC.64 R8, c[0x0][0x388] ;  /* 0x0000e200ff089b82 */ /* 0x000e220000000a00 */
[----:B--2---:R1:W-:Y:S02]  /*13f0*/  STS [R27], R12 ;  /* 0x0000000c1b007388 */ /* 0x0043e40000000800 */
[----:B-1----:R-:W-:Y:S02]  /*1400*/  IMAD.IADD R27, R24, 0x1, R13 ;  /* 0x00000001181b7824 */ /* 0x002fe400078e020d */
[----:B0-----:R-:W-:-:S03]  /*1410*/  @!P1 IMAD.WIDE R12, R29, 0x4, R8 ;  /* 0x000000041d0c9825 */ /* 0x001fc600078e0208 */
[----:B------:R-:W-:Y:S02]  /*1420*/  SHF.R.U32.HI R29, RZ, 0x4, R27 ;  /* 0x00000004ff1d7819 */ /* 0x000fe4000001161b */
[----:B------:R0:W2:Y:S03]  /*1430*/  @!P1 LDG.E R10, desc[UR8][R12.64] ;  /* 0x000000080c0a9981 */ /* 0x0000a6000c1e1900 */
[----:B------:R-:W-:Y:S01]  /*1440*/  VIADD R8, R29, UR4 ;  /* 0x000000041d087c36 */ /* 0x000fe20008000000 */
[----:B---3--:R1:W-:Y:S02]  /*1450*/  STS [R14], R15 ;  /* 0x0000000f0e007388 */ /* 0x0083e40000000800 */
[----:B-1----:R-:W-:-:S04]  /*1460*/  LOP3.LUT R14, R27, 0xf, RZ, 0xc0, !PT ;  /* 0x0000000f1b0e7812 */ /* 0x002fc800078ec0ff */
[----:B------:R-:W-:-:S04]  /*1470*/  LEA R9, R21, R14, 0x4 ;  /* 0x0000000e15097211 */ /* 0x000fc800078e20ff */
[----:B------:R-:W-:-:S04]  /*1480*/  ISETP.GE.AND P1, PT, R9, UR7, PT ;  /* 0x0000000709007c0c */ /* 0x000fc8000bf26270 */
[----:B------:R-:W-:Y:S02]  /*1490*/  ISETP.GE.OR P1, PT, R8, UR10, P1 ;  /* 0x0000000a08007c0c */ /* 0x000fe40008f26670 */
[----:B------:R-:W-:-:S05]  /*14a0*/  LEA R15, R28, UR5, 0x6 ;  /* 0x000000051c0f7c11 */ /* 0x000fca000f8e30ff */
[----:B------:R-:W-:-:S06]  /*14b0*/  IMAD R15, R26, 0x4, R15 ;  /* 0x000000041a0f7824 */ /* 0x000fcc00078e020f */
[----:B------:R-:W-:Y:S02]  /*14c0*/  @!P1 IMAD R26, R8, UR7, R9 ;  /* 0x00000007081a9c24 */ /* 0x000fe4000f8e0209 */
[----:B------:R-:W1:Y:S01]  /*14d0*/  @!P1 LDC.64 R8, c[0x0][0x388] ;  /* 0x0000e200ff089b82 */ /* 0x000e620000000a00 */
[----:B0-----:R-:W-:Y:S02]  /*14e0*/  HFMA2 R12, -RZ, RZ, 0, 0 ;  /* 0x00000000ff0c7431 */ /* 0x001fe400000001ff */
[----:B-1----:R-:W-:-:S05]  /*14f0*/  @!P1 IMAD.WIDE R8, R26, 0x4, R8 ;  /* 0x000000041a089825 */ /* 0x002fca00078e0208 */
[----:B------:R-:W3:Y:S01]  /*1500*/  @!P1 LDG.E R12, desc[UR8][R8.64] ;  /* 0x00000008080c9981 */ /* 0x000ee2000c1e1900 */
[----:B------:R-:W-:-:S05]  /*1510*/  LEA R29, R29, UR5, 0x6 ;  /* 0x000000051d1d7c11 */ /* 0x000fca000f8e30ff */
[----:B------:R-:W-:Y:S02]  /*1520*/  IMAD R29, R14, 0x4, R29 ;  /* 0x000000040e1d7824 */ /* 0x000fe400078e021d */
[----:B------:R-:W-:-:S05]  /*1530*/  IMAD.IADD R27, R24, 0x1, R27 ;  /* 0x00000001181b7824 */ /* 0x000fca00078e021b */
[----:B------:R-:W-:Y:S01]  /*1540*/  ISETP.GE.U32.AND P1, PT, R27, 0x100, PT ;  /* 0x000001001b00780c */ /* 0x000fe20003f26070 */
[----:B--2---:R0:W-:Y:S04]  /*1550*/  STS [R15], R10 ;  /* 0x0000000a0f007388 */ /* 0x0041e80000000800 */
[----:B---3--:R0:W-:Y:S08]  /*1560*/  STS [R29], R12 ;  /* 0x0000000c1d007388 */ /* 0x0081f00000000800 */
[----:B------:R-:W-:Y:S05]  /*1570*/  @!P1 BRA `(.L_x_92) ;  /* 0xfffffff800f89947 */ /* 0x000fea000383ffff */
.L_x_85:
[----:B01----:R-:W-:Y:S05]  /*1580*/  BSYNC.RECONVERGENT B1 ;  /* 0x0000000000017941 */ /* 0x003fea0003800200 */
.L_x_84:
[----:B------:R-:W-:Y:S06]  /*1590*/  BAR.SYNC.DEFER_BLOCKING 0x0 ;  /* 0x0000000000007b1d */ /* 0x000fec0000010000 */
[----:B------:R-:W-:Y:S04]  /*15a0*/  BSSY.RECONVERGENT B0, `(.L_x_93) ;  /* 0x0000026000007945 */ /* 0x000fe80003800200 */
[----:B------:R-:W-:Y:S05]  /*15b0*/  @!P0 BRA `(.L_x_94) ;  /* 0x0000000000908947 */ /* 0x000fea0003800000 */
[----:B----4-:R-:W-:Y:S04]  /*15c0*/  LDS R8, [R22] ;  /* 0x0000000016087984 */ /* 0x010fe80000000800 */
[----:B--23--:R-:W0:Y:S04]  /*15d0*/  LDS.128 R12, [R23] ;  /* 0x00000000170c7984 */ /* 0x00ce280000000c00 */
[----:B------:R-:W1:Y:S04]  /*15e0*/  LDS R9, [R22+0x40] ;  /* 0x0000400016097984 */ /* 0x000e680000000800 */
[----:B------:R-:W2:Y:S04]  /*15f0*/  LDS R10, [R22+0x80] ;  /* 0x00008000160a7984 */ /* 0x000ea80000000800 */
[----:B------:R-:W3:Y:S04]  /*1600*/  LDS R26, [R22+0xc0] ;  /* 0x0000c000161a7984 */ /* 0x000ee80000000800 */
[----:B------:R-:W-:Y:S01]  /*1610*/  LDS R29, [R22+0x3c0] ;  /* 0x0003c000161d7984 */ /* 0x000fe20000000800 */
[----:B0-----:R-:W-:-:S03]  /*1620*/  FFMA R8, R12, R8, R11 ;  /* 0x000000080c087223 */ /* 0x001fc6000000000b */
[----:B------:R-:W-:Y:S01]  /*1630*/  LDS R12, [R22+0x180] ;  /* 0x00018000160c7984 */ /* 0x000fe20000000800 */
[----:B-1----:R-:W-:-:S03]  /*1640*/  FFMA R9, R9, R13, R8 ;  /* 0x0000000d09097223 */ /* 0x002fc60000000008 */
[----:B------:R-:W-:Y:S01]  /*1650*/  LDS R13, [R22+0x100] ;  /* 0x00010000160d7984 */ /* 0x000fe20000000800 */
[----:B--2---:R-:W-:-:S03]  /*1660*/  FFMA R27, R10, R14, R9 ;  /* 0x0000000e0a1b7223 */ /* 0x004fc60000000009 */
[----:B------:R-:W0:Y:S01]  /*1670*/  LDS.128 R8, [R23+0x10] ;  /* 0x0000100017087984 */ /* 0x000e220000000c00 */
[----:B---3--:R-:W-:-:S03]  /*1680*/  FFMA R15, R26, R15, R27 ;  /* 0x0000000f1a0f7223 */ /* 0x008fc6000000001b */
[----:B------:R-:W1:Y:S04]  /*1690*/  LDS R27, [R22+0x140] ;  /* 0x00014000161b7984 */ /* 0x000e680000000800 */
[----:B------:R-:W2:Y:S01]  /*16a0*/  LDS R26, [R22+0x1c0] ;  /* 0x0001c000161a7984 */ /* 0x000ea20000000800 */
[----:B0-----:R-:W-:-:S04]  /*16b0*/  FFMA R8, R8, R13, R15 ;  /* 0x0000000d08087223 */ /* 0x001fc8000000000f */
[----:B-1----:R-:W-:Y:S02]  /*16c0*/  FFMA R27, R27, R9, R8 ;  /* 0x000000091b1b7223 */ /* 0x002fe40000000008 */
[----:B------:R-:W-:Y:S02]  /*16d0*/  LDS R9, [R22+0x200] ;  /* 0x0002000016097984 */ /* 0x000fe40000000800 */
[----:B------:R-:W-:Y:S02]  /*16e0*/  FFMA R27, R12, R10, R27 ;  /* 0x0000000a0c1b7223 */ /* 0x000fe4000000001b */
[----:B------:R-:W0:Y:S02]  /*16f0*/  LDS.128 R12, [R23+0x20] ;  /* 0x00002000170c7984 */ /* 0x000e240000000c00 */
[----:B--2---:R-:W-:Y:S02]  /*1700*/  FFMA R11, R26, R11, R27 ;  /* 0x0000000b1a0b7223 */ /* 0x004fe4000000001b */
[----:B------:R-:W1:Y:S04]  /*1710*/  LDS R27, [R22+0x240] ;  /* 0x00024000161b7984 */ /* 0x000e680000000800 */
        /* <DEDUP_REMOVED lines=9> */
[----:B------:R-:W2:Y:S01]  /*17b0*/  LDS R12, [R22+0x380] ;  /* 0x00038000160c7984 */ /* 0x000ea20000000800 */
[----:B0-----:R-:W-:-:S04]  /*17c0*/  FFMA R8, R8, R13, R15 ;  /* 0x0000000d08087223 */ /* 0x001fc8000000000f */
[----:B-1----:R-:W-:-:S04]  /*17d0*/  FFMA R9, R27, R9, R8 ;  /* 0x000000091b097223 */ /* 0x002fc80000000008 */
[----:B--2---:R-:W-:-:S04]  /*17e0*/  FFMA R10, R12, R10, R9 ;  /* 0x0000000a0c0a7223 */ /* 0x004fc80000000009 */
[----:B------:R-:W-:-:S07]  /*17f0*/  FFMA R11, R29, R11, R10 ;  /* 0x0000000b1d0b7223 */ /* 0x000fce000000000a */
.L_x_94:
[----:B------:R-:W-:Y:S05]  /*1800*/  BSYNC.RECONVERGENT B0 ;  /* 0x0000000000007941 */ /* 0x000fea0003800200 */
.L_x_93:
[----:B------:R-:W0:Y:S01]  /*1810*/  LDCU UR5, c[0x0][0x3a0] ;  /* 0x00007400ff0577ac */ /* 0x000e220008000800 */
[----:B------:R-:W-:-:S04]  /*1820*/  UIADD3 UR4, UPT, UPT, UR4, 0x10, URZ ;  /* 0x0000001004047890 */ /* 0x000fc8000fffe0ff */
[----:B0-----:R-:W-:Y:S01]  /*1830*/  UISETP.GE.AND UP0, UPT, UR4, UR5, UPT ;  /* 0x000000050400728c */ /* 0x001fe2000bf06270 */
[----:B------:R-:W-:Y:S08]  /*1840*/  BAR.SYNC.DEFER_BLOCKING 0x0 ;  /* 0x0000000000007b1d */ /* 0x000ff00000010000 */
[----:B------:R-:W-:Y:S05]  /*1850*/  BRA.U !UP0, `(.L_x_95) ;  /* 0xffffffed08207547 */ /* 0x000fea000b83ffff */
.L_x_76:
[----:B------:R-:W0:Y:S01]  /*1860*/  S2R R2, SR_TID.X ;  /* 0x0000000000027919 */ /* 0x000e220000002100 */
[----:B------:R-:W1:Y:S01]  /*1870*/  LDCU.64 UR6, c[0x0][0x398] ;  /* 0x00007300ff0677ac */ /* 0x000e620008000a00 */
[----:B------:R-:W5:Y:S01]  /*1880*/  S2R R0, SR_TID.Y ;  /* 0x0000000000007919 */ /* 0x000f620000002200 */
[----:B0-----:R-:W-:Y:S01]  /*1890*/  LEA R5, R21, R2, 0x4 ;  /* 0x0000000215057211 */ /* 0x001fe200078e20ff */
        /* <DEDUP_REMOVED lines=9> */
.L_x_96:
        /* <DEDUP_REMOVED lines=13> */
.L_x_175:


//--------------------- .text._Z21sgemm_sram_f32_kernelILi8ELi16ELi8EEvPfS0_S0_iii --------------------------
	.section	.text._Z21sgemm_sram_f32_kernelILi8ELi16ELi8EEvPfS0_S0_iii,"ax",@progbits
	.align	128
        .global         _Z21sgemm_sram_f32_kernelILi8ELi16ELi8EEvPfS0_S0_iii
        .type           _Z21sgemm_sram_f32_kernelILi8ELi16ELi8EEvPfS0_S0_iii,@function
        .size           _Z21sgemm_sram_f32_kernelILi8ELi16ELi8EEvPfS0_S0_iii,(.L_x_176 - _Z21sgemm_sram_f32_kernelILi8ELi16ELi8EEvPfS0_S0_iii)
        .other          _Z21sgemm_sram_f32_kernelILi8ELi16ELi8EEvPfS0_S0_iii,@"STO_CUDA_ENTRY STV_DEFAULT"
_Z21sgemm_sram_f32_kernelILi8ELi16ELi8EEvPfS0_S0_iii:
.text._Z21sgemm_sram_f32_kernelILi8ELi16ELi8EEvPfS0_S0_iii:
        /* <DEDUP_REMOVED lines=19> */
[----:B------:R-:W-:Y:S01]  /*0130*/  IMAD.MOV R13, RZ, RZ, -R2 ;  /* 0x000000ffff0d7224 */ /* 0x000fe200078e0a02 */
[----:B------:R-:W2:Y:S02]  /*0140*/  LDCU.64 UR10, c[0x0][0x398] ;  /* 0x00007300ff0a77ac */ /* 0x000ea40008000a00 */
[----:B------:R-:W-:Y:S01]  /*0150*/  IADD3 R7, PT, PT, R5, R2, RZ ;  /* 0x0000000205077210 */ /* 0x000fe20007ffe0ff */
[----:B------:R-:W-:-:S03]  /*0160*/  UMOV UR4, 0x400 ;  /* 0x0000040000047882 */ /* 0x000fc60000000000 */
[C---:B------:R-:W-:Y:S01]  /*0170*/  ISETP.GE.U32.AND P0, PT, R7.reuse, 0x40, PT ;  /* 0x000000400700780c */ /* 0x040fe20003f06070 */
[----:B------:R-:W-:Y:S01]  /*0180*/  IMAD.IADD R17, R2, 0x1, R7 ;  /* 0x0000000102117824 */ /* 0x000fe200078e0207 */
[C---:B------:R-:W-:Y:S02]  /*0190*/  ISETP.GE.U32.AND P1, PT, R7.reuse, 0x80, PT ;  /* 0x000000800700780c */ /* 0x040fe40003f26070 */
[C---:B------:R-:W-:Y:S01]  /*01a0*/  VIMNMX.U32 R4, PT, PT, R7.reuse, 0x40, !PT ;  /* 0x0000004007047848 */ /* 0x040fe20007fe0000 */
[----:B0-----:R-:W0:Y:S01]  /*01b0*/  MUFU.RCP R6, R6 ;  /* 0x0000000600067308 */ /* 0x001e220000001000 */
[C---:B------:R-:W-:Y:S02]  /*01c0*/  VIMNMX.U32 R8, PT, PT, R7.reuse, 0x80, !PT ;  /* 0x0000008007087848 */ /* 0x040fe40007fe0000 */
[----:B------:R-:W-:Y:S02]  /*01d0*/  SEL R12, RZ, 0x1, P1 ;  /* 0x00000001ff0c7807 */ /* 0x000fe40000800000 */
[----:B------:R-:W-:-:S02]  /*01e0*/  LOP3.LUT R21, R7, 0xf, RZ, 0xc0, !PT ;  /* 0x0000000f07157812 */ /* 0x000fc400078ec0ff */
[----:B------:R-:W-:Y:S02]  /*01f0*/  SHF.R.U32.HI R19, RZ, 0x4, R7 ;  /* 0x00000004ff137819 */ /* 0x000fe40000011607 */
[----:B------:R-:W-:Y:S01]  /*0200*/  LEA R21, R0, R21, 0x4 ;  /* 0x0000001500157211 */ /* 0x000fe200078e20ff */
[----:B-1----:R-:W-:Y:S02]  /*0210*/  ULEA UR7, UR6, UR4, 0x18 ;  /* 0x0000000406077291 */ /* 0x002fe4000f8ec0ff */
[----:B------:R-:W-:Y:S01]  /*0220*/  UIADD3 UR4, UPT, UPT, UR4, 0x100, URZ ;  /* 0x0000010004047890 */ /* 0x000fe2000fffe0ff */
[----:B0-----:R-:W-:Y:S01]  /*0230*/  VIADD R10, R6, 0xffffffe ;  /* 0x0ffffffe060a7836 */ /* 0x001fe20000000000 */
[----:B------:R-:W-:Y:S02]  /*0240*/  SEL R6, RZ, 0x1, P0 ;  /* 0x00000001ff067807 */ /* 0x000fe40000000000 */
[----:B------:R-:W-:Y:S01]  /*0250*/  ULEA UR4, UR6, UR4, 0x18 ;  /* 0x0000000406047291 */ /* 0x000fe2000f8ec0ff */
[----:B------:R-:W-:Y:S01]  /*0260*/  LEA R16, R16, UR7, 0x5 ;  /* 0x0000000710107c11 */ /* 0x000fe2000f8e28ff */
[----:B------:R0:W1:Y:S04]  /*0270*/  F2I.FTZ.U32.TRUNC.NTZ R11, R10 ;  /* 0x0000000a000b7305 */ /* 0x000068000021f000 */
[----:B------:R-:W-:Y:S01]  /*0280*/  LEA R20, R9, UR4, 0x2 ;  /* 0x0000000409147c11 */ /* 0x000fe2000f8e10ff */
[----:B------:R-:W-:Y:S01]  /*0290*/  UMOV UR4, URZ ;  /* 0x000000ff00047c82 */ /* 0x000fe20008000000 */
[----:B0-----:R-:W-:-:S02]  /*02a0*/  IMAD.MOV.U32 R10, RZ, RZ, RZ ;  /* 0x000000ffff0a7224 */ /* 0x001fc400078e00ff */
[----:B-1----:R-:W-:-:S04]  /*02b0*/  IMAD R13, R13, R11, RZ ;  /* 0x0000000b0d0d7224 */ /* 0x002fc800078e02ff */
[----:B------:R-:W-:Y:S01]  /*02c0*/  IMAD.HI.U32 R10, R11, R13, R10 ;  /* 0x0000000d0b0a7227 */ /* 0x000fe200078e000a */
[-C--:B------:R-:W-:Y:S02]  /*02d0*/  IADD3 R11, PT, PT, R4, -R7.reuse, -R6 ;  /* 0x80000007040b7210 */ /* 0x080fe40007ffe806 */
[----:B------:R-:W-:-:S03]  /*02e0*/  IADD3 R13, PT, PT, R8, -R7, -R12 ;  /* 0x80000007080d7210 */ /* 0x000fc60007ffe80c */
[----:B------:R-:W-:-:S04]  /*02f0*/  IMAD.HI.U32 R4, R10, R11, RZ ;  /* 0x0000000b0a047227 */ /* 0x000fc800078e00ff */
[----:B------:R-:W-:-:S04]  /*0300*/  IMAD.HI.U32 R10, R10, R13, RZ ;  /* 0x0000000d0a0a7227 */ /* 0x000fc800078e00ff */
[----:B------:R-:W-:Y:S02]  /*0310*/  IMAD.MOV R8, RZ, RZ, -R4 ;  /* 0x000000ffff087224 */ /* 0x000fe400078e0a04 */
[----:B------:R-:W-:Y:S02]  /*0320*/  IMAD.MOV R15, RZ, RZ, -R10 ;  /* 0x000000ffff0f7224 */ /* 0x000fe400078e0a0a */
[C---:B------:R-:W-:Y:S02]  /*0330*/  IMAD R11, R2.reuse, R8, R11 ;  /* 0x00000008020b7224 */ /* 0x040fe400078e020b */
[----:B------:R-:W-:Y:S02]  /*0340*/  IMAD R13, R2, R15, R13 ;  /* 0x0000000f020d7224 */ /* 0x000fe400078e020d */
[----:B------:R-:W-:Y:S01]  /*0350*/  IMAD.MOV.U32 R15, RZ, RZ, RZ ;  /* 0x000000ffff0f7224 */ /* 0x000fe200078e00ff */
[-C--:B------:R-:W-:Y:S02]  /*0360*/  ISETP.GE.U32.AND P1, PT, R11, R2.reuse, PT ;  /* 0x000000020b00720c */ /* 0x080fe40003f26070 */
[----:B------:R-:W-:-:S11]  /*0370*/  ISETP.GE.U32.AND P0, PT, R13, R2, PT ;  /* 0x000000020d00720c */ /* 0x000fd60003f06070 */
[----:B------:R-:W-:Y:S02]  /*0380*/  @P1 IMAD.IADD R11, R11, 0x1, -R2 ;  /* 0x000000010b0b1824 */ /* 0x000fe400078e0a02 */
[----:B------:R-:W-:Y:S01]  /*0390*/  @P0 IADD3 R13, PT, PT, -R2, R13, RZ ;  /* 0x0000000d020d0210 */ /* 0x000fe20007ffe1ff */
[----:B------:R-:W-:Y:S01]  /*03a0*/  @P1 VIADD R4, R4, 0x1 ;  /* 0x0000000104041836 */ /* 0x000fe20000000000 */
[----:B------:R-:W-:Y:S01]  /*03b0*/  ISETP.NE.U32.AND P1, PT, R2, RZ, PT ;  /* 0x000000ff0200720c */ /* 0x000fe20003f25070 */
[----:B------:R-:W-:Y:S01]  /*03c0*/  @P0 VIADD R10, R10, 0x1 ;  /* 0x000000010a0a0836 */ /* 0x000fe20000000000 */
[-C--:B------:R-:W-:Y:S02]  /*03d0*/  ISETP.GE.U32.AND P2, PT, R11, R2.reuse, PT ;  /* 0x000000020b00720c */ /* 0x080fe40003f46070 */
[-C--:B------:R-:W-:Y:S02]  /*03e0*/  ISETP.GE.U32.AND P3, PT, R13, R2.reuse, PT ;  /* 0x000000020d00720c */ /* 0x080fe40003f66070 */
[----:B------:R-:W-:-:S02]  /*03f0*/  LOP3.LUT R11, RZ, R2, RZ, 0x33, !PT ;  /* 0x00000002ff0b7212 */ /* 0x000fc400078e33ff */
[----:B--2---:R-:W-:-:S04]  /*0400*/  ISETP.GE.AND P0, PT, R14, UR11, PT ;  /* 0x0000000b0e007c0c */ /* 0x004fc8000bf06270 */
[----:B------:R-:W-:-:S03]  /*0410*/  ISETP.LT.AND P0, PT, R3, UR10, !P0 ;  /* 0x0000000a03007c0c */ /* 0x000fc6000c701270 */
[----:B------:R-:W-:Y:S02]  /*0420*/  @P2 VIADD R4, R4, 0x1 ;  /* 0x0000000104042836 */ /* 0x000fe40000000000 */
[----:B------:R-:W-:-:S03]  /*0430*/  @P3 VIADD R10, R10, 0x1 ;  /* 0x000000010a0a3836 */ /* 0x000fc60000000000 */
[C---:B------:R-:W-:Y:S02]  /*0440*/  SEL R13, R11.reuse, R4, !P1 ;  /* 0x000000040b0d7207 */ /* 0x040fe40004800000 */
[----:B------:R-:W-:Y:S02]  /*0450*/  SEL R11, R11, R10, !P1 ;  /* 0x0000000a0b0b7207 */ /* 0x000fe40004800000 */
[----:B------:R-:W-:-:S03]  /*0460*/  IADD3 R4, PT, PT, R6, R13, RZ ;  /* 0x0000000d06047210 */ /* 0x000fc60007ffe0ff */
[----:B------:R-:W-:Y:S01]  /*0470*/  IMAD.IADD R6, R12, 0x1, R11 ;  /* 0x000000010c067824 */ /* 0x000fe200078e020b */
[----:B------:R-:W-:Y:S02]  /*0480*/  LOP3.LUT R11, R5, 0xf, RZ, 0xc0, !PT ;  /* 0x0000000f050b7812 */ /* 0x000fe400078ec0ff */
[----:B------:R-:W-:Y:S02]  /*0490*/  LOP3.LUT R23, R4, 0x3, RZ, 0xc0, !PT ;  /* 0x0000000304177812 */ /* 0x000fe400078ec0ff */
[----:B------:R-:W-:Y:S01]  /*04a0*/  LOP3.LUT R24, R6, 0x3, RZ, 0xc0, !PT ;  /* 0x0000000306187812 */ /* 0x000fe200078ec0ff */
[----:B------:R-:W-:Y:S01]  /*04b0*/  IMAD R18, R0, 0x10, R11 ;  /* 0x0000001000127824 */ /* 0x000fe200078e020b */
[----:B------:R-:W-:-:S05]  /*04c0*/  LOP3.LUT R11, R17, 0xf, RZ, 0xc0, !PT ;  /* 0x0000000f110b7812 */ /* 0x000fca00078ec0ff */
[----:B------:R-:W-:-:S07]  /*04d0*/  IMAD R22, R0, 0x10, R11 ;  /* 0x0000001000167824 */ /* 0x000fce00078e020b */
.L_x_110:
        /* <DEDUP_REMOVED lines=10> */
[C---:B------:R-:W-:Y:S02]  /*0580*/  LOP3.LUT R14, R5.reuse, 0x7, RZ, 0xc0, !PT ;  /* 0x00000007050e7812 */ /* 0x040fe400078ec0ff */
[----:B------:R-:W-:-:S03]  /*0590*/  LEA.HI R13, R5, UR5, RZ, 0x1d ;  /* 0x00000005050d7c11 */ /* 0x000fc6000f8fe8ff */
[----:B------:R-:W-:Y:S02]  /*05a0*/  VIADD R11, R14, UR4 ;  /* 0x000000040e0b7c36 */ /* 0x000fe40008000000 */
[----:B------:R-:W3:Y:S03]  /*05b0*/  LDC R12, c[0x0][0x398] ;  /* 0x0000e600ff0c7b82 */ /* 0x000ee60000000800 */
[----:B--2---:R-:W-:-:S04]  /*05c0*/  ISETP.GE.AND P1, PT, R11, R10, PT ;  /* 0x0000000a0b00720c */ /* 0x004fc80003f26270 */
[----:B---3--:R-:W-:-:S13]  /*05d0*/  ISETP.GE.OR P1, PT, R13, R12, P1 ;  /* 0x0000000c0d00720c */ /* 0x008fda0000f26670 */
[----:B------:R-:W2:Y:S01]  /*05e0*/  @!P1 LDC.64 R8, c[0x0][0x380] ;  /* 0x0000e000ff089b82 */ /* 0x000ea20000000a00 */
[----:B------:R-:W-:Y:S02]  /*05f0*/  @!P1 IMAD R11, R13, R10, R11 ;  /* 0x0000000a0d0b9224 */ /* 0x000fe400078e020b */
[----:B------:R-:W-:Y:S02]  /*0600*/  IMAD.MOV.U32 R13, RZ, RZ, RZ ;  /* 0x000000ffff0d7224 */ /* 0x000fe400078e00ff */
[----:B--2---:R-:W-:-:S05]  /*0610*/  @!P1 IMAD.WIDE.U32 R8, R11, 0x4, R8 ;  /* 0x000000040b089825 */ /* 0x004fca00078e0008 */
[----:B------:R-:W2:Y:S01]  /*0620*/  @!P1 LDG.E R13, desc[UR8][R8.64] ;  /* 0x00000008080d9981 */ /* 0x000ea2000c1e1900 */
[----:B------:R-:W-:Y:S01]  /*0630*/  MOV R11, 0x400 ;  /* 0x00000400000b7802 */ /* 0x000fe20000000f00 */
[----:B------:R-:W-:Y:S01]  /*0640*/  IMAD.MOV.U32 R27, RZ, RZ, R7 ;  /* 0x000000ffff1b7224 */ /* 0x000fe200078e0007 */
[----:B------:R-:W-:Y:S01]  /*0650*/  SHF.L.U32 R25, R5, 0x2, RZ ;  /* 0x0000000205197819 */ /* 0x000fe200000006ff */
[----:B------:R-:W3:Y:S01]  /*0660*/  S2R R26, SR_CgaCtaId ;  /* 0x00000000001a7919 */ /* 0x000ee20000008800 */
[----:B------:R-:W-:Y:S02]  /*0670*/  ISETP.NE.AND P1, PT, R23, RZ, PT ;  /* 0x000000ff1700720c */ /* 0x000fe40003f25270 */
[----:B---3--:R-:W-:Y:S02]  /*0680*/  LEA R11, R26, R11, 0x18 ;  /* 0x0000000b1a0b7211 */ /* 0x008fe400078ec0ff */
[----:B------:R-:W-:-:S05]  /*0690*/  LOP3.LUT R26, R25, 0xffffffe0, RZ, 0xc0, !PT ;  /* 0xffffffe0191a7812 */ /* 0x000fca00078ec0ff */
[----:B------:R-:W-:-:S04]  /*06a0*/  IMAD.IADD R25, R11, 0x1, R26 ;  /* 0x000000010b197824 */ /* 0x000fc800078e021a */
[----:B------:R-:W-:-:S05]  /*06b0*/  IMAD R14, R14, 0x4, R25 ;  /* 0x000000040e0e7824 */ /* 0x000fca00078e0219 */
[----:B--2---:R2:W-:Y:S01]  /*06c0*/  STS [R14], R13 ;  /* 0x0000000d0e007388 */ /* 0x0045e20000000800 */
[----:B------:R-:W-:Y:S05]  /*06d0*/  @!P1 BRA `(.L_x_101) ;  /* 0x0000000000889947 */ /* 0x000fea0003800000 */
[C---:B--2---:R-:W-:Y:S01]  /*06e0*/  LOP3.LUT R13, R7.reuse, 0x7, RZ, 0xc0, !PT ;  /* 0x00000007070d7812 */ /* 0x044fe200078ec0ff */
[----:B------:R-:W-:Y:S01]  /*06f0*/  HFMA2 R14, -RZ, RZ, 0, 0 ;  /* 0x00000000ff0e7431 */ /* 0x000fe200000001ff */
[----:B------:R-:W-:-:S03]  /*0700*/  LEA.HI R27, R7, UR5, RZ, 0x1d ;  /* 0x00000005071b7c11 */ /* 0x000fc6000f8fe8ff */
[----:B------:R-:W-:-:S05]  /*0710*/  VIADD R25, R13, UR4 ;  /* 0x000000040d197c36 */ /* 0x000fca0008000000 */
[----:B------:R-:W-:-:S04]  /*0720*/  ISETP.GE.AND P1, PT, R25, R10, PT ;  /* 0x0000000a1900720c */ /* 0x000fc80003f26270 */
[----:B------:R-:W-:-:S13]  /*0730*/  ISETP.GE.OR P1, PT, R27, R12, P1 ;  /* 0x0000000c1b00720c */ /* 0x000fda0000f26670 */
[----:B------:R-:W2:Y:S01]  /*0740*/  @!P1 LDC.64 R8, c[0x0][0x380] ;  /* 0x0000e000ff089b82 */ /* 0x000ea20000000a00 */
[----:B------:R-:W-:-:S04]  /*0750*/  @!P1 IMAD R25, R27, R10, R25 ;  /* 0x0000000a1b199224 */ /* 0x000fc800078e0219 */
[----:B--2---:R-:W-:-:S05]  /*0760*/  @!P1 IMAD.WIDE.U32 R8, R25, 0x4, R8 ;  /* 0x0000000419089825 */ /* 0x004fca00078e0008 */
[----:B------:R-:W2:Y:S01]  /*0770*/  @!P1 LDG.E R14, desc[UR8][R8.64] ;  /* 0x00000008080e9981 */ /* 0x000ea2000c1e1900 */
[----:B------:R-:W-:Y:S01]  /*0780*/  IMAD.SHL.U32 R25, R7, 0x4, RZ ;  /* 0x0000000407197824 */ /* 0x000fe200078e00ff */
[----:B------:R-:W-:Y:S01]  /*0790*/  ISETP.NE.AND P1, PT, R23, 0x1, PT ;  /* 0x000000011700780c */ /* 0x000fe20003f25270 */
[----:B------:R-:W-:-:S03]  /*07a0*/  IMAD.MOV.U32 R27, RZ, RZ, R17 ;  /* 0x000000ffff1b7224 */ /* 0x000fc600078e0011 */
[----:B------:R-:W-:-:S05]  /*07b0*/  LOP3.LUT R26, R25, 0xffffffe0, RZ, 0xc0, !PT ;  /* 0xffffffe0191a7812 */ /* 0x000fca00078ec0ff */
[----:B------:R-:W-:-:S04]  /*07c0*/  IMAD.IADD R26, R11, 0x1, R26 ;  /* 0x000000010b1a7824 */ /* 0x000fc800078e021a */
        /* <DEDUP_REMOVED lines=13> */
[----:B------:R-:W-:Y:S01]  /*08a0*/  IMAD.SHL.U32 R12, R17, 0x4, RZ ;  /* 0x00000004110c7824 */ /* 0x000fe200078e00ff */
[----:B------:R-:W-:-:S04]  /*08b0*/  IADD3 R27, PT, PT, R2, R17, RZ ;  /* 0x00000011021b7210 */ /* 0x000fc80007ffe0ff */
[----:B------:R-:W-:-:S05]  /*08c0*/  LOP3.LUT R12, R12, 0xffffffe0, RZ, 0xc0, !PT ;  /* 0xffffffe00c0c7812 */ /* 0x000fca00078ec0ff */
[----:B------:R-:W-:-:S04]  /*08d0*/  IMAD.IADD R12, R11, 0x1, R12 ;  /* 0x000000010b0c7824 */ /* 0x000fc800078e020c */
[----:B------:R-:W-:-:S05]  /*08e0*/  IMAD R13, R13, 0x4, R12 ;  /* 0x000000040d0d7824 */ /* 0x000fca00078e020c */
[----:B--2---:R4:W-:Y:S02]  /*08f0*/  STS [R13], R10 ;  /* 0x0000000a0d007388 */ /* 0x0049e40000000800 */
.L_x_101:
[----:B01----:R-:W-:Y:S05]  /*0900*/  BSYNC.RECONVERGENT B1 ;  /* 0x0000000000017941 */ /* 0x003fea0003800200 */
.L_x_100:
[----:B------:R-:W-:-:S13]  /*0910*/  ISETP.GE.U32.AND P1, PT, R4, 0x3, PT ;  /* 0x000000030400780c */ /* 0x000fda0003f26070 */
[----:B------:R-:W-:Y:S05]  /*0920*/  @!P1 BRA `(.L_x_99) ;  /* 0x0000000400149947 */ /* 0x000fea0003800000 */
[C-C-:B------:R-:W-:Y:S02]  /*0930*/  IMAD R11, R2.reuse, 0x2, R27.reuse ;  /* 0x00000002020b7824 */ /* 0x140fe400078e021b */
[C-C-:B--234-:R-:W-:Y:S02]  /*0940*/  IMAD R13, R2.reuse, 0x3, R27.reuse ;  /* 0x00000003020d7824 */ /* 0x15cfe400078e021b */
[----:B------:R-:W-:-:S07]  /*0950*/  IMAD.IADD R25, R2, 0x1, R27 ;  /* 0x0000000102197824 */ /* 0x000fce00078e021b */
.L_x_102:
[----:B------:R-:W-:Y:S01]  /*0960*/  LOP3.LUT R12, R25, 0x7, RZ, 0xc0, !PT ;  /* 0x00000007190c7812 */ /* 0x000fe200078ec0ff */
[----:B0-----:R-:W0:Y:S01]  /*0970*/  S2UR UR7, SR_CgaCtaId ;  /* 0x00000000000779c3 */ /* 0x001e220000008800 */
[----:B------:R-:W-:Y:S01]  /*0980*/  SHF.R.U32.HI R14, RZ, 0x3, R25 ;  /* 0x00000003ff0e7819 */ /* 0x000fe20000011619 */
[----:B------:R-:W-:Y:S01]  /*0990*/  UMOV UR6, 0x400 ;  /* 0x0000040000067882 */ /* 0x000fe20000000000 */
[----:B------:R-:W-:Y:S01]  /*09a0*/  MOV R10, RZ ;  /* 0x000000ff000a7202 */ /* 0x000fe20000000f00 */
[----:B------:R-:W-:Y:S02]  /*09b0*/  VIADD R8, R12, UR4 ;  /* 0x000000040c087c36 */ /* 0x000fe40008000000 */
[----:B------:R-:W-:-:S03]  /*09c0*/  VIADD R29, R14, UR5 ;  /* 0x000000050e1d7c36 */ /* 0x000fc60008000000 */
        /* <DEDUP_REMOVED lines=12> */
[----:B------:R-:W-:Y:S02]  /*0a90*/  VIADD R26, R26, UR5 ;  /* 0x000000051a1a7c36 */ /* 0x000fe40008000000 */
[C---:B------:R-:W-:Y:S02]  /*0aa0*/  VIADD R28, R29.reuse, UR4 ;  /* 0x000000041d1c7c36 */ /* 0x040fe40008000000 */
[----:B------:R-:W-:-:S03]  /*0ab0*/  IMAD R14, R29, 0x4, R14 ;  /* 0x000000041d0e7824 */ /* 0x000fc600078e020e */
        /* <DEDUP_REMOVED lines=11> */
[----:B0-----:R-:W-:Y:S01]  /*0b70*/  LOP3.LUT R26, R11, 0x7, RZ, 0xc0, !PT ;  /* 0x000000070b1a7812 */ /* 0x001fe200078ec0ff */
[----:B------:R-:W-:-:S04]  /*0b80*/  IMAD.MOV.U32 R14, RZ, RZ, RZ ;  /* 0x000000ffff0e7224 */ /* 0x000fc800078e00ff */
        /* <DEDUP_REMOVED lines=8> */
[----:B------:R-:W-:Y:S02]  /*0c10*/  LEA R29, R28, UR6, 0x5 ;  /* 0x000000061c1d7c11 */ /* 0x000fe4000f8e28ff */
[----:B------:R-:W-:Y:S02]  /*0c20*/  IADD3 R28, PT, PT, R10, UR4, RZ ;  /* 0x000000040a1c7c10 */ /* 0x000fe4000fffe0ff */
[----:B------:R0:W2:Y:S01]  /*0c30*/  @!P1 LDG.E R14, desc[UR8][R8.64] ;  /* 0x00000008080e9981 */ /* 0x0000a2000c1e1900 */
[----:B------:R-:W-:Y:S01]  /*0c40*/  IMAD R29, R26, 0x4, R29 ;  /* 0x000000041a1d7824 */ /* 0x000fe200078e021d */
[----:B------:R-:W-:Y:S01]  /*0c50*/  ISETP.GE.AND P1, PT, R28, UR10, PT ;  /* 0x0000000a1c007c0c */ /* 0x000fe2000bf26270 */
[----:B------:R-:W-:-:S05]  /*0c60*/  VIADD R26, R12, UR5 ;  /* 0x000000050c1a7c36 */ /* 0x000fca0008000000 */
        /* <DEDUP_REMOVED lines=17> */
.L_x_99:
[----:B01----:R-:W-:Y:S05]  /*0d80*/  BSYNC.RECONVERGENT B0 ;  /* 0x0000000000007941 */ /* 0x003fea0003800200 */
.L_x_98:
[----:B------:R-:W-:Y:S01]  /*0d90*/  ISETP.GT.U32.AND P1, PT, R5, 0x7f, PT ;  /* 0x0000007f0500780c */ /* 0x000fe20003f24070 */
[----:B------:R-:W0:Y:S01]  /*0da0*/  LDCU UR11, c[0x0][0x3a0] ;  /* 0x00007400ff0b77ac */ /* 0x000e220008000800 */
[----:B------:R-:W-:Y:S01]  /*0db0*/  BSSY.RECONVERGENT B0, `(.L_x_103) ;  /* 0x0000082000007945 */ /* 0x000fe20003800200 */
[----:B------:R-:W1:Y:S10]  /*0dc0*/  LDCU UR10, c[0x0][0x39c] ;  /* 0x00007380ff0a77ac */ /* 0x000e740008000800 */
[----:B------:R-:W-:Y:S05]  /*0dd0*/  @P1 BRA `(.L_x_104) ;  /* 0x0000000400fc1947 */ /* 0x000fea0003800000 */
[----:B------:R-:W-:Y:S01]  /*0de0*/  ISETP.NE.AND P1, PT, R24, 0x3, PT ;  /* 0x000000031800780c */ /* 0x000fe20003f25270 */
[----:B------:R-:W-:Y:S01]  /*0df0*/  BSSY.RECONVERGENT B1, `(.L_x_105) ;  /* 0x0000039000017945 */ /* 0x000fe20003800200 */
[----:B------:R-:W-:-:S11]  /*0e00*/  IMAD.MOV.U32 R26, RZ, RZ, R5 ;  /* 0x000000ffff1a7224 */ /* 0x000fd600078e0005 */
[----:B------:R-:W-:Y:S05]  /*0e10*/  @!P1 BRA `(.L_x_106) ;  /* 0x0000000000d89947 */ /* 0x000fea0003800000 */
[----:B------:R-:W5:Y:S01]  /*0e20*/  LDC R11, c[0x0][0x39c] ;  /* 0x0000e700ff0b7b82 */ /* 0x000f620000000800 */
[----:B------:R-:W-:Y:S01]  /*0e30*/  SHF.R.U32.HI R25, RZ, 0x4, R5 ;  /* 0x00000004ff197819 */ /* 0x000fe20000011605 */
[----:B--234-:R-:W-:-:S04]  /*0e40*/  IMAD.MOV.U32 R13, RZ, RZ, RZ ;  /* 0x000000ffff0d7224 */ /* 0x01cfc800078e00ff */
[----:B------:R-:W-:Y:S02]  /*0e50*/  VIADD R27, R25, UR4 ;  /* 0x00000004191b7c36 */ /* 0x000fe40008000000 */
[----:B------:R-:W2:Y:S01]  /*0e60*/  LDC R10, c[0x0][0x3a0] ;  /* 0x0000e800ff0a7b82 */ /* 0x000ea20000000800 */
[----:B-----5:R-:W-:-:S04]  /*0e70*/  ISETP.GE.AND P1, PT, R18, R11, PT ;  /* 0x0000000b1200720c */ /* 0x020fc80003f26270 */
        /* <DEDUP_REMOVED lines=13> */
[----:B------:R-:W-:-:S04]  /*0f50*/  IMAD R25, R25, 0x40, R12 ;  /* 0x0000004019197824 */ /* 0x000fc800078e020c */
[----:B------:R-:W-:-:S05]  /*0f60*/  IMAD.IADD R14, R25, 0x1, R14 ;  /* 0x00000001190e7824 */ /* 0x000fca00078e020e */
[----:B--2---:R2:W-:Y:S01]  /*0f70*/  STS [R14], R13 ;  /* 0x0000000d0e007388 */ /* 0x0045e20000000800 */
[----:B------:R-:W-:Y:S05]  /*0f80*/  @!P1 BRA `(.L_x_106) ;  /* 0x00000000007c9947 */ /* 0x000fea0003800000 */
[----:B------:R-:W-:Y:S01]  /*0f90*/  ISETP.GE.AND P1, PT, R21, R11, PT ;  /* 0x0000000b1500720c */ /* 0x000fe20003f26270 */
[----:B--2---:R-:W-:Y:S01]  /*0fa0*/  IMAD.MOV.U32 R13, RZ, RZ, RZ ;  /* 0x000000ffff0d7224 */ /* 0x004fe200078e00ff */
[----:B------:R-:W-:-:S04]  /*0fb0*/  IADD3 R14, PT, PT, R19, UR4, RZ ;  /* 0x00000004130e7c10 */ /* 0x000fc8000fffe0ff */
[----:B------:R-:W-:-:S13]  /*0fc0*/  ISETP.GE.OR P1, PT, R14, R10, P1 ;  /* 0x0000000a0e00720c */ /* 0x000fda0000f26670 */
[----:B------:R-:W2:Y:S01]  /*0fd0*/  @!P1 LDC.64 R8, c[0x0][0x388] ;  /* 0x0000e200ff089b82 */ /* 0x000ea20000000a00 */
[----:B------:R-:W-:-:S04]  /*0fe0*/  @!P1 IMAD R25, R14, R11, R21 ;  /* 0x0000000b0e199224 */ /* 0x000fc800078e0215 */
[----:B--2---:R-:W-:-:S05]  /*0ff0*/  @!P1 IMAD.WIDE R8, R25, 0x4, R8 ;  /* 0x0000000419089825 */ /* 0x004fca00078e0208 */
[----:B------:R-:W2:Y:S01]  /*1000*/  @!P1 LDG.E R13, desc[UR8][R8.64] ;  /* 0x00000008080d9981 */ /* 0x000ea2000c1e1900 */
[----:B------:R-:W-:Y:S01]  /*1010*/  IMAD.SHL.U32 R25, R7, 0x4, RZ ;  /* 0x0000000407197824 */ /* 0x000fe200078e00ff */
[----:B------:R-:W-:Y:S01]  /*1020*/  ISETP.NE.AND P1, PT, R24, 0x1, PT ;  /* 0x000000011800780c */ /* 0x000fe20003f25270 */
[----:B------:R-:W-:Y:S01]  /*1030*/  IMAD R14, R19, 0x40, R12 ;  /* 0x00000040130e7824 */ /* 0x000fe200078e020c */
[----:B------:R-:W-:Y:S02]  /*1040*/  MOV R26, R17 ;  /* 0x00000011001a7202 */ /* 0x000fe40000000f00 */
[----:B------:R-:W-:-:S05]  /*1050*/  LOP3.LUT R25, R25, 0x3c, RZ, 0xc0, !PT ;  /* 0x0000003c19197812 */ /* 0x000fca00078ec0ff */
[----:B------:R-:W-:-:S05]  /*1060*/  IMAD.IADD R14, R14, 0x1, R25 ;  /* 0x000000010e0e7824 */ /* 0x000fca00078e0219 */
[----:B--2---:R2:W-:Y:S01]  /*1070*/  STS [R14], R13 ;  /* 0x0000000d0e007388 */ /* 0x0045e20000000800 */
[----:B------:R-:W-:Y:S05]  /*1080*/  @!P1 BRA `(.L_x_106) ;  /* 0x00000000003c9947 */ /* 0x000fea0003800000 */
[----:B------:R-:W-:Y:S02]  /*1090*/  SHF.R.U32.HI R25, RZ, 0x4, R17 ;  /* 0x00000004ff197819 */ /* 0x000fe40000011611 */
[----:B------:R-:W-:-:S03]  /*10a0*/  ISETP.GE.AND P1, PT, R22, R11, PT ;  /* 0x0000000b1600720c */ /* 0x000fc60003f26270 */
[----:B--2---:R-:W-:-:S05]  /*10b0*/  VIADD R13, R25, UR4 ;  /* 0x00000004190d7c36 */ /* 0x004fca0008000000 */
[----:B------:R-:W-:Y:S01]  /*10c0*/  ISETP.GE.OR P1, PT, R13, R10, P1 ;  /* 0x0000000a0d00720c */ /* 0x000fe20000f26670 */
[----:B------:R-:W-:-:S12]  /*10d0*/  IMAD.MOV.U32 R10, RZ, RZ, RZ ;  /* 0x000000ffff0a7224 */ /* 0x000fd800078e00ff */
[----:B------:R-:W2:Y:S01]  /*10e0*/  @!P1 LDC.64 R8, c[0x0][0x388] ;  /* 0x0000e200ff089b82 */ /* 0x000ea20000000a00 */
[----:B------:R-:W-:-:S04]  /*10f0*/  @!P1 IMAD R11, R13, R11, R22 ;  /* 0x0000000b0d0b9224 */ /* 0x000fc800078e0216 */
        /* <DEDUP_REMOVED lines=8> */
.L_x_106:
[----:B01----:R-:W-:Y:S05]  /*1180*/  BSYNC.RECONVERGENT B1 ;  /* 0x0000000000017941 */ /* 0x003fea0003800200 */
.L_x_105:
[----:B------:R-:W-:-:S13]  /*1190*/  ISETP.GE.U32.AND P1, PT, R6, 0x3, PT ;  /* 0x000000030600780c */ /* 0x000fda0003f26070 */
[----:B------:R-:W-:Y:S05]  /*11a0*/  @!P1 BRA `(.L_x_104) ;  /* 0x0000000400089947 */ /* 0x000fea0003800000 */
.L_x_107:
[----:B------:R-:W-:Y:S01]  /*11b0*/  LOP3.LUT R27, R26, 0xf, RZ, 0xc0, !PT ;  /* 0x0000000f1a1b7812 */ /* 0x000fe200078ec0ff */
[----:B0-23--:R-:W-:Y:S01]  /*11c0*/  IMAD.MOV.U32 R14, RZ, RZ, RZ ;  /* 0x000000ffff0e7224 */ /* 0x00dfe200078e00ff */
[----:B------:R-:W-:-:S03]  /*11d0*/  SHF.R.U32.HI R12, RZ, 0x4, R26 ;  /* 0x00000004ff0c7819 */ /* 0x000fc6000001161a */
[----:B----4-:R-:W-:Y:S02]  /*11e0*/  IMAD R10, R0, 0x10, R27 ;  /* 0x00000010000a7824 */ /* 0x010fe400078e021b */
[----:B------:R-:W-:-:S03]  /*11f0*/  VIADD R11, R12, UR4 ;  /* 0x000000040c0b7c36 */ /* 0x000fc60008000000 */
[----:B------:R-:W-:-:S04]  /*1200*/  ISETP.GE.AND P1, PT, R10, UR10, PT ;  /* 0x0000000a0a007c0c */ /* 0x000fc8000bf26270 */
[----:B------:R-:W-:-:S13]  /*1210*/  ISETP.GE.OR P1, PT, R11, UR11, P1 ;  /* 0x0000000b0b007c0c */ /* 0x000fda0008f26670 */
[----:B------:R-:W0:Y:S01]  /*1220*/  @!P1 LDC.64 R8, c[0x0][0x388] ;  /* 0x0000e200ff089b82 */ /* 0x000e220000000a00 */
[----:B------:R-:W-:-:S04]  /*1230*/  @!P1 IMAD R11, R11, UR10, R10 ;  /* 0x0000000a0b0b9c24 */ /* 0x000fc8000f8e020a */
[----:B0-----:R-:W-:-:S05]  /*1240*/  @!P1 IMAD.WIDE R10, R11, 0x4, R8 ;  /* 0x000000040b0a9825 */ /* 0x001fca00078e0208 */
[----:B------:R0:W2:Y:S01]  /*1250*/  @!P1 LDG.E R14, desc[UR8][R10.64] ;  /* 0x000000080a0e9981 */ /* 0x0000a2000c1e1900 */
[----:B------:R-:W-:Y:S01]  /*1260*/  IADD3 R29, PT, PT, R2, R26, RZ ;  /* 0x0000001a021d7210 */ /* 0x000fe20007ffe0ff */
[----:B------:R-:W1:Y:S01]  /*1270*/  S2UR UR7, SR_CgaCtaId ;  /* 0x00000000000779c3 */ /* 0x000e620000008800 */
[----:B------:R-:W-:Y:S02]  /*1280*/  UMOV UR6, 0x400 ;  /* 0x0000040000067882 */ /* 0x000fe40000000000 */
[----:B------:R-:W-:Y:S01]  /*1290*/  LOP3.LUT R25, R29, 0xf, RZ, 0xc0, !PT ;  /* 0x0000000f1d197812 */ /* 0x000fe200078ec0ff */
[----:B------:R-:W-:Y:S01]  /*12a0*/  UIADD3 UR6, UPT, UPT, UR6, 0x100, URZ ;  /* 0x0000010006067890 */ /* 0x000fe2000fffe0ff */
[----:B------:R-:W-:-:S03]  /*12b0*/  SHF.R.U32.HI R13, RZ, 0x4, R29 ;  /* 0x00000004ff0d7819 */ /* 0x000fc6000001161d */
[----:B------:R-:W-:Y:S02]  /*12c0*/  IMAD R9, R0, 0x10, R25 ;  /* 0x0000001000097824 */ /* 0x000fe400078e0219 */
[----:B------:R-:W-:-:S03]  /*12d0*/  VIADD R26, R13, UR4 ;  /* 0x000000040d1a7c36 */ /* 0x000fc60008000000 */
[----:B------:R-:W-:-:S04]  /*12e0*/  ISETP.GE.AND P1, PT, R9, UR10, PT ;  /* 0x0000000a09007c0c */ /* 0x000fc8000bf26270 */
[----:B------:R-:W-:Y:S01]  /*12f0*/  ISETP.GE.OR P1, PT, R26, UR11, P1 ;  /* 0x0000000b1a007c0c */ /* 0x000fe20008f26670 */
[----:B-1----:R-:W-:-:S12]  /*1300*/  ULEA UR6, UR7, UR6, 0x18 ;  /* 0x0000000607067291 */ /* 0x002fd8000f8ec0ff */
[----:B------:R-:W-:Y:S01]  /*1310*/  @!P1 IMAD R26, R26, UR10, R9 ;  /* 0x0000000a1a1a9c24 */ /* 0x000fe2000f8e0209 */
[----:B------:R-:W-:Y:S01]  /*1320*/  LEA R12, R12, UR6, 0x6 ;  /* 0x000000060c0c7c11 */ /* 0x000fe2000f8e30ff */
[----:B------:R-:W0:Y:S04]  /*1330*/  @!P1 LDC.64 R8, c[0x0][0x388] ;  /* 0x0000e200ff089b82 */ /* 0x000e280000000a00 */
[----:B------:R-:W-:Y:S02]  /*1340*/  IMAD R28, R27, 0x4, R12 ;  /* 0x000000041b1c7824 */ /* 0x000fe400078e020c */
[----:B------:R-:W-:Y:S02]  /*1350*/  HFMA2 R12, -RZ, RZ, 0, 0 ;  /* 0x00000000ff0c7431 */ /* 0x000fe400000001ff */
[----:B------:R-:W-:-:S05]  /*1360*/  IMAD.IADD R27, R2, 0x1, R29 ;  /* 0x00000001021b7824 */ /* 0x000fca00078e021d */
[----:B------:R-:W-:Y:S01]  /*1370*/  LOP3.LUT R29, R27, 0xf, RZ, 0xc0, !PT ;  /* 0x0000000f1b1d7812 */ /* 0x000fe200078ec0ff */
[----:B0-----:R-:W-:Y:S01]  /*1380*/  @!P1 IMAD.WIDE R10, R26, 0x4, R8 ;  /* 0x000000041a0a9825 */ /* 0x001fe200078e0208 */
[----:B------:R-:W-:-:S03]  /*1390*/  SHF.R.U32.HI R26, RZ, 0x4, R27 ;  /* 0x00000004ff1a7819 */ /* 0x000fc6000001161b */
[----:B------:R-:W-:Y:S01]  /*13a0*/  IMAD R9, R0, 0x10, R29 ;  /* 0x0000001000097824 */ /* 0x000fe200078e021d */
[----:B------:R0:W3:Y:S01]  /*13b0*/  @!P1 LDG.E R12, desc[UR8][R10.64] ;  /* 0x000000080a0c9981 */ /* 0x0000e2000c1e1900 */
[----:B------:R-:W-:-:S03]  /*13c0*/  VIADD R8, R26, UR4 ;  /* 0x000000041a087c36 */ /* 0x000fc60008000000 */
[----:B------:R-:W-:-:S04]  /*13d0*/  ISETP.GE.AND P1, PT, R9, UR10, PT ;  /* 0x0000000a09007c0c */ /* 0x000fc8000bf26270 */
[----:B------:R-:W-:-:S13]  /*13e0*/  ISETP.GE.OR P1, PT, R8, UR11, P1 ;  /* 0x0000000b08007c0c */ /* 0x000fda0008f26670 */
[----:B0-----:R-:W-:Y:S02]  /*13f0*/  @!P1 IMAD R11, R8, UR10, R9 ;  /* 0x0000000a080b9c24 */ /* 0x001fe4000f8e0209 */
[----:B------:R-:W0:Y:S01]  /*1400*/  @!P1 LDC.64 R8, c[0x0][0x388] ;  /* 0x0000e200ff089b82 */ /* 0x000e220000000a00 */
[----:B------:R-:W-:Y:S01]  /*1410*/  IMAD.IADD R27, R2, 0x1, R27 ;  /* 0x00000001021b7824 */ /* 0x000fe200078e021b */
[----:B------:R-:W-:Y:S02]  /*1420*/  LEA R10, R13, UR6, 0x6 ;  /* 0x000000060d0a7c11 */ /* 0x000fe4000f8e30ff */
[----:B------:R-:W-:Y:S02]  /*1430*/  LEA R26, R26, UR6, 0x6 ;  /* 0x000000061a1a7c11 */ /* 0x000fe4000f8e30ff */
[----:B------:R-:W-:Y:S02]  /*1440*/  LEA R25, R25, R10, 0x2 ;  /* 0x0000000a19197211 */ /* 0x000fe400078e10ff */
[----:B------:R-:W-:Y:S01]  /*1450*/  SHF.R.U32.HI R10, RZ, 0x4, R27 ;  /* 0x00000004ff0a7819 */ /* 0x000fe2000001161b */
[----:B------:R-:W-:-:S04]  /*1460*/  IMAD R29, R29, 0x4, R26 ;  /* 0x000000041d1d7824 */ /* 0x000fc800078e021a */
[----:B------:R-:W-:Y:S02]  /*1470*/  VIADD R13, R10, UR4 ;  /* 0x000000040a0d7c36 */ /* 0x000fe40008000000 */
[----:B0-----:R-:W-:Y:S01]  /*1480*/  @!P1 IMAD.WIDE R8, R11, 0x4, R8 ;  /* 0x000000040b089825 */ /* 0x001fe200078e0208 */
[----:B------:R-:W-:-:S05]  /*1490*/  LOP3.LUT R11, R27, 0xf, RZ, 0xc0, !PT ;  /* 0x0000000f1b0b7812 */ /* 0x000fca00078ec0ff */
[----:B------:R-:W-:Y:S01]  /*14a0*/  IMAD R26, R0, 0x10, R11 ;  /* 0x00000010001a7824 */ /* 0x000fe200078e020b */
[----:B--2---:R0:W-:Y:S02]  /*14b0*/  STS [R28], R14 ;  /* 0x0000000e1c007388 */ /* 0x0041e40000000800 */
[----:B0-----:R-:W-:-:S06]  /*14c0*/  IMAD.MOV.U32 R14, RZ, RZ, RZ ;  /* 0x000000ffff0e7224 */ /* 0x001fcc00078e00ff */
[----:B------:R0:W2:Y:S01]  /*14d0*/  @!P1 LDG.E R14, desc[UR8][R8.64] ;  /* 0x00000008080e9981 */ /* 0x0000a2000c1e1900 */
[----:B------:R-:W-:-:S04]  /*14e0*/  ISETP.GE.AND P1, PT, R26, UR10, PT ;  /* 0x0000000a1a007c0c */ /* 0x000fc8000bf26270 */
[----:B------:R-:W-:Y:S02]  /*14f0*/  ISETP.GE.OR P1, PT, R13, UR11, P1 ;  /* 0x0000000b0d007c0c */ /* 0x000fe40008f26670 */
[----:B0-----:R-:W-:-:S05]  /*1500*/  LEA R8, R10, UR6, 0x6 ;  /* 0x000000060a087c11 */ /* 0x001fca000f8e30ff */
[----:B------:R-:W-:-:S06]  /*1510*/  IMAD R11, R11, 0x4, R8 ;  /* 0x000000040b0b7824 */ /* 0x000fcc00078e0208 */
[----:B------:R-:W0:Y:S01]  /*1520*/  @!P1 LDC.64 R8, c[0x0][0x388] ;  /* 0x0000e200ff089b82 */ /* 0x000e220000000a00 */
[----:B------:R-:W-:Y:S01]  /*1530*/  @!P1 IMAD R13, R13, UR10, R26 ;  /* 0x0000000a0d0d9c24 */ /* 0x000fe2000f8e021a */
[----:B------:R-:W-:-:S03]  /*1540*/  MOV R10, RZ ;  /* 0x000000ff000a7202 */ /* 0x000fc60000000f00 */
[----:B0-----:R-:W-:-:S05]  /*1550*/  @!P1 IMAD.WIDE R8, R13, 0x4, R8 ;  /* 0x000000040d089825 */ /* 0x001fca00078e0208 */
[----:B------:R-:W4:Y:S01]  /*1560*/  @!P1 LDG.E R10, desc[UR8][R8.64] ;  /* 0x00000008080a9981 */ /* 0x000f22000c1e1900 */
[----:B------:R-:W-:-:S03]  /*1570*/  IMAD.IADD R26, R2, 0x1, R27 ;  /* 0x00000001021a7824 */ /* 0x000fc600078e021b */
[----:B---3--:R0:W-:Y:S02]  /*1580*/  STS [R25], R12 ;  /* 0x0000000c19007388 */ /* 0x0081e40000000800 */
[----:B------:R-:W-:Y:S02]  /*1590*/  ISETP.GE.U32.AND P1, PT, R26, 0x80, PT ;  /* 0x000000801a00780c */ /* 0x000fe40003f26070 */
[----:B--2---:R0:W-:Y:S04]  /*15a0*/  STS [R29], R14 ;  /* 0x0000000e1d007388 */ /* 0x0041e80000000800 */
[----:B----4-:R0:W-:Y:S07]  /*15b0*/  STS [R11], R10 ;  /* 0x0000000a0b007388 */ /* 0x0101ee0000000800 */
[----:B------:R-:W-:Y:S05]  /*15c0*/  @!P1 BRA `(.L_x_107) ;  /* 0xfffffff800f89947 */ /* 0x000fea000383ffff */
.L_x_104:
[----:B01----:R-:W-:Y:S05]  /*15d0*/  BSYNC.RECONVERGENT B0 ;  /* 0x0000000000007941 */ /* 0x003fea0003800200 */
.L_x_103:
[----:B------:R-:W-:Y:S06]  /*15e0*/  BAR.SYNC.DEFER_BLOCKING 0x0 ;  /* 0x0000000000007b1d */ /* 0x000fec0000010000 */
[----:B------:R-:W-:Y:S04]  /*15f0*/  BSSY.RECONVERGENT B0, `(.L_x_108) ;  /* 0x0000014000007945 */ /* 0x000fe80003800200 */
[----:B------:R-:W-:Y:S05]  /*1600*/  @!P0 BRA `(.L_x_109) ;  /* 0x0000000000488947 */ /* 0x000fea0003800000 */
[----:B------:R-:W-:Y:S04]  /*1610*/  LDS R12, [R20] ;  /* 0x00000000140c7984 */ /* 0x000fe80000000800 */
[----:B--2-4-:R-:W0:Y:S04]  /*1620*/  LDS.128 R8, [R16] ;  /* 0x0000000010087984 */ /* 0x014e280000000c00 */
[----:B---3--:R-:W1:Y:S04]  /*1630*/  LDS R13, [R20+0x40] ;  /* 0x00004000140d7984 */ /* 0x008e680000000800 */
[----:B------:R-:W2:Y:S04]  /*1640*/  LDS R14, [R20+0x80] ;  /* 0x00008000140e7984 */ /* 0x000ea80000000800 */
[----:B------:R-:W3:Y:S04]  /*1650*/  LDS R26, [R20+0xc0] ;  /* 0x0000c000141a7984 */ /* 0x000ee80000000800 */
[----:B------:R-:W-:Y:S01]  /*1660*/  LDS R27, [R20+0x140] ;  /* 0x00014000141b7984 */ /* 0x000fe20000000800 */
        /* <DEDUP_REMOVED lines=9> */
[----:B------:R-:W-:-:S04]  /*1700*/  FFMA R13, R27, R13, R12 ;  /* 0x0000000d1b0d7223 */ /* 0x000fc8000000000c */
[----:B-1----:R-:W-:-:S04]  /*1710*/  FFMA R8, R8, R14, R13 ;  /* 0x0000000e08087223 */ /* 0x002fc8000000000d */
[----:B--2---:R-:W-:-:S07]  /*1720*/  FFMA R15, R25, R15, R8 ;  /* 0x0000000f190f7223 */ /* 0x004fce0000000008 */
.L_x_109:
[----:B------:R-:W-:Y:S05]  /*1730*/  BSYNC.RECONVERGENT B0 ;  /* 0x0000000000007941 */ /* 0x000fea0003800200 */
.L_x_108:
[----:B------:R-:W0:Y:S01]  /*1740*/  LDCU UR6, c[0x0][0x3a0] ;  /* 0x00007400ff0677ac */ /* 0x000e220008000800 */
[----:B------:R-:W-:-:S04]  /*1750*/  UIADD3 UR4, UPT, UPT, UR4, 0x8, URZ ;  /* 0x0000000804047890 */ /* 0x000fc8000fffe0ff */
[----:B0-----:R-:W-:Y:S01]  /*1760*/  UISETP.GE.AND UP0, UPT, UR4, UR6, UPT ;  /* 0x000000060400728c */ /* 0x001fe2000bf06270 */
[----:B------:R-:W-:Y:S08]  /*1770*/  BAR.SYNC.DEFER_BLOCKING 0x0 ;  /* 0x0000000000007b1d */ /* 0x000ff00000010000 */
[----:B------:R-:W-:Y:S05]  /*1780*/  BRA.U !UP0, `(.L_x_110) ;  /* 0xffffffed08547547 */ /* 0x000fea000b83ffff */
.L_x_97:
        /* <DEDUP_REMOVED lines=11> */
.L_x_111:
        /* <DEDUP_REMOVED lines=12> */
.L_x_176:


//--------------------- .text._Z21sgemm_sram_f32_kernelILi8ELi8ELi32EEvPfS0_S0_iii --------------------------
	.section	.text._Z21sgemm_sram_f32_kernelILi8ELi8ELi32EEvPfS0_S0_iii,"ax",@progbits
	.align	128
        .global         _Z21sgemm_sram_f32_kernelILi8ELi8ELi32EEvPfS0_S0_iii
        .type           _Z21sgemm_sram_f32_kernelILi8ELi8ELi32EEvPfS0_S0_iii,@function
        .size           _Z21sgemm_sram_f32_kernelILi8ELi8ELi32EEvPfS0_S0_iii,(.L_x_177 - _Z21sgemm_sram_f32_kernelILi8ELi8ELi32EEvPfS0_S0_iii)
        .other          _Z21sgemm_sram_f32_kernelILi8ELi8ELi32EEvPfS0_S0_iii,@"STO_CUDA_ENTRY STV_DEFAULT"
_Z21sgemm_sram_f32_kernelILi8ELi8ELi32EEvPfS0_S0_iii:
.text._Z21sgemm_sram_f32_kernelILi8ELi8ELi32EEvPfS0_S0_iii:
        /* <DEDUP_REMOVED lines=14> */
[----:B----4-:R-:W-:Y:S01]  /*00e0*/  IADD3 R30, PT, PT, R8, UR5, RZ ;  /* 0x00000005081e7c10 */ /* 0x010fe2000fffe0ff */
[----:B------:R-:W-:Y:S06]  /*00f0*/  BRA.U !UP0, `(.L_x_112) ;  /* 0x0000001908487547 */ /* 0x000fec000b800000 */
[----:B------:R-:W0:Y:S01]  /*0100*/  I2F.U32.RP R6, R29 ;  /* 0x0000001d00067306 */ /* 0x000e220000209000 */
[----:B------:R-:W-:Y:S01]  /*0110*/  IMAD R28, R8, UR4, R5 ;  /* 0x00000004081c7c24 */ /* 0x000fe2000f8e0205 */
[----:B------:R-:W1:Y:S01]  /*0120*/  S2UR UR7, SR_CgaCtaId ;  /* 0x00000000000779c3 */ /* 0x000e620000008800 */
[----:B------:R-:W-:Y:S01]  /*0130*/  IMAD.MOV R7, RZ, RZ, -R29 ;  /* 0x000000ffff077224 */ /* 0x000fe200078e0a1d */
[----:B------:R-:W-:Y:S01]  /*0140*/  ISETP.NE.U32.AND P3, PT, R29, RZ, PT ;  /* 0x000000ff1d00720c */ /* 0x000fe20003f65070 */
[----:B------:R-:W2:Y:S01]  /*0150*/  LDCU.64 UR10, c[0x0][0x398] ;  /* 0x00007300ff0a77ac */ /* 0x000ea20008000a00 */
[----:B------:R-:W-:Y:S01]  /*0160*/  IADD3 R25, PT, PT, R28, R29, RZ ;  /* 0x0000001d1c197210 */ /* 0x000fe20007ffe0ff */
[----:B------:R-:W-:Y:S01]  /*0170*/  IMAD.MOV.U32 R17, RZ, RZ, RZ ;  /* 0x000000ffff117224 */ /* 0x000fe200078e00ff */
[----:B------:R-:W-:Y:S01]  /*0180*/  SHF.R.U32.HI R21, RZ, 0x3, R28 ;  /* 0x00000003ff157819 */ /* 0x000fe2000001161c */
[----:B------:R-:W-:Y:S01]  /*0190*/  UMOV UR4, 0x400 ;  /* 0x0000040000047882 */ /* 0x000fe20000000000 */
[C---:B------:R-:W-:Y:S01]  /*01a0*/  ISETP.GE.U32.AND P0, PT, R25.reuse, 0x100, PT ;  /* 0x000001001900780c */ /* 0x040fe20003f06070 */
[----:B------:R-:W-:Y:S01]  /*01b0*/  UIADD3 UR6, UPT, UPT, UR4, 0x400, URZ ;  /* 0x0000040004067890 */ /* 0x000fe2000fffe0ff */
[----:B------:R-:W-:-:S02]  /*01c0*/  VIMNMX.U32 R4, PT, PT, R25, 0x100, !PT ;  /* 0x0000010019047848 */ /* 0x000fc40007fe0000 */
[----:B------:R-:W-:Y:S01]  /*01d0*/  SEL R24, RZ, 0x1, P0 ;  /* 0x00000001ff187807 */ /* 0x000fe20000000000 */
[----:B0-----:R-:W0:Y:S01]  /*01e0*/  MUFU.RCP R6, R6 ;  /* 0x0000000600067308 */ /* 0x001e220000001000 */
[-C--:B------:R-:W-:Y:S02]  /*01f0*/  IADD3 R22, PT, PT, R29, R25.reuse, RZ ;  /* 0x000000191d167210 */ /* 0x080fe40007ffe0ff */
[----:B------:R-:W-:Y:S02]  /*0200*/  IADD3 R4, PT, PT, R4, -R25, -R24 ;  /* 0x8000001904047210 */ /* 0x000fe40007ffe818 */
[----:B------:R-:W-:Y:S02]  /*0210*/  LOP3.LUT R11, R22, 0x7, RZ, 0xc0, !PT ;  /* 0x00000007160b7812 */ /* 0x000fe400078ec0ff */
[----:B--2---:R-:W-:Y:S01]  /*0220*/  ISETP.GE.AND P0, PT, R10, UR11, PT ;  /* 0x0000000b0a007c0c */ /* 0x004fe2000bf06270 */
[----:B-1----:R-:W-:-:S03]  /*0230*/  ULEA UR6, UR7, UR6, 0x18 ;  /* 0x0000000607067291 */ /* 0x002fc6000f8ec0ff */
[----:B------:R-:W-:Y:S01]  /*0240*/  ISETP.LT.AND P0, PT, R30, UR10, !P0 ;  /* 0x0000000a1e007c0c */ /* 0x000fe2000c701270 */
[----:B------:R-:W-:Y:S01]  /*0250*/  ULEA UR4, UR7, UR4, 0x18 ;  /* 0x0000000407047291 */ /* 0x000fe2000f8ec0ff */
[----:B0-----:R-:W-:Y:S01]  /*0260*/  VIADD R2, R6, 0xffffffe ;  /* 0x0ffffffe06027836 */ /* 0x001fe20000000000 */
[----:B------:R-:W-:Y:S02]  /*0270*/  LEA R26, R5, UR6, 0x2 ;  /* 0x00000006051a7c11 */ /* 0x000fe4000f8e10ff */
[----:B------:R-:W-:Y:S01]  /*0280*/  SHF.R.U32.HI R5, RZ, 0x3, R22 ;  /* 0x00000003ff057819 */ /* 0x000fe20000011616 */
[----:B------:R0:W1:Y:S01]  /*0290*/  F2I.FTZ.U32.TRUNC.NTZ R3, R2 ;  /* 0x0000000200037305 */ /* 0x000062000021f000 */
[----:B------:R-:W-:Y:S01]  /*02a0*/  LEA R27, R8, UR4, 0x7 ;  /* 0x00000004081b7c11 */ /* 0x000fe2000f8e38ff */
[----:B------:R-:W-:Y:S01]  /*02b0*/  UMOV UR4, URZ ;  /* 0x000000ff00047c82 */ /* 0x000fe20008000000 */
[----:B0-----:R-:W-:Y:S02]  /*02c0*/  IMAD.MOV.U32 R2, RZ, RZ, RZ ;  /* 0x000000ffff027224 */ /* 0x001fe400078e00ff */
[----:B-1----:R-:W-:-:S04]  /*02d0*/  IMAD R7, R7, R3, RZ ;  /* 0x0000000307077224 */ /* 0x002fc800078e02ff */
[----:B------:R-:W-:Y:S01]  /*02e0*/  IMAD.HI.U32 R3, R3, R7, R2 ;  /* 0x0000000703037227 */ /* 0x000fe200078e0002 */
[----:B------:R-:W-:-:S05]  /*02f0*/  LEA R7, R21, UR6, 0x5 ;  /* 0x0000000615077c11 */ /* 0x000fca000f8e28ff */
[----:B------:R-:W-:Y:S01]  /*0300*/  IMAD.HI.U32 R9, R3, R4, RZ ;  /* 0x0000000403097227 */ /* 0x000fe200078e00ff */
[----:B------:R-:W-:-:S03]  /*0310*/  SHF.L.U32 R3, R25, 0x2, RZ ;  /* 0x0000000219037819 */ /* 0x000fc600000006ff */
[----:B------:R-:W-:Y:S01]  /*0320*/  IMAD.MOV R2, RZ, RZ, -R9 ;  /* 0x000000ffff027224 */ /* 0x000fe200078e0a09 */
[----:B------:R-:W-:-:S03]  /*0330*/  LOP3.LUT R6, R3, 0x1c, RZ, 0xc0, !PT ;  /* 0x0000001c03067812 */ /* 0x000fc600078ec0ff */
[----:B------:R-:W-:Y:S02]  /*0340*/  IMAD R4, R29, R2, R4 ;  /* 0x000000021d047224 */ /* 0x000fe400078e0204 */
[----:B------:R-:W-:-:S03]  /*0350*/  IMAD.SHL.U32 R2, R28, 0x4, RZ ;  /* 0x000000041c027824 */ /* 0x000fc600078e00ff */
[----:B------:R-:W-:-:S13]  /*0360*/  ISETP.GE.U32.AND P1, PT, R4, R29, PT ;  /* 0x0000001d0400720c */ /* 0x000fda0003f26070 */
[----:B------:R-:W-:Y:S01]  /*0370*/  @P1 IADD3 R4, PT, PT, -R29, R4, RZ ;  /* 0x000000041d041210 */ /* 0x000fe20007ffe1ff */
[----:B------:R-:W-:-:S03]  /*0380*/  @P1 VIADD R9, R9, 0x1 ;  /* 0x0000000109091836 */ /* 0x000fc60000000000 */
[----:B------:R-:W-:Y:S02]  /*0390*/  ISETP.GE.U32.AND P2, PT, R4, R29, PT ;  /* 0x0000001d0400720c */ /* 0x000fe40003f46070 */
[----:B------:R-:W-:Y:S02]  /*03a0*/  LOP3.LUT R4, R2, 0x1c, RZ, 0xc0, !PT ;  /* 0x0000001c02047812 */ /* 0x000fe400078ec0ff */
[----:B------:R-:W-:-:S03]  /*03b0*/  SHF.R.U32.HI R2, RZ, 0x3, R25 ;  /* 0x00000003ff027819 */ /* 0x000fc60000011619 */
[----:B------:R-:W-:Y:S01]  /*03c0*/  IMAD.IADD R7, R7, 0x1, R4 ;  /* 0x0000000107077824 */ /* 0x000fe200078e0204 */
[----:B------:R-:W-:-:S04]  /*03d0*/  LEA R3, R2, UR6, 0x5 ;  /* 0x0000000602037c11 */ /* 0x000fc8000f8e28ff */
[----:B------:R-:W-:Y:S01]  /*03e0*/  IADD3 R3, PT, PT, R3, R6, RZ ;  /* 0x0000000603037210 */ /* 0x000fe20007ffe0ff */
[----:B------:R-:W-:Y:S01]  /*03f0*/  @P2 VIADD R9, R9, 0x1 ;  /* 0x0000000109092836 */ /* 0x000fe20000000000 */
[----:B------:R-:W-:Y:S01]  /*0400*/  @!P3 LOP3.LUT R9, RZ, R29, RZ, 0x33, !PT ;  /* 0x0000001dff09b212 */ /* 0x000fe200078e33ff */
[----:B------:R-:W-:-:S04]  /*0410*/  IMAD R6, R0, 0x8, R11 ;  /* 0x0000000800067824 */ /* 0x000fc800078e020b */
[----:B------:R-:W-:Y:S01]  /*0420*/  IMAD.IADD R24, R24, 0x1, R9 ;  /* 0x0000000118187824 */ /* 0x000fe200078e0209 */
[----:B------:R-:W-:-:S03]  /*0430*/  LOP3.LUT R9, R28, 0x7, RZ, 0xc0, !PT ;  /* 0x000000071c097812 */ /* 0x000fc600078ec0ff */
[----:B------:R-:W-:Y:S02]  /*0440*/  VIADD R23, R24, 0x1 ;  /* 0x0000000118177836 */ /* 0x000fe40000000000 */
[C---:B------:R-:W-:Y:S01]  /*0450*/  IMAD R20, R0.reuse, 0x8, R9 ;  /* 0x0000000800147824 */ /* 0x040fe200078e0209 */
[----:B------:R-:W-:Y:S02]  /*0460*/  LOP3.LUT R9, R25, 0x7, RZ, 0xc0, !PT ;  /* 0x0000000719097812 */ /* 0x000fe400078ec0ff */
[----:B------:R-:W-:Y:S02]  /*0470*/  LOP3.LUT R23, R23, 0x3, RZ, 0xc0, !PT ;  /* 0x0000000317177812 */ /* 0x000fe400078ec0ff */
[----:B------:R-:W-:-:S07]  /*0480*/  LEA R4, R0, R9, 0x3 ;  /* 0x0000000900047211 */ /* 0x000fce00078e18ff */
.L_x_129:
        /* <DEDUP_REMOVED lines=13> */
[----:B------:R-:W-:Y:S01]  /*0560*/  IMAD.MOV.U32 R13, RZ, RZ, RZ ;  /* 0x000000ffff0d7224 */ /* 0x000fe200078e00ff */
[----:B------:R-:W-:Y:S02]  /*0570*/  LEA.HI R12, R28, UR5, RZ, 0x1b ;  /* 0x000000051c0c7c11 */ /* 0x000fe4000f8fd8ff */
[----:B------:R-:W-:-:S03]  /*0580*/  IADD3 R15, PT, PT, R14, UR4, RZ ;  /* 0x000000040e0f7c10 */ /* 0x000fc6000fffe0ff */
[----:B------:R-:W5:Y:S01]  /*0590*/  LDC R11, c[0x0][0x398] ;  /* 0x0000e600ff0b7b82 */ /* 0x000f620000000800 */
        /* <DEDUP_REMOVED lines=12> */
[----:B-----5:R-:W-:-:S04]  /*0660*/  LEA R12, R19, R12, 0x18 ;  /* 0x0000000c130c7211 */ /* 0x020fc800078ec0ff */
[----:B------:R-:W-:-:S05]  /*0670*/  IADD3 R15, PT, PT, R12, R15, RZ ;  /* 0x0000000f0c0f7210 */ /* 0x000fca0007ffe0ff */
        /* <DEDUP_REMOVED lines=14> */
[----:B------:R-:W-:Y:S01]  /*0760*/  ISETP.NE.AND P1, PT, R23, 0x2, PT ;  /* 0x000000021700780c */ /* 0x000fe20003f25270 */
[----:B------:R-:W-:-:S03]  /*0770*/  IMAD.MOV.U32 R18, RZ, RZ, R22 ;  /* 0x000000ffff127224 */ /* 0x000fc600078e0016 */
[----:B------:R-:W-:-:S04]  /*0780*/  LOP3.LUT R15, R15, 0xffffff80, RZ, 0xc0, !PT ;  /* 0xffffff800f0f7812 */ /* 0x000fc800078ec0ff */
[----:B------:R-:W-:-:S05]  /*0790*/  IADD3 R15, PT, PT, R12, R15, RZ ;  /* 0x0000000f0c0f7210 */ /* 0x000fca0007ffe0ff */
[----:B------:R-:W-:-:S05]  /*07a0*/  IMAD R14, R14, 0x4, R15 ;  /* 0x000000040e0e7824 */ /* 0x000fca00078e020f */
[----:B----4-:R4:W-:Y:S01]  /*07b0*/  STS [R14], R13 ;  /* 0x0000000d0e007388 */ /* 0x0109e20000000800 */
[----:B------:R-:W-:Y:S05]  /*07c0*/  @!P1 BRA `(.L_x_116) ;  /* 0x0000000000409947 */ /* 0x000fea0003800000 */
[C---:B----4-:R-:W-:Y:S02]  /*07d0*/  LOP3.LUT R14, R22.reuse, 0x1f, RZ, 0xc0, !PT ;  /* 0x0000001f160e7812 */ /* 0x050fe400078ec0ff */
[----:B------:R-:W-:Y:S02]  /*07e0*/  LEA.HI R16, R22, UR5, RZ, 0x1b ;  /* 0x0000000516107c11 */ /* 0x000fe4000f8fd8ff */
[----:B------:R-:W-:-:S04]  /*07f0*/  IADD3 R13, PT, PT, R14, UR4, RZ ;  /* 0x000000040e0d7c10 */ /* 0x000fc8000fffe0ff */
        /* <DEDUP_REMOVED lines=9> */
[----:B------:R-:W-:-:S04]  /*0890*/  LOP3.LUT R11, R11, 0xffffff80, RZ, 0xc0, !PT ;  /* 0xffffff800b0b7812 */ /* 0x000fc800078ec0ff */
[----:B------:R-:W-:-:S05]  /*08a0*/  IADD3 R11, PT, PT, R12, R11, RZ ;  /* 0x0000000b0c0b7210 */ /* 0x000fca0007ffe0ff */
[----:B------:R-:W-:-:S05]  /*08b0*/  IMAD R11, R14, 0x4, R11 ;  /* 0x000000040e0b7824 */ /* 0x000fca00078e020b */
[----:B----4-:R4:W-:Y:S02]  /*08c0*/  STS [R11], R10 ;  /* 0x0000000a0b007388 */ /* 0x0109e40000000800 */
.L_x_116:
[----:B0123--:R-:W-:Y:S05]  /*08d0*/  BSYNC.RECONVERGENT B1 ;  /* 0x0000000000017941 */ /* 0x00ffea0003800200 */
.L_x_115:
[----:B------:R-:W-:Y:S01]  /*08e0*/  ISETP.GE.U32.AND P4, PT, R24, 0x3, PT ;  /* 0x000000031800780c */ /* 0x000fe20003f86070 */
[----:B------:R-:W-:-:S12]  /*08f0*/  BSSY.RECONVERGENT B1, `(.L_x_117) ;  /* 0x0000047000017945 */ /* 0x000fd80003800200 */
[----:B------:R-:W-:Y:S05]  /*0900*/  @!P4 BRA `(.L_x_118) ;  /* 0x000000040014c947 */ /* 0x000fea0003800000 */
[C---:B------:R-:W-:Y:S01]  /*0910*/  LEA R12, R29.reuse, R18, 0x1 ;  /* 0x000000121d0c7211 */ /* 0x040fe200078e08ff */
[C-C-:B----4-:R-:W-:Y:S02]  /*0920*/  IMAD R14, R29.reuse, 0x3, R18.reuse ;  /* 0x000000031d0e7824 */ /* 0x150fe400078e0212 */
[----:B------:R-:W-:-:S07]  /*0930*/  IMAD.IADD R16, R29, 0x1, R18 ;  /* 0x000000011d107824 */ /* 0x000fce00078e0212 */
.L_x_119:
[----:B0-----:R-:W-:Y:S02]  /*0940*/  LOP3.LUT R31, R16, 0x1f, RZ, 0xc0, !PT ;  /* 0x0000001f101f7812 */ /* 0x001fe400078ec0ff */
[----:B------:R-:W-:Y:S02]  /*0950*/  SHF.R.U32.HI R19, RZ, 0x5, R16 ;  /* 0x00000005ff137819 */ /* 0x000fe40000011610 */
[----:B------:R-:W-:Y:S01]  /*0960*/  LOP3.LUT R15, R18, 0x1f, RZ, 0xc0, !PT ;  /* 0x0000001f120f7812 */ /* 0x000fe200078ec0ff */
[----:B------:R-:W-:Y:S01]  /*0970*/  VIADD R10, R31, UR4 ;  /* 0x000000041f0a7c36 */ /* 0x000fe20008000000 */
[----:B------:R-:W-:Y:S02]  /*0980*/  IADD3 R35, PT, PT, R19, UR5, RZ ;  /* 0x0000000513237c10 */ /* 0x000fe4000fffe0ff */
[----:B------:R-:W-:Y:S01]  /*0990*/  SHF.R.U32.HI R13, RZ, 0x5, R18 ;  /* 0x00000005ff0d7819 */ /* 0x000fe20000011612 */
[----:B------:R-:W-:Y:S01]  /*09a0*/  VIADD R32, R15, UR4 ;  /* 0x000000040f207c36 */ /* 0x000fe20008000000 */
[----:B------:R-:W-:-:S03]  /*09b0*/  ISETP.GE.AND P1, PT, R10, UR10, PT ;  /* 0x0000000a0a007c0c */ /* 0x000fc6000bf26270 */
[----:B------:R-:W-:Y:S01]  /*09c0*/  VIADD R33, R13, UR5 ;  /* 0x000000050d217c36 */ /* 0x000fe20008000000 */
[----:B------:R-:W-:Y:S02]  /*09d0*/  ISETP.GE.OR P1, PT, R35, UR11, P1 ;  /* 0x0000000b23007c0c */ /* 0x000fe40008f26670 */
[----:B------:R-:W-:-:S04]  /*09e0*/  ISETP.GE.AND P3, PT, R32, UR10, PT ;  /* 0x0000000a20007c0c */ /* 0x000fc8000bf66270 */
[----:B------:R-:W-:-:S07]  /*09f0*/  ISETP.GE.OR P3, PT, R33, UR11, P3 ;  /* 0x0000000b21007c0c */ /* 0x000fce0009f66670 */
[----:B------:R-:W0:Y:S01]  /*0a00*/  @!P1 LDC.64 R8, c[0x0][0x380] ;  /* 0x0000e000ff089b82 */ /* 0x000e220000000a00 */
[----:B------:R-:W-:Y:S01]  /*0a10*/  @!P1 IMAD R35, R35, UR10, R10 ;  /* 0x0000000a23239c24 */ /* 0x000fe2000f8e020a */
[----:B------:R-:W-:-:S04]  /*0a20*/  LOP3.LUT R34, R12, 0x1f, RZ, 0xc0, !PT ;  /* 0x0000001f0c227812 */ /* 0x000fc800078ec0ff */
[----:B------:R-:W-:Y:S02]  /*0a30*/  @!P3 IMAD R33, R33, UR10, R32 ;  /* 0x0000000a2121bc24 */ /* 0x000fe4000f8e0220 */
[----:B------:R-:W-:Y:S02]  /*0a40*/  HFMA2 R32, -RZ, RZ, 0, 0 ;  /* 0x00000000ff207431 */ /* 0x000fe400000001ff */
[----:B------:R-:W-:Y:S01]  /*0a50*/  VIADD R36, R34, UR4 ;  /* 0x0000000422247c36 */ /* 0x000fe20008000000 */
[----:B------:R-:W1:Y:S08]  /*0a60*/  S2UR UR7, SR_CgaCtaId ;  /* 0x00000000000779c3 */ /* 0x000e700000008800 */
[----:B------:R-:W2:Y:S01]  /*0a70*/  @!P3 LDC.64 R10, c[0x0][0x380] ;  /* 0x0000e000ff0abb82 */ /* 0x000ea20000000a00 */
[----:B0-----:R-:W-:Y:S01]  /*0a80*/  @!P1 IMAD.WIDE.U32 R8, R35, 0x4, R8 ;  /* 0x0000000423089825 */ /* 0x001fe200078e0008 */
[----:B------:R-:W-:-:S04]  /*0a90*/  SHF.R.U32.HI R35, RZ, 0x5, R12 ;  /* 0x00000005ff237819 */ /* 0x000fc8000001160c */
[----:B------:R0:W3:Y:S01]  /*0aa0*/  @!P1 LDG.E R32, desc[UR8][R8.64] ;  /* 0x0000000808209981 */ /* 0x0000e2000c1e1900 */
[----:B------:R-:W-:Y:S02]  /*0ab0*/  ISETP.GE.AND P1, PT, R36, UR10, PT ;  /* 0x0000000a24007c0c */ /* 0x000fe4000bf26270 */
[----:B------:R-:W-:-:S04]  /*0ac0*/  IADD3 R37, PT, PT, R35, UR5, RZ ;  /* 0x0000000523257c10 */ /* 0x000fc8000fffe0ff */
[----:B------:R-:W-:Y:S01]  /*0ad0*/  ISETP.GE.OR P1, PT, R37, UR11, P1 ;  /* 0x0000000b25007c0c */ /* 0x000fe20008f26670 */
[----:B------:R-:W-:Y:S01]  /*0ae0*/  UMOV UR6, 0x400 ;  /* 0x0000040000067882 */ /* 0x000fe20000000000 */
[----:B--2---:R-:W-:-:S11]  /*0af0*/  @!P3 IMAD.WIDE.U32 R10, R33, 0x4, R10 ;  /* 0x00000004210ab825 */ /* 0x004fd600078e000a */
[----:B0-----:R-:W0:Y:S01]  /*0b00*/  @!P1 LDC.64 R8, c[0x0][0x380] ;  /* 0x0000e000ff089b82 */ /* 0x001e220000000a00 */
[----:B-1----:R-:W-:Y:S01]  /*0b10*/  ULEA UR6, UR7, UR6, 0x18 ;  /* 0x0000000607067291 */ /* 0x002fe2000f8ec0ff */
[----:B------:R-:W-:Y:S02]  /*0b20*/  IMAD.MOV.U32 R33, RZ, RZ, RZ ;  /* 0x000000ffff217224 */ /* 0x000fe400078e00ff */
[----:B------:R-:W-:-:S03]  /*0b30*/  @!P1 IMAD R37, R37, UR10, R36 ;  /* 0x0000000a25259c24 */ /* 0x000fc6000f8e0224 */
[----:B------:R-:W-:Y:S01]  /*0b40*/  LEA R36, R19, UR6, 0x7 ;  /* 0x0000000613247c11 */ /* 0x000fe2000f8e38ff */
[----:B------:R1:W2:Y:S04]  /*0b50*/  @!P3 LDG.E R33, desc[UR8][R10.64] ;  /* 0x000000080a21b981 */ /* 0x0002a8000c1e1900 */
[----:B------:R-:W-:Y:S01]  /*0b60*/  IMAD R31, R31, 0x4, R36 ;  /* 0x000000041f1f7824 */ /* 0x000fe200078e0224 */
[----:B------:R-:W-:Y:S02]  /*0b70*/  LEA R36, R13, UR6, 0x7 ;  /* 0x000000060d247c11 */ /* 0x000fe4000f8e38ff */
[----:B-1----:R-:W-:Y:S01]  /*0b80*/  LOP3.LUT R11, R14, 0x1f, RZ, 0xc0, !PT ;  /* 0x0000001f0e0b7812 */ /* 0x002fe200078ec0ff */
[----:B------:R-:W-:Y:S01]  /*0b90*/  IMAD.MOV.U32 R10, RZ, RZ, RZ ;  /* 0x000000ffff0a7224 */ /* 0x000fe200078e00ff */
[----:B------:R-:W-:Y:S01]  /*0ba0*/  SHF.R.U32.HI R13, RZ, 0x5, R14 ;  /* 0x00000005ff0d7819 */ /* 0x000fe2000001160e */
[----:B0-----:R-:W-:-:S04]  /*0bb0*/  @!P1 IMAD.WIDE.U32 R8, R37, 0x4, R8 ;  /* 0x0000000425089825 */ /* 0x001fc800078e0008 */
[----:B------:R-:W-:Y:S01]  /*0bc0*/  VIADD R37, R11, UR4 ;  /* 0x000000040b257c36 */ /* 0x000fe20008000000 */
[----:B------:R0:W4:Y:S01]  /*0bd0*/  @!P1 LDG.E R10, desc[UR8][R8.64] ;  /* 0x00000008080a9981 */ /* 0x000122000c1e1900 */
[----:B------:R-:W-:Y:S01]  /*0be0*/  VIADD R19, R13, UR5 ;  /* 0x000000050d137c36 */ /* 0x000fe20008000000 */
[----:B------:R-:W-:Y:S02]  /*0bf0*/  LEA R36, R15, R36, 0x2 ;  /* 0x000000240f247211 */ /* 0x000fe400078e10ff */
[----:B------:R-:W-:Y:S02]  /*0c00*/  ISETP.GE.AND P1, PT, R37, UR10, PT ;  /* 0x0000000a25007c0c */ /* 0x000fe4000bf26270 */
[----:B------:R-:W-:Y:S02]  /*0c10*/  LEA R15, R35, UR6, 0x7 ;  /* 0x00000006230f7c11 */ /* 0x000fe4000f8e38ff */
[----:B------:R-:W-:Y:S02]  /*0c20*/  ISETP.GE.OR P1, PT, R19, UR11, P1 ;  /* 0x0000000b13007c0c */ /* 0x000fe40008f26670 */
[----:B------:R-:W-:-:S11]  /*0c30*/  LEA R15, R34, R15, 0x2 ;  /* 0x0000000f220f7211 */ /* 0x000fd600078e10ff */
[----:B0-----:R-:W0:Y:S01]  /*0c40*/  @!P1 LDC.64 R8, c[0x0][0x380] ;  /* 0x0000e000ff089b82 */ /* 0x001e220000000a00 */
[----:B------:R-:W-:-:S04]  /*0c50*/  @!P1 IMAD R19, R19, UR10, R37 ;  /* 0x0000000a13139c24 */ /* 0x000fc8000f8e0225 */
[----:B0-----:R-:W-:-:S04]  /*0c60*/  @!P1 IMAD.WIDE.U32 R8, R19, 0x4, R8 ;  /* 0x0000000413089825 */ /* 0x001fc800078e0008 */
[----:B------:R-:W-:-:S06]  /*0c70*/  IMAD.MOV.U32 R19, RZ, RZ, RZ ;  /* 0x000000ffff137224 */ /* 0x000fcc00078e00ff */
        /* <DEDUP_REMOVED lines=9> */
[----:B--2---:R0:W-:Y:S04]  /*0d10*/  STS [R36], R33 ;  /* 0x0000002124007388 */ /* 0x0041e80000000800 */
[----:B---3--:R0:W-:Y:S04]  /*0d20*/  STS [R31], R32 ;  /* 0x000000201f007388 */ /* 0x0081e80000000800 */
[----:B----4-:R0:W-:Y:S04]  /*0d30*/  STS [R15], R10 ;  /* 0x0000000a0f007388 */ /* 0x0101e80000000800 */
[----:B-----5:R0:W-:Y:S01]  /*0d40*/  STS [R34], R19 ;  /* 0x0000001322007388 */ /* 0x0201e20000000800 */
[----:B------:R-:W-:Y:S05]  /*0d50*/  @!P1 BRA `(.L_x_119) ;  /* 0xfffffff800f89947 */ /* 0x000fea000383ffff */
.L_x_118:
[----:B------:R-:W-:Y:S05]  /*0d60*/  BSYNC.RECONVERGENT B1 ;  /* 0x0000000000017941 */ /* 0x000fea0003800200 */
.L_x_117:
[----:B------:R-:W-:Y:S01]  /*0d70*/  BSSY.RECONVERGENT B1, `(.L_x_120) ;  /* 0x0000035000017945 */ /* 0x000fe20003800200 */
[----:B0-----:R-:W-:-:S03]  /*0d80*/  MOV R36, R28 ;  /* 0x0000001c00247202 */ /* 0x001fc60000000f00 */
        /* <DEDUP_REMOVED lines=13> */
.L_x_123:
[----:B------:R-:W-:Y:S05]  /*0e60*/  BSYNC.RECONVERGENT B2 ;  /* 0x0000000000027941 */ /* 0x000fea0003800200 */
.L_x_122:
[----:B-----5:R1:W-:Y:S01]  /*0e70*/  STS [R7], R8 ;  /* 0x0000000807007388 */ /* 0x0203e20000000800 */
[----:B------:R-:W-:Y:S02]  /*0e80*/  ISETP.NE.AND P1, PT, R23, 0x1, PT ;  /* 0x000000011700780c */ /* 0x000fe40003f25270 */
[----:B------:R-:W-:-:S11]  /*0e90*/  MOV R36, R25 ;  /* 0x0000001900247202 */ /* 0x000fd60000000f00 */
[----:B-1----:R-:W-:Y:S05]  /*0ea0*/  @!P1 BRA `(.L_x_121) ;  /* 0x0000000000849947 */ /* 0x002fea0003800000 */
[----:B------:R-:W-:Y:S01]  /*0eb0*/  VIADD R13, R2, UR4 ;  /* 0x00000004020d7c36 */ /* 0x000fe20008000000 */
[----:B------:R-:W-:Y:S01]  /*0ec0*/  ISETP.GE.AND P1, PT, R4, R11, PT ;  /* 0x0000000b0400720c */ /* 0x000fe20003f26270 */
[----:B------:R-:W-:Y:S01]  /*0ed0*/  BSSY.RECONVERGENT B2, `(.L_x_124) ;  /* 0x0000008000027945 */ /* 0x000fe20003800200 */
[----:B------:R-:W-:Y:S02]  /*0ee0*/  IMAD.MOV.U32 R8, RZ, RZ, RZ ;  /* 0x000000ffff087224 */ /* 0x000fe400078e00ff */
[----:B------:R-:W-:-:S13]  /*0ef0*/  ISETP.GE.OR P1, PT, R13, R12, P1 ;  /* 0x0000000c0d00720c */ /* 0x000fda0000f26670 */
[----:B------:R-:W-:Y:S05]  /*0f00*/  @P1 BRA `(.L_x_125) ;  /* 0x0000000000101947 */ /* 0x000fea0003800000 */
[----:B0-----:R-:W0:Y:S01]  /*0f10*/  LDC.64 R8, c[0x0][0x388] ;  /* 0x0000e200ff087b82 */ /* 0x001e220000000a00 */
[----:B------:R-:W-:-:S04]  /*0f20*/  IMAD R13, R13, R11, R4 ;  /* 0x0000000b0d0d7224 */ /* 0x000fc800078e0204 */
[----:B0-----:R-:W-:-:S06]  /*0f30*/  IMAD.WIDE R8, R13, 0x4, R8 ;  /* 0x000000040d087825 */ /* 0x001fcc00078e0208 */
[----:B------:R1:W5:Y:S02]  /*0f40*/  LDG.E R8, desc[UR8][R8.64] ;  /* 0x0000000808087981 */ /* 0x000364000c1e1900 */
.L_x_125:
[----:B------:R-:W-:Y:S05]  /*0f50*/  BSYNC.RECONVERGENT B2 ;  /* 0x0000000000027941 */ /* 0x000fea0003800200 */
.L_x_124:
[----:B-----5:R2:W-:Y:S01]  /*0f60*/  STS [R3], R8 ;  /* 0x0000000803007388 */ /* 0x0205e20000000800 */
[----:B------:R-:W-:Y:S02]  /*0f70*/  ISETP.NE.AND P1, PT, R23, 0x2, PT ;  /* 0x000000021700780c */ /* 0x000fe40003f25270 */
[----:B------:R-:W-:-:S11]  /*0f80*/  MOV R36, R22 ;  /* 0x0000001600247202 */ /* 0x000fd60000000f00 */
[----:B--2---:R-:W-:Y:S05]  /*0f90*/  @!P1 BRA `(.L_x_121) ;  /* 0x0000000000489947 */ /* 0x004fea0003800000 */
[----:B------:R-:W-:Y:S01]  /*0fa0*/  VIADD R10, R5, UR4 ;  /* 0x00000004050a7c36 */ /* 0x000fe20008000000 */
[----:B------:R-:W-:-:S04]  /*0fb0*/  ISETP.GE.AND P1, PT, R6, R11, PT ;  /* 0x0000000b0600720c */ /* 0x000fc80003f26270 */
[----:B------:R-:W-:-:S13]  /*0fc0*/  ISETP.GE.OR P1, PT, R10, R12, P1 ;  /* 0x0000000c0a00720c */ /* 0x000fda0000f26670 */
[----:B01----:R-:W0:Y:S01]  /*0fd0*/  @!P1 LDC.64 R8, c[0x0][0x388] ;  /* 0x0000e200ff089b82 */ /* 0x003e220000000a00 */
        /* <DEDUP_REMOVED lines=14> */
.L_x_121:
[----:B------:R-:W-:Y:S05]  /*10c0*/  BSYNC.RECONVERGENT B1 ;  /* 0x0000000000017941 */ /* 0x000fea0003800200 */
.L_x_120:
[----:B------:R-:W-:Y:S05]  /*10d0*/  @!P4 BRA `(.L_x_114) ;  /* 0x000000040008c947 */ /* 0x000fea0003800000 */
.L_x_126:
[----:B0-----:R-:W-:Y:S01]  /*10e0*/  LOP3.LUT R19, R36, 0x7, RZ, 0xc0, !PT ;  /* 0x0000000724137812 */ /* 0x001fe200078ec0ff */
[C-C-:B------:R-:W-:Y:S01]  /*10f0*/  IMAD.IADD R8, R29.reuse, 0x1, R36.reuse ;  /* 0x000000011d087824 */ /* 0x140fe200078e0224 */
[----:B------:R-:W-:Y:S01]  /*1100*/  SHF.R.U32.HI R12, RZ, 0x3, R36 ;  /* 0x00000003ff0c7819 */ /* 0x000fe20000011624 */
[----:B------:R-:W-:Y:S01]  /*1110*/  IMAD.MOV.U32 R16, RZ, RZ, RZ ;  /* 0x000000ffff107224 */ /* 0x000fe200078e00ff */
[----:B--2-4-:R-:W-:Y:S02]  /*1120*/  LEA R10, R0, R19, 0x3 ;  /* 0x00000013000a7211 */ /* 0x014fe400078e18ff */
[----:B------:R-:W-:Y:S01]  /*1130*/  IADD3 R32, PT, PT, R29, R8, RZ ;  /* 0x000000081d207210 */ /* 0x000fe20007ffe0ff */
[----:B------:R-:W-:Y:S01]  /*1140*/  VIADD R11, R12, UR4 ;  /* 0x000000040c0b7c36 */ /* 0x000fe20008000000 */
[----:B------:R-:W-:Y:S02]  /*1150*/  LOP3.LUT R15, R8, 0x7, RZ, 0xc0, !PT ;  /* 0x00000007080f7812 */ /* 0x000fe400078ec0ff */
[----:B------:R-:W-:-:S02]  /*1160*/  ISETP.GE.AND P1, PT, R10, UR12, PT ;  /* 0x0000000c0a007c0c */ /* 0x000fc4000bf26270 */
[----:B------:R-:W-:Y:S02]  /*1170*/  LOP3.LUT R31, R32, 0x7, RZ, 0xc0, !PT ;  /* 0x00000007201f7812 */ /* 0x000fe400078ec0ff */
[----:B------:R-:W-:Y:S01]  /*1180*/  SHF.R.U32.HI R13, RZ, 0x3, R8 ;  /* 0x00000003ff0d7819 */ /* 0x000fe20000011608 */
[C---:B------:R-:W-:Y:S01]  /*1190*/  IMAD R8, R0.reuse, 0x8, R15 ;  /* 0x0000000800087824 */ /* 0x040fe200078e020f */
[----:B------:R-:W-:Y:S02]  /*11a0*/  SHF.R.U32.HI R14, RZ, 0x3, R32 ;  /* 0x00000003ff0e7819 */ /* 0x000fe40000011620 */
[----:B------:R-:W-:Y:S01]  /*11b0*/  ISETP.GE.OR P1, PT, R11, UR13, P1 ;  /* 0x0000000d0b007c0c */ /* 0x000fe20008f26670 */
[----:B01----:R-:W-:Y:S01]  /*11c0*/  VIADD R9, R13, UR4 ;  /* 0x000000040d097c36 */ /* 0x003fe20008000000 */
[----:B------:R-:W-:Y:S01]  /*11d0*/  LEA R18, R0, R31, 0x3 ;  /* 0x0000001f00127211 */ /* 0x000fe200078e18ff */
[----:B------:R-:W-:Y:S01]  /*11e0*/  VIADD R33, R14, UR4 ;  /* 0x000000040e217c36 */ /* 0x000fe20008000000 */
[----:B------:R-:W-:-:S02]  /*11f0*/  ISETP.GE.AND P2, PT, R8, UR12, PT ;  /* 0x0000000c08007c0c */ /* 0x000fc4000bf46270 */
[----:B------:R-:W-:Y:S02]  /*1200*/  ISETP.GE.AND P3, PT, R18, UR12, PT ;  /* 0x0000000c12007c0c */ /* 0x000fe4000bf66270 */
[----:B------:R-:W-:Y:S02]  /*1210*/  ISETP.GE.OR P2, PT, R9, UR13, P2 ;  /* 0x0000000d09007c0c */ /* 0x000fe40009746670 */
[----:B------:R-:W-:-:S03]  /*1220*/  ISETP.GE.OR P3, PT, R33, UR13, P3 ;  /* 0x0000000d21007c0c */ /* 0x000fc60009f66670 */
[----:B------:R-:W0:Y:S01]  /*1230*/  @!P1 LDC.64 R34, c[0x0][0x388] ;  /* 0x0000e200ff229b82 */ /* 0x000e220000000a00 */
[----:B------:R-:W-:-:S07]  /*1240*/  @!P1 IMAD R11, R11, UR12, R10 ;  /* 0x0000000c0b0b9c24 */ /* 0x000fce000f8e020a */
[----:B------:R-:W-:Y:S02]  /*1250*/  @!P2 IMAD R37, R9, UR12, R8 ;  /* 0x0000000c0925ac24 */ /* 0x000fe4000f8e0208 */
[----:B------:R-:W1:Y:S01]  /*1260*/  @!P3 LDC.64 R8, c[0x0][0x388] ;  /* 0x0000e200ff08bb82 */ /* 0x000e620000000a00 */
[----:B------:R-:W-:Y:S02]  /*1270*/  IMAD.IADD R36, R29, 0x1, R32 ;  /* 0x000000011d247824 */ /* 0x000fe400078e0220 */
[----:B------:R-:W-:Y:S02]  /*1280*/  @!P3 IMAD R33, R33, UR12, R18 ;  /* 0x0000000c2121bc24 */ /* 0x000fe4000f8e0212 */
[----:B0-----:R-:W-:-:S03]  /*1290*/  @!P1 IMAD.WIDE R34, R11, 0x4, R34 ;  /* 0x000000040b229825 */ /* 0x001fc600078e0222 */
[----:B------:R-:W0:Y:S02]  /*12a0*/  @!P2 LDC.64 R10, c[0x0][0x388] ;  /* 0x0000e200ff0aab82 */ /* 0x000e240000000a00 */
[----:B------:R2:W3:Y:S01]  /*12b0*/  @!P1 LDG.E R16, desc[UR8][R34.64] ;  /* 0x0000000822109981 */ /* 0x0004e2000c1e1900 */
[----:B------:R-:W-:Y:S02]  /*12c0*/  HFMA2 R18, -RZ, RZ, 0, 0 ;  /* 0x00000000ff127431 */ /* 0x000fe400000001ff */
[----:B-1----:R-:W-:Y:S01]  /*12d0*/  @!P3 IMAD.WIDE R32, R33, 0x4, R8 ;  /* 0x000000042120b825 */ /* 0x002fe200078e0208 */
[----:B--2---:R-:W-:Y:S02]  /*12e0*/  LOP3.LUT R35, R36, 0x7, RZ, 0xc0, !PT ;  /* 0x0000000724237812 */ /* 0x004fe400078ec0ff */
[----:B------:R-:W-:Y:S02]  /*12f0*/  SHF.R.U32.HI R34, RZ, 0x3, R36 ;  /* 0x00000003ff227819 */ /* 0x000fe40000011624 */
[----:B------:R-:W-:-:S03]  /*1300*/  LEA R9, R0, R35, 0x3 ;  /* 0x0000002300097211 */ /* 0x000fc600078e18ff */
[----:B------:R-:W-:Y:S01]  /*1310*/  VIADD R8, R34, UR4 ;  /* 0x0000000422087c36 */ /* 0x000fe20008000000 */
[----:B------:R-:W-:Y:S01]  /*1320*/  ISETP.GE.AND P1, PT, R9, UR12, PT ;  /* 0x0000000c09007c0c */ /* 0x000fe2000bf26270 */
[----:B0-----:R-:W-:-:S03]  /*1330*/  @!P2 IMAD.WIDE R10, R37, 0x4, R10 ;  /* 0x00000004250aa825 */ /* 0x001fc600078e020a */
[----:B------:R-:W-:Y:S02]  /*1340*/  ISETP.GE.OR P1, PT, R8, UR13, P1 ;  /* 0x0000000d08007c0c */ /* 0x000fe40008f26670 */
[----:B------:R0:W2:Y:S01]  /*1350*/  @!P2 LDG.E R18, desc[UR8][R10.64] ;  /* 0x000000080a12a981 */ /* 0x0000a2000c1e1900 */
[----:B------:R-:W-:-:S06]  /*1360*/  IMAD.MOV.U32 R37, RZ, RZ, RZ ;  /* 0x000000ffff257224 */ /* 0x000fcc00078e00ff */
[----:B------:R-:W4:Y:S04]  /*1370*/  @!P3 LDG.E R37, desc[UR8][R32.64] ;  /* 0x000000082025b981 */ /* 0x000f28000c1e1900 */
[----:B0-----:R-:W-:Y:S01]  /*1380*/  @!P1 IMAD R11, R8, UR12, R9 ;  /* 0x0000000c080b9c24 */ /* 0x001fe2000f8e0209 */
[----:B------:R-:W-:Y:S01]  /*1390*/  MOV R10, RZ ;  /* 0x000000ff000a7202 */ /* 0x000fe20000000f00 */
        /* <DEDUP_REMOVED lines=14> */
[----:B------:R-:W-:Y:S01]  /*1480*/  IMAD R14, R31, 0x4, R14 ;  /* 0x000000041f0e7824 */ /* 0x000fe200078e020e */
[----:B------:R-:W-:Y:S02]  /*1490*/  LEA R35, R35, R34, 0x2 ;  /* 0x0000002223237211 */ /* 0x000fe400078e10ff */
[----:B------:R-:W-:Y:S01]  /*14a0*/  LEA R15, R15, R12, 0x2 ;  /* 0x0000000c0f0f7211 */ /* 0x000fe200078e10ff */
[----:B---3--:R0:W-:Y:S04]  /*14b0*/  STS [R19], R16 ;  /* 0x0000001013007388 */ /* 0x0081e80000000800 */
[----:B--2---:R0:W-:Y:S04]  /*14c0*/  STS [R15], R18 ;  /* 0x000000120f007388 */ /* 0x0041e80000000800 */
[----:B----4-:R0:W-:Y:S04]  /*14d0*/  STS [R14], R37 ;  /* 0x000000250e007388 */ /* 0x0101e80000000800 */
[----:B-----5:R0:W-:Y:S01]  /*14e0*/  STS [R35], R10 ;  /* 0x0000000a23007388 */ /* 0x0201e20000000800 */
[----:B------:R-:W-:Y:S05]  /*14f0*/  @!P1 BRA `(.L_x_126) ;  /* 0xfffffff800f89947 */ /* 0x000fea000383ffff */
.L_x_114:
[----:B0123--:R-:W-:Y:S05]  /*1500*/  BSYNC.RECONVERGENT B0 ;  /* 0x0000000000007941 */ /* 0x00ffea0003800200 */
.L_x_113:
        /* <DEDUP_REMOVED lines=10> */
[----:B------:R-:W5:Y:S04]  /*15b0*/  LDS R18, [R26+0xa0] ;  /* 0x0000a0001a127984 */ /* 0x000f680000000800 */
[----:B------:R-:W5:Y:S04]  /*15c0*/  LDS R33, [R26+0xc0] ;  /* 0x0000c0001a217984 */ /* 0x000f680000000800 */
[----:B------:R-:W5:Y:S01]  /*15d0*/  LDS R32, [R26+0xe0] ;  /* 0x0000e0001a207984 */ /* 0x000f620000000800 */
[----:B0-----:R-:W-:-:S03]  /*15e0*/  FFMA R8, R8, R19, R17 ;  /* 0x0000001308087223 */ /* 0x001fc60000000011 */
[----:B------:R-:W-:Y:S01]  /*15f0*/  LDS R19, [R26+0x100] ;  /* 0x000100001a137984 */ /* 0x000fe20000000800 */
[----:B-1----:R-:W-:-:S04]  /*1600*/  FFMA R9, R35, R9, R8 ;  /* 0x0000000923097223 */ /* 0x002fc80000000008 */
[----:B--2---:R-:W-:Y:S02]  /*1610*/  FFMA R9, R34, R10, R9 ;  /* 0x0000000a22097223 */ /* 0x004fe40000000009 */
[----:B------:R-:W-:Y:S02]  /*1620*/  LDS R34, [R26+0x160] ;  /* 0x000160001a227984 */ /* 0x000fe40000000800 */
[----:B---3--:R-:W-:Y:S02]  /*1630*/  FFMA R17, R16, R11, R9 ;  /* 0x0000000b10117223 */ /* 0x008fe40000000009 */
[----:B------:R-:W0:Y:S04]  /*1640*/  LDS.128 R8, [R27+0x20] ;  /* 0x000020001b087984 */ /* 0x000e280000000c00 */
[----:B------:R-:W1:Y:S01]  /*1650*/  LDS R16, [R26+0x120] ;  /* 0x000120001a107984 */ /* 0x000e620000000800 */
[----:B----4-:R-:W-:-:S03]  /*1660*/  FFMA R31, R12, R31, R17 ;  /* 0x0000001f0c1f7223 */ /* 0x010fc60000000011 */
[----:B------:R-:W2:Y:S01]  /*1670*/  LDS R17, [R26+0x140] ;  /* 0x000140001a117984 */ /* 0x000ea20000000800 */
[----:B-----5:R-:W-:-:S03]  /*1680*/  FFMA R18, R18, R13, R31 ;  /* 0x0000000d12127223 */ /* 0x020fc6000000001f */
[----:B------:R-:W-:Y:S01]  /*1690*/  LDS R31, [R26+0x180] ;  /* 0x000180001a1f7984 */ /* 0x000fe20000000800 */
[----:B------:R-:W-:-:S03]  /*16a0*/  FFMA R33, R33, R14, R18 ;  /* 0x0000000e21217223 */ /* 0x000fc60000000012 */
[----:B------:R-:W-:Y:S01]  /*16b0*/  LDS R18, [R26+0x1a0] ;  /* 0x0001a0001a127984 */ /* 0x000fe20000000800 */
[----:B------:R-:W-:-:S03]  /*16c0*/  FFMA R33, R32, R15, R33 ;  /* 0x0000000f20217223 */ /* 0x000fc60000000021 */
[----:B------:R-:W3:Y:S04]  /*16d0*/  LDS.128 R12, [R27+0x30] ;  /* 0x000030001b0c7984 */ /* 0x000ee80000000c00 */
[----:B------:R-:W-:Y:S01]  /*16e0*/  LDS R32, [R26+0x1e0] ;  /* 0x0001e0001a207984 */ /* 0x000fe20000000800 */
[----:B0-----:R-:W-:-:S03]  /*16f0*/  FFMA R19, R8, R19, R33 ;  /* 0x0000001308137223 */ /* 0x001fc60000000021 */
[----:B------:R-:W0:Y:S01]  /*1700*/  LDS R33, [R26+0x1c0] ;  /* 0x0001c0001a217984 */ /* 0x000e220000000800 */
[----:B-1----:R-:W-:-:S03]  /*1710*/  FFMA R16, R16, R9, R19 ;  /* 0x0000000910107223 */ /* 0x002fc60000000013 */
[----:B------:R-:W-:Y:S01]  /*1720*/  LDS R19, [R26+0x200] ;  /* 0x000200001a137984 */ /* 0x000fe20000000800 */
[----:B--2---:R-:W-:-:S03]  /*1730*/  FFMA R17, R17, R10, R16 ;  /* 0x0000000a11117223 */ /* 0x004fc60000000010 */
[----:B------:R-:W-:Y:S01]  /*1740*/  LDS R16, [R26+0x220] ;  /* 0x000220001a107984 */ /* 0x000fe20000000800 */
[----:B------:R-:W-:-:S03]  /*1750*/  FFMA R35, R34, R11, R17 ;  /* 0x0000000b22237223 */ /* 0x000fc60000000011 */
[----:B------:R-:W1:Y:S04]  /*1760*/  LDS.128 R8, [R27+0x40] ;  /* 0x000040001b087984 */ /* 0x000e680000000c00 */
[----:B------:R-:W2:Y:S01]  /*1770*/  LDS R17, [R26+0x240] ;  /* 0x000240001a117984 */ /* 0x000ea20000000800 */
[----:B---3--:R-:W-:-:S03]  /*1780*/  FFMA R31, R12, R31, R35 ;  /* 0x0000001f0c1f7223 */ /* 0x008fc60000000023 */
[----:B------:R-:W3:Y:S01]  /*1790*/  LDS R34, [R26+0x260] ;  /* 0x000260001a227984 */ /* 0x000ee20000000800 */
[----:B------:R-:W-:-:S03]  /*17a0*/  FFMA R18, R18, R13, R31 ;  /* 0x0000000d12127223 */ /* 0x000fc6000000001f */
[----:B------:R-:W-:Y:S04]  /*17b0*/  LDS R31, [R26+0x280] ;  /* 0x000280001a1f7984 */ /* 0x000fe80000000800 */
[----:B------:R-:W-:Y:S01]  /*17c0*/  LDS R35, [R26+0x2c0] ;  /* 0x0002c0001a237984 */ /* 0x000fe20000000800 */
[----:B0-----:R-:W-:-:S04]  /*17d0*/  FFMA R33, R33, R14, R18 ;  /* 0x0000000e21217223 */ /* 0x001fc80000000012 */
[----:B------:R-:W-:Y:S02]  /*17e0*/  FFMA R33, R32, R15, R33 ;  /* 0x0000000f20217223 */ /* 0x000fe40000000021 */
[----:B------:R-:W0:Y:S04]  /*17f0*/  LDS.128 R12, [R27+0x50] ;  /* 0x000050001b0c7984 */ /* 0x000e280000000c00 */
[----:B------:R-:W4:Y:S01]  /*1800*/  LDS R32, [R26+0x2a0] ;  /* 0x0002a0001a207984 */ /* 0x000f220000000800 */
[----:B-1----:R-:W-:-:S03]  /*1810*/  FFMA R19, R8, R19, R33 ;  /* 0x0000001308137223 */ /* 0x002fc60000000021 */
[----:B------:R-:W1:Y:S01]  /*1820*/  LDS R8, [R26+0x2e0] ;  /* 0x0002e0001a087984 */ /* 0x000e620000000800 */
[----:B------:R-:W-:-:S03]  /*1830*/  FFMA R16, R16, R9, R19 ;  /* 0x0000000910107223 */ /* 0x000fc60000000013 */
[----:B------:R-:W-:Y:S01]  /*1840*/  LDS R33, [R26+0x300] ;  /* 0x000300001a217984 */ /* 0x000fe20000000800 */
[----:B--2---:R-:W-:-:S03]  /*1850*/  FFMA R9, R17, R10, R16 ;  /* 0x0000000a11097223 */ /* 0x004fc60000000010 */
[----:B------:R-:W2:Y:S01]  /*1860*/  LDS.128 R16, [R27+0x60] ;  /* 0x000060001b107984 */ /* 0x000ea20000000c00 */
[----:B---3--:R-:W-:-:S04]  /*1870*/  FFMA R9, R34, R11, R9 ;  /* 0x0000000b22097223 */ /* 0x008fc80000000009 */
[----:B0-----:R-:W-:Y:S02]  /*1880*/  FFMA R9, R12, R31, R9 ;  /* 0x0000001f0c097223 */ /* 0x001fe40000000009 */
[----:B------:R-:W0:Y:S02]  /*1890*/  LDS R12, [R26+0x320] ;  /* 0x000320001a0c7984 */ /* 0x000e240000000800 */
[----:B----4-:R-:W-:Y:S02]  /*18a0*/  FFMA R32, R32, R13, R9 ;  /* 0x0000000d20207223 */ /* 0x010fe40000000009 */
[----:B------:R-:W3:Y:S02]  /*18b0*/  LDS R13, [R26+0x340] ;  /* 0x000340001a0d7984 */ /* 0x000ee40000000800 */
[----:B------:R-:W-:Y:S02]  /*18c0*/  FFMA R35, R35, R14, R32 ;  /* 0x0000000e23237223 */ /* 0x000fe40000000020 */
[----:B------:R-:W4:Y:S02]  /*18d0*/  LDS R14, [R26+0x360] ;  /* 0x000360001a0e7984 */ /* 0x000f240000000800 */
[----:B-1----:R-:W-:-:S02]  /*18e0*/  FFMA R35, R8, R15, R35 ;  /* 0x0000000f08237223 */ /* 0x002fc40000000023 */
[----:B------:R-:W-:Y:S02]  /*18f0*/  LDS R15, [R26+0x380] ;  /* 0x000380001a0f7984 */ /* 0x000fe40000000800 */
[----:B--2---:R-:W-:Y:S02]  /*1900*/  FFMA R33, R16, R33, R35 ;  /* 0x0000002110217223 */ /* 0x004fe40000000023 */
[----:B------:R-:W1:Y:S04]  /*1910*/  LDS.128 R8, [R27+0x70] ;  /* 0x000070001b087984 */ /* 0x000e680000000c00 */
[----:B------:R-:W2:Y:S04]  /*1920*/  LDS R32, [R26+0x3a0] ;  /* 0x0003a0001a207984 */ /* 0x000ea80000000800 */
[----:B------:R-:W5:Y:S04]  /*1930*/  LDS R31, [R26+0x3c0] ;  /* 0x0003c0001a1f7984 */ /* 0x000f680000000800 */
[----:B------:R-:W5:Y:S01]  /*1940*/  LDS R16, [R26+0x3e0] ;  /* 0x0003e0001a107984 */ /* 0x000f620000000800 */
[----:B0-----:R-:W-:-:S04]  /*1950*/  FFMA R12, R12, R17, R33 ;  /* 0x000000110c0c7223 */ /* 0x001fc80000000021 */
[----:B---3--:R-:W-:-:S04]  /*1960*/  FFMA R13, R13, R18, R12 ;  /* 0x000000120d0d7223 */ /* 0x008fc8000000000c */
[----:B----4-:R-:W-:-:S04]  /*1970*/  FFMA R13, R14, R19, R13 ;  /* 0x000000130e0d7223 */ /* 0x010fc8000000000d */
[----:B-1----:R-:W-:-:S04]  /*1980*/  FFMA R13, R8, R15, R13 ;  /* 0x0000000f080d7223 */ /* 0x002fc8000000000d */
[----:B--2---:R-:W-:-:S04]  /*1990*/  FFMA R32, R32, R9, R13 ;  /* 0x0000000920207223 */ /* 0x004fc8000000000d */
[----:B-----5:R-:W-:-:S04]  /*19a0*/  FFMA R31, R31, R10, R32 ;  /* 0x0000000a1f1f7223 */ /* 0x020fc80000000020 */
[----:B------:R-:W-:-:S07]  /*19b0*/  FFMA R17, R16, R11, R31 ;  /* 0x0000000b10117223 */ /* 0x000fce000000001f */
.L_x_128:
[----:B------:R-:W-:Y:S05]  /*19c0*/  BSYNC.RECONVERGENT B0 ;  /* 0x0000000000007941 */ /* 0x000fea0003800200 */
.L_x_127:
[----:B------:R-:W0:Y:S01]  /*19d0*/  LDCU UR6, c[0x0][0x3a0] ;  /* 0x00007400ff0677ac */ /* 0x000e220008000800 */
[----:B------:R-:W-:-:S04]  /*19e0*/  UIADD3 UR4, UPT, UPT, UR4, 0x20, URZ ;  /* 0x0000002004047890 */ /* 0x000fc8000fffe0ff */
[----:B0-----:R-:W-:Y:S01]  /*19f0*/  UISETP.GE.AND UP0, UPT, UR4, UR6, UPT ;  /* 0x000000060400728c */ /* 0x001fe2000bf06270 */
[----:B------:R-:W-:Y:S08]  /*1a00*/  BAR.SYNC.DEFER_BLOCKING 0x0 ;  /* 0x0000000000007b1d */ /* 0x000ff00000010000 */
[----:B------:R-:W-:Y:S05]  /*1a10*/  BRA.U !UP0, `(.L_x_129) ;  /* 0xffffffe9089c7547 */ /* 0x000fea000b83ffff */
.L_x_112:
[----:B------:R-:W0:Y:S01]  /*1a20*/  S2R R3, SR_TID.X ;  /* 0x0000000000037919 */ /* 0x000e220000002100 */
[----:B------:R-:W1:Y:S01]  /*1a30*/  LDCU.64 UR6, c[0x0][0x398] ;  /* 0x00007300ff0677ac */ /* 0x000e620008000a00 */
[----:B0-----:R-:W-:-:S04]  /*1a40*/  LEA R5, R0, R3, 0x3 ;  /* 0x0000000300057211 */ /* 0x001fc800078e18ff */
        /* <DEDUP_REMOVED lines=8> */
.L_x_130:
        /* <DEDUP_REMOVED lines=11> */
.L_x_177:


//--------------------- .text._Z21sgemm_sram_f32_kernelILi8ELi8ELi16EEvPfS0_S0_iii --------------------------
	.section	.text._Z21sgemm_sram_f32_kernelILi8ELi8ELi16EEvPfS0_S0_iii,"ax",@progbits
	.align	128
        .global         _Z21sgemm_sram_f32_kernelILi8ELi8ELi16EEvPfS0_S0_iii
        .type           _Z21sgemm_sram_f32_kernelILi8ELi8ELi16EEvPfS0_S0_iii,@function
        .size           _Z21sgemm_sram_f32_kernelILi8ELi8ELi16EEvPfS0_S0_iii,(.L_x_178 - _Z21sgemm_sram_f32_kernelILi8ELi8ELi16EEvPfS0_S0_iii)
        .other          _Z21sgemm_sram_f32_kernelILi8ELi8ELi16EEvPfS0_S0_iii,@"STO_CUDA_ENTRY STV_DEFAULT"
_Z21sgemm_sram_f32_kernelILi8ELi8ELi16EEvPfS0_S0_iii:
.text._Z21sgemm_sram_f32_kernelILi8ELi8ELi16EEvPfS0_S0_iii:
        /* <DEDUP_REMOVED lines=21> */
[----:B------:R-:W-:Y:S01]  /*0150*/  IMAD.IADD R7, R5, 0x1, R2 ;  /* 0x0000000105077824 */ /* 0x000fe200078e0202 */
[C---:B------:R-:W-:Y:S01]  /*0160*/  ISETP.NE.U32.AND P3, PT, R2.reuse, RZ, PT ;  /* 0x000000ff0200720c */ /* 0x040fe20003f65070 */
[----:B------:R-:W-:Y:S01]  /*0170*/  IMAD.MOV.U32 R17, RZ, RZ, RZ ;  /* 0x000000ffff117224 */ /* 0x000fe200078e00ff */
[----:B------:R-:W-:Y:S01]  /*0180*/  UMOV UR4, 0x400 ;  /* 0x0000040000047882 */ /* 0x000fe20000000000 */
[----:B------:R-:W-:Y:S01]  /*0190*/  IMAD.IADD R25, R2, 0x1, R7 ;  /* 0x0000000102197824 */ /* 0x000fe200078e0207 */
[C---:B------:R-:W-:Y:S01]  /*01a0*/  ISETP.GE.U32.AND P0, PT, R7.reuse, 0x80, PT ;  /* 0x000000800700780c */ /* 0x040fe20003f06070 */
[----:B------:R-:W-:Y:S01]  /*01b0*/  UIADD3 UR6, UPT, UPT, UR4, 0x200, URZ ;  /* 0x0000020004067890 */ /* 0x000fe2000fffe0ff */
[----:B------:R-:W-:-:S02]  /*01c0*/  VIMNMX.U32 R4, PT, PT, R7, 0x80, !PT ;  /* 0x0000008007047848 */ /* 0x000fc40007fe0000 */
[----:B------:R-:W-:Y:S01]  /*01d0*/  SEL R22, RZ, 0x1, P0 ;  /* 0x00000001ff167807 */ /* 0x000fe20000000000 */
[----:B0-----:R-:W0:Y:S01]  /*01e0*/  MUFU.RCP R6, R6 ;  /* 0x0000000600067308 */ /* 0x001e220000001000 */
[----:B------:R-:W-:Y:S02]  /*01f0*/  LOP3.LUT R27, R7, 0x7, RZ, 0xc0, !PT ;  /* 0x00000007071b7812 */ /* 0x000fe400078ec0ff */
[----:B------:R-:W-:Y:S02]  /*0200*/  LOP3.LUT R29, R25, 0x7, RZ, 0xc0, !PT ;  /* 0x00000007191d7812 */ /* 0x000fe400078ec0ff */
[----:B------:R-:W-:Y:S01]  /*0210*/  SHF.R.U32.HI R28, RZ, 0x3, R25 ;  /* 0x00000003ff1c7819 */ /* 0x000fe20000011619 */
[----:B------:R-:W-:Y:S01]  /*0220*/  IMAD R27, R0, 0x8, R27 ;  /* 0x00000008001b7824 */ /* 0x000fe200078e021b */
[----:B--2---:R-:W-:Y:S01]  /*0230*/  ISETP.GE.AND P0, PT, R8, UR11, PT ;  /* 0x0000000b08007c0c */ /* 0x004fe2000bf06270 */
[----:B------:R-:W-:Y:S01]  /*0240*/  IMAD R29, R0, 0x8, R29 ;  /* 0x00000008001d7824 */ /* 0x000fe200078e021d */
[----:B------:R-:W-:Y:S01]  /*0250*/  SHF.L.U32 R8, R7, 0x2, RZ ;  /* 0x0000000207087819 */ /* 0x000fe200000006ff */
[----:B-1----:R-:W-:Y:S01]  /*0260*/  ULEA UR6, UR7, UR6, 0x18 ;  /* 0x0000000607067291 */ /* 0x002fe2000f8ec0ff */
[----:B------:R-:W-:Y:S01]  /*0270*/  ISETP.LT.AND P0, PT, R3, UR10, !P0 ;  /* 0x0000000a03007c0c */ /* 0x000fe2000c701270 */
[----:B------:R-:W-:Y:S01]  /*0280*/  ULEA UR4, UR7, UR4, 0x18 ;  /* 0x0000000407047291 */ /* 0x000fe2000f8ec0ff */
[----:B------:R-:W-:-:S02]  /*0290*/  LOP3.LUT R8, R8, 0x1c, RZ, 0xc0, !PT ;  /* 0x0000001c08087812 */ /* 0x000fc400078ec0ff */
[----:B0-----:R-:W-:Y:S02]  /*02a0*/  IADD3 R10, PT, PT, R6, 0xffffffe, RZ ;  /* 0x0ffffffe060a7810 */ /* 0x001fe40007ffe0ff */
[----:B------:R-:W-:Y:S02]  /*02b0*/  LEA R26, R9, UR6, 0x2 ;  /* 0x00000006091a7c11 */ /* 0x000fe4000f8e10ff */
[----:B------:R0:W1:Y:S01]  /*02c0*/  F2I.FTZ.U32.TRUNC.NTZ R11, R10 ;  /* 0x0000000a000b7305 */ /* 0x000062000021f000 */
[----:B------:R-:W-:Y:S01]  /*02d0*/  LEA R23, R12, UR4, 0x6 ;  /* 0x000000040c177c11 */ /* 0x000fe2000f8e30ff */
[----:B------:R-:W-:Y:S01]  /*02e0*/  UMOV UR4, URZ ;  /* 0x000000ff00047c82 */ /* 0x000fe20008000000 */
[----:B0-----:R-:W-:Y:S02]  /*02f0*/  IMAD.MOV.U32 R10, RZ, RZ, RZ ;  /* 0x000000ffff0a7224 */ /* 0x001fe400078e00ff */
[----:B-1----:R-:W-:-:S04]  /*0300*/  IMAD R13, R13, R11, RZ ;  /* 0x0000000b0d0d7224 */ /* 0x002fc800078e02ff */
[----:B------:R-:W-:Y:S01]  /*0310*/  IMAD.HI.U32 R6, R11, R13, R10 ;  /* 0x0000000d0b067227 */ /* 0x000fe200078e000a */
[----:B------:R-:W-:-:S05]  /*0320*/  IADD3 R11, PT, PT, R4, -R7, -R22 ;  /* 0x80000007040b7210 */ /* 0x000fca0007ffe816 */
[----:B------:R-:W-:-:S04]  /*0330*/  IMAD.HI.U32 R13, R6, R11, RZ ;  /* 0x0000000b060d7227 */ /* 0x000fc800078e00ff */
[----:B------:R-:W-:Y:S01]  /*0340*/  IMAD.SHL.U32 R6, R5, 0x4, RZ ;  /* 0x0000000405067824 */ /* 0x000fe200078e00ff */
[----:B------:R-:W-:-:S05]  /*0350*/  IADD3 R4, PT, PT, -R13, RZ, RZ ;  /* 0x000000ff0d047210 */ /* 0x000fca0007ffe1ff */
[----:B------:R-:W-:Y:S01]  /*0360*/  IMAD R11, R2, R4, R11 ;  /* 0x00000004020b7224 */ /* 0x000fe200078e020b */
[----:B------:R-:W-:-:S04]  /*0370*/  SHF.R.U32.HI R4, RZ, 0x3, R5 ;  /* 0x00000003ff047819 */ /* 0x000fc80000011605 */
[----:B------:R-:W-:Y:S02]  /*0380*/  ISETP.GE.U32.AND P1, PT, R11, R2, PT ;  /* 0x000000020b00720c */ /* 0x000fe40003f26070 */
[----:B------:R-:W-:-:S11]  /*0390*/  LEA R20, R4, UR6, 0x5 ;  /* 0x0000000604147c11 */ /* 0x000fd6000f8e28ff */
[----:B------:R-:W-:Y:S02]  /*03a0*/  @P1 IMAD.IADD R11, R11, 0x1, -R2 ;  /* 0x000000010b0b1824 */ /* 0x000fe400078e0a02 */
[----:B------:R-:W-:-:S03]  /*03b0*/  @P1 VIADD R13, R13, 0x1 ;  /* 0x000000010d0d1836 */ /* 0x000fc60000000000 */
[----:B------:R-:W-:Y:S02]  /*03c0*/  ISETP.GE.U32.AND P2, PT, R11, R2, PT ;  /* 0x000000020b00720c */ /* 0x000fe40003f46070 */
[----:B------:R-:W-:Y:S02]  /*03d0*/  LOP3.LUT R11, R6, 0x1c, RZ, 0xc0, !PT ;  /* 0x0000001c060b7812 */ /* 0x000fe400078ec0ff */
[----:B------:R-:W-:-:S03]  /*03e0*/  SHF.R.U32.HI R6, RZ, 0x3, R7 ;  /* 0x00000003ff067819 */ /* 0x000fc60000011607 */
[----:B------:R-:W-:Y:S01]  /*03f0*/  IMAD.IADD R20, R20, 0x1, R11 ;  /* 0x0000000114147824 */ /* 0x000fe200078e020b */
[----:B------:R-:W-:Y:S02]  /*0400*/  LEA R21, R6, UR6, 0x5 ;  /* 0x0000000606157c11 */ /* 0x000fe4000f8e28ff */
[----:B------:R-:W-:-:S03]  /*0410*/  LOP3.LUT R11, R5, 0x7, RZ, 0xc0, !PT ;  /* 0x00000007050b7812 */ /* 0x000fc600078ec0ff */
[----:B------:R-:W-:Y:S01]  /*0420*/  @P2 VIADD R13, R13, 0x1 ;  /* 0x000000010d0d2836 */ /* 0x000fe20000000000 */
[----:B------:R-:W-:Y:S01]  /*0430*/  @!P3 LOP3.LUT R13, RZ, R2, RZ, 0x33, !PT ;  /* 0x00000002ff0db212 */ /* 0x000fe200078e33ff */
[----:B------:R-:W-:Y:S02]  /*0440*/  IMAD.IADD R21, R21, 0x1, R8 ;  /* 0x0000000115157824 */ /* 0x000fe400078e0208 */
[----:B------:R-:W-:Y:S01]  /*0450*/  IMAD R24, R0, 0x8, R11 ;  /* 0x0000000800187824 */ /* 0x000fe200078e020b */
[----:B------:R-:W-:-:S04]  /*0460*/  IADD3 R22, PT, PT, R22, R13, RZ ;  /* 0x0000000d16167210 */ /* 0x000fc80007ffe0ff */
[----:B------:R-:W-:-:S04]  /*0470*/  IADD3 R30, PT, PT, R22, 0x1, RZ ;  /* 0x00000001161e7810 */ /* 0x000fc80007ffe0ff */
[----:B------:R-:W-:-:S07]  /*0480*/  LOP3.LUT R30, R30, 0x3, RZ, 0xc0, !PT ;  /* 0x000000031e1e7812 */ /* 0x000fce00078ec0ff */
.L_x_148:
        /* <DEDUP_REMOVED lines=30> */
[----:B------:R-:W-:-:S05]  /*0670*/  IMAD.IADD R15, R12, 0x1, R15 ;  /* 0x000000010c0f7824 */ /* 0x000fca00078e020f */
[----:B------:R-:W-:-:S05]  /*0680*/  LEA R14, R14, R15, 0x2 ;  /* 0x0000000f0e0e7211 */ /* 0x000fca00078e10ff */
[----:B----4-:R4:W-:Y:S01]  /*0690*/  STS [R14], R13 ;  /* 0x0000000d0e007388 */ /* 0x0109e20000000800 */
[----:B------:R-:W-:Y:S05]  /*06a0*/  @!P1 BRA `(.L_x_135) ;  /* 0x0000000000889947 */ /* 0x000fea0003800000 */
[C---:B----4-:R-:W-:Y:S01]  /*06b0*/  LOP3.LUT R14, R7.reuse, 0xf, RZ, 0xc0, !PT ;  /* 0x0000000f070e7812 */ /* 0x050fe200078ec0ff */
[----:B------:R-:W-:Y:S01]  /*06c0*/  IMAD.MOV.U32 R13, RZ, RZ, RZ ;  /* 0x000000ffff0d7224 */ /* 0x000fe200078e00ff */
[----:B------:R-:W-:-:S03]  /*06d0*/  LEA.HI R16, R7, UR5, RZ, 0x1c ;  /* 0x0000000507107c11 */ /* 0x000fc6000f8fe0ff */
[----:B------:R-:W-:-:S05]  /*06e0*/  VIADD R15, R14, UR4 ;  /* 0x000000040e0f7c36 */ /* 0x000fca0008000000 */
[----:B------:R-:W-:-:S04]  /*06f0*/  ISETP.GE.AND P1, PT, R15, R10, PT ;  /* 0x0000000a0f00720c */ /* 0x000fc80003f26270 */
[----:B------:R-:W-:-:S13]  /*0700*/  ISETP.GE.OR P1, PT, R16, R11, P1 ;  /* 0x0000000b1000720c */ /* 0x000fda0000f26670 */
[----:B------:R-:W4:Y:S01]  /*0710*/  @!P1 LDC.64 R8, c[0x0][0x380] ;  /* 0x0000e000ff089b82 */ /* 0x000f220000000a00 */
[----:B------:R-:W-:-:S04]  /*0720*/  @!P1 IMAD R15, R16, R10, R15 ;  /* 0x0000000a100f9224 */ /* 0x000fc800078e020f */
[----:B----4-:R-:W-:-:S05]  /*0730*/  @!P1 IMAD.WIDE.U32 R8, R15, 0x4, R8 ;  /* 0x000000040f089825 */ /* 0x010fca00078e0008 */
[----:B------:R-:W4:Y:S01]  /*0740*/  @!P1 LDG.E R13, desc[UR8][R8.64] ;  /* 0x00000008080d9981 */ /* 0x000f22000c1e1900 */
[----:B------:R-:W-:Y:S01]  /*0750*/  SHF.L.U32 R15, R7, 0x2, RZ ;  /* 0x00000002070f7819 */ /* 0x000fe200000006ff */
[----:B------:R-:W-:Y:S01]  /*0760*/  IMAD.MOV.U32 R31, RZ, RZ, R25 ;  /* 0x000000ffff1f7224 */ /* 0x000fe200078e0019 */
[----:B------:R-:W-:Y:S02]  /*0770*/  ISETP.NE.AND P1, PT, R30, 0x2, PT ;  /* 0x000000021e00780c */ /* 0x000fe40003f25270 */
[----:B------:R-:W-:-:S05]  /*0780*/  LOP3.LUT R15, R15, 0xffffffc0, RZ, 0xc0, !PT ;  /* 0xffffffc00f0f7812 */ /* 0x000fca00078ec0ff */
[----:B------:R-:W-:-:S04]  /*0790*/  IMAD.IADD R15, R12, 0x1, R15 ;  /* 0x000000010c0f7824 */ /* 0x000fc800078e020f */
        /* <DEDUP_REMOVED lines=19> */
.L_x_135:
[----:B0123--:R-:W-:Y:S05]  /*08d0*/  BSYNC.RECONVERGENT B1 ;  /* 0x0000000000017941 */ /* 0x00ffea0003800200 */
.L_x_134:
[----:B------:R-:W-:Y:S01]  /*08e0*/  ISETP.GE.U32.AND P4, PT, R22, 0x3, PT ;  /* 0x000000031600780c */ /* 0x000fe20003f86070 */
[----:B------:R-:W-:-:S12]  /*08f0*/  BSSY.RECONVERGENT B1, `(.L_x_136) ;  /* 0x0000047000017945 */ /* 0x000fd80003800200 */
[----:B------:R-:W-:Y:S05]  /*0900*/  @!P4 BRA `(.L_x_137) ;  /* 0x000000040014c947 */ /* 0x000fea0003800000 */
[C-C-:B----4-:R-:W-:Y:S02]  /*0910*/  IMAD R13, R2.reuse, 0x2, R31.reuse ;  /* 0x00000002020d7824 */ /* 0x150fe400078e021f */
[C-C-:B------:R-:W-:Y:S02]  /*0920*/  IMAD R15, R2.reuse, 0x3, R31.reuse ;  /* 0x00000003020f7824 */ /* 0x140fe400078e021f */
[----:B------:R-:W-:-:S07]  /*0930*/  IMAD.IADD R19, R2, 0x1, R31 ;  /* 0x0000000102137824 */ /* 0x000fce00078e021f */
.L_x_138:
[----:B0-----:R-:W-:Y:S02]  /*0940*/  LOP3.LUT R18, R19, 0xf, RZ, 0xc0, !PT ;  /* 0x0000000f13127812 */ /* 0x001fe400078ec0ff */
[----:B------:R-:W-:Y:S02]  /*0950*/  SHF.R.U32.HI R16, RZ, 0x4, R19 ;  /* 0x00000004ff107819 */ /* 0x000fe40000011613 */
[----:B------:R-:W-:Y:S02]  /*0960*/  IADD3 R10, PT, PT, R18, UR4, RZ ;  /* 0x00000004120a7c10 */ /* 0x000fe4000fffe0ff */
[----:B------:R-:W-:Y:S01]  /*0970*/  LOP3.LUT R14, R31, 0xf, RZ, 0xc0, !PT ;  /* 0x0000000f1f0e7812 */ /* 0x000fe200078ec0ff */
[----:B------:R-:W-:Y:S01]  /*0980*/  VIADD R35, R16, UR5 ;  /* 0x0000000510237c36 */ /* 0x000fe20008000000 */
[----:B------:R-:W-:Y:S02]  /*0990*/  ISETP.GE.AND P1, PT, R10, UR10, PT ;  /* 0x0000000a0a007c0c */ /* 0x000fe4000bf26270 */
[----:B------:R-:W-:Y:S01]  /*09a0*/  SHF.R.U32.HI R12, RZ, 0x4, R31 ;  /* 0x00000004ff0c7819 */ /* 0x000fe2000001161f */
[----:B------:R-:W-:Y:S01]  /*09b0*/  VIADD R32, R14, UR4 ;  /* 0x000000040e207c36 */ /* 0x000fe20008000000 */
[----:B------:R-:W-:-:S03]  /*09c0*/  ISETP.GE.OR P1, PT, R35, UR11, P1 ;  /* 0x0000000b23007c0c */ /* 0x000fc60008f26670 */
[----:B------:R-:W-:Y:S01]  /*09d0*/  VIADD R33, R12, UR5 ;  /* 0x000000050c217c36 */ /* 0x000fe20008000000 */
[----:B------:R-:W-:-:S04]  /*09e0*/  ISETP.GE.AND P3, PT, R32, UR10, PT ;  /* 0x0000000a20007c0c */ /* 0x000fc8000bf66270 */
[----:B------:R-:W-:-:S05]  /*09f0*/  ISETP.GE.OR P3, PT, R33, UR11, P3 ;  /* 0x0000000b21007c0c */ /* 0x000fca0009f66670 */
[----:B------:R-:W0:Y:S01]  /*0a00*/  @!P1 LDC.64 R8, c[0x0][0x380] ;  /* 0x0000e000ff089b82 */ /* 0x000e220000000a00 */
[----:B------:R-:W-:Y:S01]  /*0a10*/  @!P1 IMAD R35, R35, UR10, R10 ;  /* 0x0000000a23239c24 */ /* 0x000fe2000f8e020a */
[----:B------:R-:W-:-:S06]  /*0a20*/  LOP3.LUT R34, R13, 0xf, RZ, 0xc0, !PT ;  /* 0x0000000f0d227812 */ /* 0x000fcc00078ec0ff */
[----:B------:R-:W-:Y:S02]  /*0a30*/  @!P3 IMAD R33, R33, UR10, R32 ;  /* 0x0000000a2121bc24 */ /* 0x000fe4000f8e0220 */
[----:B------:R-:W-:Y:S02]  /*0a40*/  HFMA2 R32, -RZ, RZ, 0, 0 ;  /* 0x00000000ff207431 */ /* 0x000fe400000001ff */
[----:B------:R-:W-:Y:S01]  /*0a50*/  VIADD R36, R34, UR4 ;  /* 0x0000000422247c36 */ /* 0x000fe20008000000 */
[----:B------:R-:W1:Y:S01]  /*0a60*/  @!P3 LDC.64 R10, c[0x0][0x380] ;  /* 0x0000e000ff0abb82 */ /* 0x000e620000000a00 */
[----:B0-----:R-:W-:Y:S01]  /*0a70*/  @!P1 IMAD.WIDE.U32 R8, R35, 0x4, R8 ;  /* 0x0000000423089825 */ /* 0x001fe200078e0008 */
[----:B------:R-:W-:-:S04]  /*0a80*/  SHF.R.U32.HI R35, RZ, 0x4, R13 ;  /* 0x00000004ff237819 */ /* 0x000fc8000001160d */
[----:B------:R0:W2:Y:S01]  /*0a90*/  @!P1 LDG.E R32, desc[UR8][R8.64] ;  /* 0x0000000808209981 */ /* 0x0000a2000c1e1900 */
[----:B------:R-:W-:Y:S01]  /*0aa0*/  VIADD R37, R35, UR5 ;  /* 0x0000000523257c36 */ /* 0x000fe20008000000 */
[----:B------:R-:W-:-:S04]  /*0ab0*/  ISETP.GE.AND P1, PT, R36, UR10, PT ;  /* 0x0000000a24007c0c */ /* 0x000fc8000bf26270 */
[----:B------:R-:W-:Y:S01]  /*0ac0*/  ISETP.GE.OR P1, PT, R37, UR11, P1 ;  /* 0x0000000b25007c0c */ /* 0x000fe20008f26670 */
[----:B------:R-:W3:Y:S01]  /*0ad0*/  S2UR UR7, SR_CgaCtaId ;  /* 0x00000000000779c3 */ /* 0x000ee20000008800 */
[----:B-1----:R-:W-:Y:S01]  /*0ae0*/  @!P3 IMAD.WIDE.U32 R10, R33, 0x4, R10 ;  /* 0x00000004210ab825 */ /* 0x002fe200078e000a */
[----:B------:R-:W-:-:S03]  /*0af0*/  UMOV UR6, 0x400 ;  /* 0x0000040000067882 */ /* 0x000fc60000000000 */
[----:B------:R-:W-:-:S06]  /*0b00*/  IMAD.MOV.U32 R33, RZ, RZ, RZ ;  /* 0x000000ffff217224 */ /* 0x000fcc00078e00ff */
[----:B------:R1:W4:Y:S01]  /*0b10*/  @!P3 LDG.E R33, desc[UR8][R10.64] ;  /* 0x000000080a21b981 */ /* 0x000322000c1e1900 */
[----:B0-----:R-:W0:Y:S01]  /*0b20*/  @!P1 LDC.64 R8, c[0x0][0x380] ;  /* 0x0000e000ff089b82 */ /* 0x001e220000000a00 */
[----:B------:R-:W-:Y:S01]  /*0b30*/  @!P1 IMAD R37, R37, UR10, R36 ;  /* 0x0000000a25259c24 */ /* 0x000fe2000f8e0224 */
[----:B-1----:R-:W-:Y:S01]  /*0b40*/  MOV R10, RZ ;  /* 0x000000ff000a7202 */ /* 0x002fe20000000f00 */
[----:B---3--:R-:W-:-:S06]  /*0b50*/  ULEA UR6, UR7, UR6, 0x18 ;  /* 0x0000000607067291 */ /* 0x008fcc000f8ec0ff */
[----:B------:R-:W-:Y:S01]  /*0b60*/  LEA R11, R16, UR6, 0x6 ;  /* 0x00000006100b7c11 */ /* 0x000fe2000f8e30ff */
[----:B0-----:R-:W-:Y:S01]  /*0b70*/  @!P1 IMAD.WIDE.U32 R8, R37, 0x4, R8 ;  /* 0x0000000425089825 */ /* 0x001fe200078e0008 */
[----:B------:R-:W-:Y:S02]  /*0b80*/  LEA R37, R12, UR6, 0x6 ;  /* 0x000000060c257c11 */ /* 0x000fe4000f8e30ff */
[----:B------:R-:W-:Y:S01]  /*0b90*/  LOP3.LUT R12, R15, 0xf, RZ, 0xc0, !PT ;  /* 0x0000000f0f0c7812 */ /* 0x000fe200078ec0ff */
[----:B------:R-:W-:Y:S01]  /*0ba0*/  IMAD R11, R18, 0x4, R11 ;  /* 0x00000004120b7824 */ /* 0x000fe200078e020b */
[----:B------:R0:W3:Y:S01]  /*0bb0*/  @!P1 LDG.E R10, desc[UR8][R8.64] ;  /* 0x00000008080a9981 */ /* 0x0000e2000c1e1900 */
[----:B------:R-:W-:Y:S01]  /*0bc0*/  IMAD R16, R14, 0x4, R37 ;  /* 0x000000040e107824 */ /* 0x000fe200078e0225 */
[----:B------:R-:W-:Y:S01]  /*0bd0*/  SHF.R.U32.HI R14, RZ, 0x4, R15 ;  /* 0x00000004ff0e7819 */ /* 0x000fe2000001160f */
[----:B------:R-:W-:Y:S01]  /*0be0*/  VIADD R18, R12, UR4 ;  /* 0x000000040c127c36 */ /* 0x000fe20008000000 */
[----:B------:R-:W-:-:S02]  /*0bf0*/  LEA R35, R35, UR6, 0x6 ;  /* 0x0000000623237c11 */ /* 0x000fc4000f8e30ff */
[----:B------:R-:W-:Y:S02]  /*0c00*/  IADD3 R37, PT, PT, R14, UR5, RZ ;  /* 0x000000050e257c10 */ /* 0x000fe4000fffe0ff */
[----:B------:R-:W-:Y:S01]  /*0c10*/  ISETP.GE.AND P1, PT, R18, UR10, PT ;  /* 0x0000000a12007c0c */ /* 0x000fe2000bf26270 */
[----:B------:R-:W-:-:S03]  /*0c20*/  IMAD R35, R34, 0x4, R35 ;  /* 0x0000000422237824 */ /* 0x000fc600078e0223 */
[----:B------:R-:W-:-:S13]  /*0c30*/  ISETP.GE.OR P1, PT, R37, UR11, P1 ;  /* 0x0000000b25007c0c */ /* 0x000fda0008f26670 */
        /* <DEDUP_REMOVED lines=18> */
.L_x_137:
[----:B------:R-:W-:Y:S05]  /*0d60*/  BSYNC.RECONVERGENT B1 ;  /* 0x0000000000017941 */ /* 0x000fea0003800200 */
.L_x_136:
[----:B------:R-:W-:Y:S01]  /*0d70*/  BSSY.RECONVERGENT B1, `(.L_x_139) ;  /* 0x0000035000017945 */ /* 0x000fe20003800200 */
[----:B0-----:R-:W-:-:S03]  /*0d80*/  IMAD.MOV.U32 R37, RZ, RZ, R5 ;  /* 0x000000ffff257224 */ /* 0x001fc600078e0005 */
[----:B------:R-:W-:Y:S05]  /*0d90*/  @!P2 BRA `(.L_x_140) ;  /* 0x0000000000c8a947 */ /* 0x000fea0003800000 */
[----:B----4-:R-:W0:Y:S01]  /*0da0*/  LDC R10, c[0x0][0x39c] ;  /* 0x0000e700ff0a7b82 */ /* 0x010e220000000800 */
[----:B------:R-:W-:Y:S01]  /*0db0*/  IADD3 R11, PT, PT, R4, UR4, RZ ;  /* 0x00000004040b7c10 */ /* 0x000fe2000fffe0ff */
        /* <DEDUP_REMOVED lines=10> */
.L_x_142:
[----:B------:R-:W-:Y:S05]  /*0e60*/  BSYNC.RECONVERGENT B2 ;  /* 0x0000000000027941 */ /* 0x000fea0003800200 */
.L_x_141:
[----:B-----5:R1:W-:Y:S01]  /*0e70*/  STS [R20], R9 ;  /* 0x0000000914007388 */ /* 0x0203e20000000800 */
[----:B------:R-:W-:Y:S01]  /*0e80*/  ISETP.NE.AND P1, PT, R30, 0x1, PT ;  /* 0x000000011e00780c */ /* 0x000fe20003f25270 */
[----:B------:R-:W-:-:S12]  /*0e90*/  IMAD.MOV.U32 R37, RZ, RZ, R7 ;  /* 0x000000ffff257224 */ /* 0x000fd800078e0007 */
[----:B-1----:R-:W-:Y:S05]  /*0ea0*/  @!P1 BRA `(.L_x_140) ;  /* 0x0000000000849947 */ /* 0x002fea0003800000 */
[----:B------:R-:W-:Y:S01]  /*0eb0*/  VIADD R11, R6, UR4 ;  /* 0x00000004060b7c36 */ /* 0x000fe20008000000 */
[----:B------:R-:W-:Y:S01]  /*0ec0*/  ISETP.GE.AND P1, PT, R27, R10, PT ;  /* 0x0000000a1b00720c */ /* 0x000fe20003f26270 */
[----:B------:R-:W-:Y:S01]  /*0ed0*/  BSSY.RECONVERGENT B2, `(.L_x_143) ;  /* 0x0000008000027945 */ /* 0x000fe20003800200 */
[----:B0-----:R-:W-:Y:S02]  /*0ee0*/  HFMA2 R8, -RZ, RZ, 0, 0 ;  /* 0x00000000ff087431 */ /* 0x001fe400000001ff */
[----:B------:R-:W-:-:S13]  /*0ef0*/  ISETP.GE.OR P1, PT, R11, R12, P1 ;  /* 0x0000000c0b00720c */ /* 0x000fda0000f26670 */
[----:B------:R-:W-:Y:S05]  /*0f00*/  @P1 BRA `(.L_x_144) ;  /* 0x0000000000101947 */ /* 0x000fea0003800000 */
[----:B------:R-:W0:Y:S01]  /*0f10*/  LDC.64 R8, c[0x0][0x388] ;  /* 0x0000e200ff087b82 */ /* 0x000e220000000a00 */
[----:B------:R-:W-:-:S04]  /*0f20*/  IMAD R11, R11, R10, R27 ;  /* 0x0000000a0b0b7224 */ /* 0x000fc800078e021b */
[----:B0-----:R-:W-:-:S06]  /*0f30*/  IMAD.WIDE R8, R11, 0x4, R8 ;  /* 0x000000040b087825 */ /* 0x001fcc00078e0208 */
[----:B------:R0:W5:Y:S02]  /*0f40*/  LDG.E R8, desc[UR8][R8.64] ;  /* 0x0000000808087981 */ /* 0x000164000c1e1900 */
.L_x_144:
[----:B------:R-:W-:Y:S05]  /*0f50*/  BSYNC.RECONVERGENT B2 ;  /* 0x0000000000027941 */ /* 0x000fea0003800200 */
.L_x_143:
        /* <DEDUP_REMOVED lines=22> */
.L_x_140:
[----:B------:R-:W-:Y:S05]  /*10c0*/  BSYNC.RECONVERGENT B1 ;  /* 0x0000000000017941 */ /* 0x000fea0003800200 */
.L_x_139:
[----:B------:R-:W-:Y:S05]  /*10d0*/  @!P4 BRA `(.L_x_133) ;  /* 0x000000040008c947 */ /* 0x000fea0003800000 */
.L_x_145:
[----:B0-----:R-:W-:Y:S01]  /*10e0*/  LOP3.LUT R19, R37, 0x7, RZ, 0xc0, !PT ;  /* 0x0000000725137812 */ /* 0x001fe200078ec0ff */
[--C-:B----4-:R-:W-:Y:S01]  /*10f0*/  IMAD.IADD R13, R2, 0x1, R37.reuse ;  /* 0x00000001020d7824 */ /* 0x110fe200078e0225 */
[----:B------:R-:W-:Y:S01]  /*1100*/  SHF.R.U32.HI R12, RZ, 0x3, R37 ;  /* 0x00000003ff0c7819 */ /* 0x000fe20000011625 */
[----:B------:R-:W-:Y:S02]  /*1110*/  IMAD.MOV.U32 R16, RZ, RZ, RZ ;  /* 0x000000ffff107224 */ /* 0x000fe400078e00ff */
[----:B-1----:R-:W-:Y:S01]  /*1120*/  IMAD R10, R0, 0x8, R19 ;  /* 0x00000008000a7824 */ /* 0x002fe200078e0213 */
[----:B------:R-:W-:Y:S01]  /*1130*/  IADD3 R11, PT, PT, R12, UR4, RZ ;  /* 0x000000040c0b7c10 */ /* 0x000fe2000fffe0ff */
[----:B------:R-:W-:Y:S01]  /*1140*/  IMAD.IADD R33, R2, 0x1, R13 ;  /* 0x0000000102217824 */ /* 0x000fe200078e020d */
[----:B------:R-:W-:Y:S02]  /*1150*/  LOP3.LUT R15, R13, 0x7, RZ, 0xc0, !PT ;  /* 0x000000070d0f7812 */ /* 0x000fe400078ec0ff */
[----:B------:R-:W-:-:S02]  /*1160*/  ISETP.GE.AND P1, PT, R10, UR12, PT ;  /* 0x0000000c0a007c0c */ /* 0x000fc4000bf26270 */
[----:B------:R-:W-:Y:S02]  /*1170*/  LOP3.LUT R31, R33, 0x7, RZ, 0xc0, !PT ;  /* 0x00000007211f7812 */ /* 0x000fe400078ec0ff */
[----:B------:R-:W-:Y:S02]  /*1180*/  ISETP.GE.OR P1, PT, R11, UR13, P1 ;  /* 0x0000000d0b007c0c */ /* 0x000fe40008f26670 */
[----:B------:R-:W-:Y:S01]  /*1190*/  SHF.R.U32.HI R13, RZ, 0x3, R13 ;  /* 0x00000003ff0d7819 */ /* 0x000fe2000001160d */
[C---:B------:R-:W-:Y:S01]  /*11a0*/  IMAD R18, R0.reuse, 0x8, R31 ;  /* 0x0000000800127824 */ /* 0x040fe200078e021f */
[----:B0-----:R-:W-:Y:S02]  /*11b0*/  LEA R8, R0, R15, 0x3 ;  /* 0x0000000f00087211 */ /* 0x001fe400078e18ff */
[----:B------:R-:W-:Y:S01]  /*11c0*/  SHF.R.U32.HI R14, RZ, 0x3, R33 ;  /* 0x00000003ff0e7819 */ /* 0x000fe20000011621 */
[----:B------:R-:W-:Y:S01]  /*11d0*/  VIADD R9, R13, UR4 ;  /* 0x000000040d097c36 */ /* 0x000fe20008000000 */
[----:B------:R-:W-:-:S02]  /*11e0*/  ISETP.GE.AND P2, PT, R8, UR12, PT ;  /* 0x0000000c08007c0c */ /* 0x000fc4000bf46270 */
[----:B------:R-:W-:Y:S02]  /*11f0*/  ISETP.GE.AND P3, PT, R18, UR12, PT ;  /* 0x0000000c12007c0c */ /* 0x000fe4000bf66270 */
[----:B------:R-:W-:Y:S01]  /*1200*/  IADD3 R37, PT, PT, R14, UR4, RZ ;  /* 0x000000040e257c10 */ /* 0x000fe2000fffe0ff */
[----:B------:R-:W0:Y:S01]  /*1210*/  @!P1 LDC.64 R34, c[0x0][0x388] ;  /* 0x0000e200ff229b82 */ /* 0x000e220000000a00 */
[----:B------:R-:W-:Y:S01]  /*1220*/  ISETP.GE.OR P2, PT, R9, UR13, P2 ;  /* 0x0000000d09007c0c */ /* 0x000fe20009746670 */
[----:B------:R-:W-:Y:S01]  /*1230*/  @!P1 IMAD R11, R11, UR12, R10 ;  /* 0x0000000c0b0b9c24 */ /* 0x000fe2000f8e020a */
[----:B------:R-:W-:-:S11]  /*1240*/  ISETP.GE.OR P3, PT, R37, UR13, P3 ;  /* 0x0000000d25007c0c */ /* 0x000fd60009f66670 */
[----:B------:R-:W-:Y:S02]  /*1250*/  @!P2 IMAD R32, R9, UR12, R8 ;  /* 0x0000000c0920ac24 */ /* 0x000fe4000f8e0208 */
[----:B------:R-:W1:Y:S01]  /*1260*/  @!P3 LDC.64 R8, c[0x0][0x388] ;  /* 0x0000e200ff08bb82 */ /* 0x000e620000000a00 */
[----:B0-----:R-:W-:-:S07]  /*1270*/  @!P1 IMAD.WIDE R34, R11, 0x4, R34 ;  /* 0x000000040b229825 */ /* 0x001fce00078e0222 */
[----:B------:R-:W0:Y:S01]  /*1280*/  @!P2 LDC.64 R10, c[0x0][0x388] ;  /* 0x0000e200ff0aab82 */ /* 0x000e220000000a00 */
[----:B------:R-:W-:Y:S01]  /*1290*/  @!P3 IMAD R36, R37, UR12, R18 ;  /* 0x0000000c2524bc24 */ /* 0x000fe2000f8e0212 */
[----:B------:R-:W-:Y:S01]  /*12a0*/  IADD3 R37, PT, PT, R2, R33, RZ ;  /* 0x0000002102257210 */ /* 0x000fe20007ffe0ff */
[----:B------:R2:W3:Y:S01]  /*12b0*/  @!P1 LDG.E R16, desc[UR8][R34.64] ;  /* 0x0000000822109981 */ /* 0x0004e2000c1e1900 */
[----:B------:R-:W-:Y:S02]  /*12c0*/  IMAD.MOV.U32 R18, RZ, RZ, RZ ;  /* 0x000000ffff127224 */ /* 0x000fe400078e00ff */
[----:B--2---:R-:W-:Y:S02]  /*12d0*/  LOP3.LUT R35, R37, 0x7, RZ, 0xc0, !PT ;  /* 0x0000000725237812 */ /* 0x004fe400078ec0ff */
[----:B------:R-:W-:Y:S01]  /*12e0*/  SHF.R.U32.HI R34, RZ, 0x3, R37 ;  /* 0x00000003ff227819 */ /* 0x000fe20000011625 */
[----:B0-----:R-:W-:-:S04]  /*12f0*/  @!P2 IMAD.WIDE R10, R32, 0x4, R10 ;  /* 0x00000004200aa825 */ /* 0x001fc800078e020a */
[----:B-1----:R-:W-:Y:S01]  /*1300*/  @!P3 IMAD.WIDE R32, R36, 0x4, R8 ;  /* 0x000000042420b825 */ /* 0x002fe200078e0208 */
[----:B------:R0:W2:Y:S03]  /*1310*/  @!P2 LDG.E R18, desc[UR8][R10.64] ;  /* 0x000000080a12a981 */ /* 0x0000a6000c1e1900 */
[----:B------:R-:W-:Y:S01]  /*1320*/  IMAD R9, R0, 0x8, R35 ;  /* 0x0000000800097824 */ /* 0x000fe200078e0223 */
[----:B------:R-:W-:Y:S01]  /*1330*/  IADD3 R8, PT, PT, R34, UR4, RZ ;  /* 0x0000000422087c10 */ /* 0x000fe2000fffe0ff */
[----:B------:R-:W-:-:S03]  /*1340*/  IMAD.MOV.U32 R36, RZ, RZ, RZ ;  /* 0x000000ffff247224 */ /* 0x000fc600078e00ff */
[----:B------:R-:W-:Y:S01]  /*1350*/  ISETP.GE.AND P1, PT, R9, UR12, PT ;  /* 0x0000000c09007c0c */ /* 0x000fe2000bf26270 */
[----:B0-----:R-:W-:Y:S02]  /*1360*/  IMAD.MOV.U32 R10, RZ, RZ, RZ ;  /* 0x000000ffff0a7224 */ /* 0x001fe400078e00ff */
[----:B------:R-:W4:Y:S01]  /*1370*/  @!P3 LDG.E R36, desc[UR8][R32.64] ;  /* 0x000000082024b981 */ /* 0x000f22000c1e1900 */
[----:B------:R-:W-:-:S13]  /*1380*/  ISETP.GE.OR P1, PT, R8, UR13, P1 ;  /* 0x0000000d08007c0c */ /* 0x000fda0008f26670 */
[----:B------:R-:W-:Y:S02]  /*1390*/  @!P1 IMAD R11, R8, UR12, R9 ;  /* 0x0000000c080b9c24 */ /* 0x000fe4000f8e0209 */
[----:B------:R-:W0:Y:S02]  /*13a0*/  @!P1 LDC.64 R8, c[0x0][0x388] ;  /* 0x0000e200ff089b82 */ /* 0x000e240000000a00 */
[----:B0-----:R-:W-:-:S05]  /*13b0*/  @!P1 IMAD.WIDE R8, R11, 0x4, R8 ;  /* 0x000000040b089825 */ /* 0x001fca00078e0208 */
[----:B------:R-:W5:Y:S01]  /*13c0*/  @!P1 LDG.E R10, desc[UR8][R8.64] ;  /* 0x00000008080a9981 */ /* 0x000f62000c1e1900 */
[----:B------:R-:W0:Y:S01]  /*13d0*/  S2UR UR7, SR_CgaCtaId ;  /* 0x00000000000779c3 */ /* 0x000e220000008800 */
[----:B------:R-:W-:Y:S01]  /*13e0*/  UMOV UR6, 0x400 ;  /* 0x0000040000067882 */ /* 0x000fe20000000000 */
[----:B------:R-:W-:Y:S01]  /*13f0*/  IADD3 R37, PT, PT, R2, R37, RZ ;  /* 0x0000002502257210 */ /* 0x000fe20007ffe0ff */
[----:B------:R-:W-:-:S03]  /*1400*/  UIADD3 UR6, UPT, UPT, UR6, 0x200, URZ ;  /* 0x0000020006067890 */ /* 0x000fc6000fffe0ff */
        /* <DEDUP_REMOVED lines=15> */
.L_x_133:
[----:B0123--:R-:W-:Y:S05]  /*1500*/  BSYNC.RECONVERGENT B0 ;  /* 0x0000000000007941 */ /* 0x00ffea0003800200 */
.L_x_132:
        /* <DEDUP_REMOVED lines=12> */
[----:B------:R-:W-:Y:S01]  /*15d0*/  LDS R31, [R26+0x100] ;  /* 0x000100001a1f7984 */ /* 0x000fe20000000800 */
[----:B0-----:R-:W-:-:S04]  /*15e0*/  FFMA R8, R8, R16, R17 ;  /* 0x0000001008087223 */ /* 0x001fc80000000011 */
[----:B-1----:R-:W-:Y:S02]  /*15f0*/  FFMA R9, R19, R9, R8 ;  /* 0x0000000913097223 */ /* 0x002fe40000000008 */
[----:B------:R-:W0:Y:S02]  /*1600*/  LDS R8, [R26+0xe0] ;  /* 0x0000e0001a087984 */ /* 0x000e240000000800 */
[----:B--2---:R-:W-:Y:S02]  /*1610*/  FFMA R9, R18, R10, R9 ;  /* 0x0000000a12097223 */ /* 0x004fe40000000009 */
[----:B------:R-:W1:Y:S02]  /*1620*/  LDS.128 R16, [R23+0x20] ;  /* 0x0000200017107984 */ /* 0x000e640000000c00 */
[----:B---3--:R-:W-:-:S04]  /*1630*/  FFMA R9, R34, R11, R9 ;  /* 0x0000000b22097223 */ /* 0x008fc80000000009 */
[----:B----4-:R-:W-:Y:S02]  /*1640*/  FFMA R9, R12, R33, R9 ;  /* 0x000000210c097223 */ /* 0x010fe40000000009 */
[----:B------:R-:W2:Y:S02]  /*1650*/  LDS R12, [R26+0x120] ;  /* 0x000120001a0c7984 */ /* 0x000ea40000000800 */
[----:B-----5:R-:W-:Y:S02]  /*1660*/  FFMA R32, R32, R13, R9 ;  /* 0x0000000d20207223 */ /* 0x020fe40000000009 */
[----:B------:R-:W3:Y:S02]  /*1670*/  LDS R13, [R26+0x140] ;  /* 0x000140001a0d7984 */ /* 0x000ee40000000800 */
[----:B------:R-:W-:Y:S02]  /*1680*/  FFMA R35, R35, R14, R32 ;  /* 0x0000000e23237223 */ /* 0x000fe40000000020 */
[----:B------:R-:W4:Y:S04]  /*1690*/  LDS R14, [R26+0x160] ;  /* 0x000160001a0e7984 */ /* 0x000f280000000800 */
[----:B------:R-:W-:Y:S01]  /*16a0*/  LDS R32, [R26+0x1a0] ;  /* 0x0001a0001a207984 */ /* 0x000fe20000000800 */
[----:B0-----:R-:W-:-:S03]  /*16b0*/  FFMA R35, R8, R15, R35 ;  /* 0x0000000f08237223 */ /* 0x001fc60000000023 */
[----:B------:R-:W-:Y:S01]  /*16c0*/  LDS R15, [R26+0x180] ;  /* 0x000180001a0f7984 */ /* 0x000fe20000000800 */
[----:B-1----:R-:W-:-:S03]  /*16d0*/  FFMA R35, R16, R31, R35 ;  /* 0x0000001f10237223 */ /* 0x002fc60000000023 */
[----:B------:R-:W0:Y:S04]  /*16e0*/  LDS.128 R8, [R23+0x30] ;  /* 0x0000300017087984 */ /* 0x000e280000000c00 */
[----:B------:R-:W1:Y:S04]  /*16f0*/  LDS R31, [R26+0x1c0] ;  /* 0x0001c0001a1f7984 */ /* 0x000e680000000800 */
[----:B------:R-:W5:Y:S01]  /*1700*/  LDS R16, [R26+0x1e0] ;  /* 0x0001e0001a107984 */ /* 0x000f620000000800 */
[----:B--2---:R-:W-:-:S04]  /*1710*/  FFMA R12, R12, R17, R35 ;  /* 0x000000110c0c7223 */ /* 0x004fc80000000023 */
[----:B---3--:R-:W-:-:S04]  /*1720*/  FFMA R13, R13, R18, R12 ;  /* 0x000000120d0d7223 */ /* 0x008fc8000000000c */
[----:B----4-:R-:W-:-:S04]  /*1730*/  FFMA R13, R14, R19, R13 ;  /* 0x000000130e0d7223 */ /* 0x010fc8000000000d */
[----:B0-----:R-:W-:-:S04]  /*1740*/  FFMA R13, R8, R15, R13 ;  /* 0x0000000f080d7223 */ /* 0x001fc8000000000d */
[----:B------:R-:W-:-:S04]  /*1750*/  FFMA R32, R32, R9, R13 ;  /* 0x0000000920207223 */ /* 0x000fc8000000000d */
[----:B-1----:R-:W-:-:S04]  /*1760*/  FFMA R31, R31, R10, R32 ;  /* 0x0000000a1f1f7223 */ /* 0x002fc80000000020 */
[----:B-----5:R-:W-:-:S07]  /*1770*/  FFMA R17, R16, R11, R31 ;  /* 0x0000000b10117223 */ /* 0x020fce000000001f */
.L_x_147:
[----:B------:R-:W-:Y:S05]  /*1780*/  BSYNC.RECONVERGENT B0 ;  /* 0x0000000000007941 */ /* 0x000fea0003800200 */
.L_x_146:
[----:B------:R-:W0:Y:S01]  /*1790*/  LDCU UR6, c[0x0][0x3a0] ;  /* 0x00007400ff0677ac */ /* 0x000e220008000800 */
[----:B------:R-:W-:-:S04]  /*17a0*/  UIADD3 UR4, UPT, UPT, UR4, 0x10, URZ ;  /* 0x0000001004047890 */ /* 0x000fc8000fffe0ff */
[----:B0-----:R-:W-:Y:S01]  /*17b0*/  UISETP.GE.AND UP0, UPT, UR4, UR6, UPT ;  /* 0x000000060400728c */ /* 0x001fe2000bf06270 */
[----:B------:R-:W-:Y:S08]  /*17c0*/  BAR.SYNC.DEFER_BLOCKING 0x0 ;  /* 0x0000000000007b1d */ /* 0x000ff00000010000 */
[----:B------:R-:W-:Y:S05]  /*17d0*/  BRA.U !UP0, `(.L_x_148) ;  /* 0xffffffed082c7547 */ /* 0x000fea000b83ffff */
.L_x_131:
        /* <DEDUP_REMOVED lines=11> */
.L_x_149:
        /* <DEDUP_REMOVED lines=15> */
.L_x_178:


//--------------------- .text._Z21sgemm_sram_f32_kernelILi8ELi8ELi8EEvPfS0_S0_iii --------------------------
	.section	.text._Z21sgemm_sram_f32_kernelILi8ELi8ELi8EEvPfS0_S0_iii,"ax",@progbits
	.align	128
        .global         _Z21sgemm_sram_f32_kernelILi8ELi8ELi8EEvPfS0_S0_iii
        .type           _Z21sgemm_sram_f32_kernelILi8ELi8ELi8EEvPfS0_S0_iii,@function
        .size           _Z21sgemm_sram_f32_kernelILi8ELi8ELi8EEvPfS0_S0_iii,(.L_x_179 - _Z21sgemm_sram_f32_kernelILi8ELi8ELi8EEvPfS0_S0_iii)
        .other          _Z21sgemm_sram_f32_kernelILi8ELi8ELi8EEvPfS0_S0_iii,@"STO_CUDA_ENTRY STV_DEFAULT"
_Z21sgemm_sram_f32_kernelILi8ELi8ELi8EEvPfS0_S0_iii:
.text._Z21sgemm_sram_f32_kernelILi8ELi8ELi8EEvPfS0_S0_iii:
        /* <DEDUP_REMOVED lines=19> */
[C---:B------:R-:W-:Y:S01]  /*0130*/  ISETP.NE.U32.AND P2, PT, R3.reuse, RZ, PT ;  /* 0x000000ff0300720c */ /* 0x040fe20003f45070 */
[C---:B------:R-:W-:Y:S01]  /*0140*/  IMAD.IADD R6, R4.reuse, 0x1, R3 ;  /* 0x0000000104067824 */ /* 0x040fe200078e0203 */
[----:B------:R-:W2:Y:S01]  /*0150*/  LDCU.64 UR10, c[0x0][0x398] ;  /* 0x00007300ff0a77ac */ /* 0x000ea20008000a00 */
[----:B------:R-:W-:Y:S01]  /*0160*/  IMAD.MOV.U32 R15, RZ, RZ, RZ ;  /* 0x000000ffff0f7224 */ /* 0x000fe200078e00ff */
[----:B------:R-:W-:Y:S02]  /*0170*/  LOP3.LUT R17, R4, 0x7, RZ, 0xc0, !PT ;  /* 0x0000000704117812 */ /* 0x000fe400078ec0ff */
[C---:B------:R-:W-:Y:S01]  /*0180*/  ISETP.GE.U32.AND P0, PT, R6.reuse, 0x40, PT ;  /* 0x000000400600780c */ /* 0x040fe20003f06070 */
[----:B------:R-:W-:Y:S01]  /*0190*/  UMOV UR4, 0x400 ;  /* 0x0000040000047882 */ /* 0x000fe20000000000 */
[----:B------:R-:W-:Y:S01]  /*01a0*/  VIMNMX.U32 R5, PT, PT, R6, 0x40, !PT ;  /* 0x0000004006057848 */ /* 0x000fe20007fe0000 */
[----:B------:R-:W-:Y:S01]  /*01b0*/  UIADD3 UR5, UPT, UPT, UR4, 0x100, URZ ;  /* 0x0000010004057890 */ /* 0x000fe2000fffe0ff */
[----:B------:R-:W-:Y:S01]  /*01c0*/  SEL R7, RZ, 0x1, P0 ;  /* 0x00000001ff077807 */ /* 0x000fe20000000000 */
[----:B0-----:R-:W0:Y:S01]  /*01d0*/  MUFU.RCP R8, R8 ;  /* 0x0000000800087308 */ /* 0x001e220000001000 */
[----:B------:R-:W-:-:S02]  /*01e0*/  IADD3 R18, PT, PT, R3, R6, RZ ;  /* 0x0000000603127210 */ /* 0x000fc40007ffe0ff */
[----:B------:R-:W-:Y:S02]  /*01f0*/  LOP3.LUT R19, R6, 0x7, RZ, 0xc0, !PT ;  /* 0x0000000706137812 */ /* 0x000fe400078ec0ff */
[----:B------:R-:W-:Y:S02]  /*0200*/  SHF.R.U32.HI R21, RZ, 0x3, R18 ;  /* 0x00000003ff157819 */ /* 0x000fe40000011612 */
[----:B------:R-:W-:Y:S01]  /*0210*/  LOP3.LUT R23, R18, 0x7, RZ, 0xc0, !PT ;  /* 0x0000000712177812 */ /* 0x000fe200078ec0ff */
[----:B-1----:R-:W-:Y:S02]  /*0220*/  ULEA UR5, UR6, UR5, 0x18 ;  /* 0x0000000506057291 */ /* 0x002fe4000f8ec0ff */
[----:B------:R-:W-:Y:S01]  /*0230*/  ULEA UR4, UR6, UR4, 0x18 ;  /* 0x0000000406047291 */ /* 0x000fe2000f8ec0ff */
[----:B0-----:R-:W-:Y:S02]  /*0240*/  IADD3 R10, PT, PT, R8, 0xffffffe, RZ ;  /* 0x0ffffffe080a7810 */ /* 0x001fe40007ffe0ff */
[----:B------:R-:W-:-:S02]  /*0250*/  IADD3 R8, PT, PT, R5, -R6, -R7 ;  /* 0x8000000605087210 */ /* 0x000fc40007ffe807 */
[----:B------:R0:W1:Y:S01]  /*0260*/  F2I.FTZ.U32.TRUNC.NTZ R11, R10 ;  /* 0x0000000a000b7305 */ /* 0x000062000021f000 */
[----:B------:R-:W-:Y:S02]  /*0270*/  LEA R20, R9, UR5, 0x2 ;  /* 0x0000000509147c11 */ /* 0x000fe4000f8e10ff */
[----:B------:R-:W-:Y:S01]  /*0280*/  LEA R16, R16, UR4, 0x5 ;  /* 0x0000000410107c11 */ /* 0x000fe2000f8e28ff */
[----:B------:R-:W-:Y:S01]  /*0290*/  UMOV UR4, URZ ;  /* 0x000000ff00047c82 */ /* 0x000fe20008000000 */
[----:B0-----:R-:W-:Y:S02]  /*02a0*/  IMAD.MOV.U32 R10, RZ, RZ, RZ ;  /* 0x000000ffff0a7224 */ /* 0x001fe400078e00ff */
[----:B-1----:R-:W-:-:S04]  /*02b0*/  IMAD R13, R13, R11, RZ ;  /* 0x0000000b0d0d7224 */ /* 0x002fc800078e02ff */
[----:B------:R-:W-:-:S06]  /*02c0*/  IMAD.HI.U32 R11, R11, R13, R10 ;  /* 0x0000000d0b0b7227 */ /* 0x000fcc00078e000a */
[----:B------:R-:W-:-:S05]  /*02d0*/  IMAD.HI.U32 R10, R11, R8, RZ ;  /* 0x000000080b0a7227 */ /* 0x000fca00078e00ff */
[----:B------:R-:W-:-:S05]  /*02e0*/  IADD3 R5, PT, PT, -R10, RZ, RZ ;  /* 0x000000ff0a057210 */ /* 0x000fca0007ffe1ff */
[----:B------:R-:W-:Y:S01]  /*02f0*/  IMAD R8, R3, R5, R8 ;  /* 0x0000000503087224 */ /* 0x000fe200078e0208 */
[----:B------:R-:W-:-:S04]  /*0300*/  SHF.R.U32.HI R5, RZ, 0x3, R6 ;  /* 0x00000003ff057819 */ /* 0x000fc80000011606 */
[----:B------:R-:W-:Y:S02]  /*0310*/  ISETP.GE.U32.AND P0, PT, R8, R3, PT ;  /* 0x000000030800720c */ /* 0x000fe40003f06070 */
[----:B------:R-:W-:-:S11]  /*0320*/  LEA R5, R5, UR5, 0x5 ;  /* 0x0000000505057c11 */ /* 0x000fd6000f8e28ff */
[----:B------:R-:W-:Y:S02]  /*0330*/  @P0 IMAD.IADD R8, R8, 0x1, -R3 ;  /* 0x0000000108080824 */ /* 0x000fe400078e0a03 */
[----:B------:R-:W-:Y:S01]  /*0340*/  @P0 VIADD R10, R10, 0x1 ;  /* 0x000000010a0a0836 */ /* 0x000fe20000000000 */
[----:B--2---:R-:W-:Y:S02]  /*0350*/  ISETP.GE.AND P0, PT, R14, UR11, PT ;  /* 0x0000000b0e007c0c */ /* 0x004fe4000bf06270 */
[----:B------:R-:W-:Y:S01]  /*0360*/  ISETP.GE.U32.AND P1, PT, R8, R3, PT ;  /* 0x000000030800720c */ /* 0x000fe20003f26070 */
[----:B------:R-:W-:Y:S01]  /*0370*/  IMAD.SHL.U32 R8, R6, 0x4, RZ ;  /* 0x0000000406087824 */ /* 0x000fe200078e00ff */
[----:B------:R-:W-:-:S04]  /*0380*/  ISETP.LT.AND P0, PT, R12, UR10, !P0 ;  /* 0x0000000a0c007c0c */ /* 0x000fc8000c701270 */
[----:B------:R-:W-:-:S05]  /*0390*/  LOP3.LUT R8, R8, 0x1c, RZ, 0xc0, !PT ;  /* 0x0000001c08087812 */ /* 0x000fca00078ec0ff */
[----:B------:R-:W-:Y:S02]  /*03a0*/  IMAD.IADD R5, R5, 0x1, R8 ;  /* 0x0000000105057824 */ /* 0x000fe400078e0208 */
[----:B------:R-:W-:Y:S02]  /*03b0*/  @P1 IADD3 R10, PT, PT, R10, 0x1, RZ ;  /* 0x000000010a0a1810 */ /* 0x000fe40007ffe0ff */
[----:B------:R-:W-:-:S05]  /*03c0*/  @!P2 LOP3.LUT R10, RZ, R3, RZ, 0x33, !PT ;  /* 0x00000003ff0aa212 */ /* 0x000fca00078e33ff */
[----:B------:R-:W-:-:S04]  /*03d0*/  IMAD.IADD R7, R7, 0x1, R10 ;  /* 0x0000000107077824 */ /* 0x000fc800078e020a */
[----:B------:R-:W-:-:S05]  /*03e0*/  VIADD R22, R7, 0x1 ;  /* 0x0000000107167836 */ /* 0x000fca0000000000 */
[----:B------:R-:W-:-:S07]  /*03f0*/  LOP3.LUT R22, R22, 0x3, RZ, 0xc0, !PT ;  /* 0x0000000316167812 */ /* 0x000fce00078ec0ff */
.L_x_169:
        /* <DEDUP_REMOVED lines=61> */
.L_x_156:
[----:B0123--:R-:W-:Y:S05]  /*07d0*/  BSYNC.RECONVERGENT B2 ;  /* 0x0000000000027941 */ /* 0x00ffea0003800200 */
.L_x_155:
[----:B-----5:R0:W-:Y:S01]  /*07e0*/  STS [R13], R8 ;  /* 0x000000080d007388 */ /* 0x0201e20000000800 */
[----:B------:R-:W-:-:S07]  /*07f0*/  IADD3 R24, PT, PT, R3, R18, RZ ;  /* 0x0000001203187210 */ /* 0x000fce0007ffe0ff */
.L_x_154:
[----:B0123--:R-:W-:Y:S05]  /*0800*/  BSYNC.RECONVERGENT B1 ;  /* 0x0000000000017941 */ /* 0x00ffea0003800200 */
.L_x_153:
[----:B------:R-:W-:Y:S01]  /*0810*/  ISETP.GE.U32.AND P3, PT, R7, 0x3, PT ;  /* 0x000000030700780c */ /* 0x000fe20003f66070 */
[----:B------:R-:W-:-:S12]  /*0820*/  BSSY.RECONVERGENT B1, `(.L_x_157) ;  /* 0x0000047000017945 */ /* 0x000fd80003800200 */
[----:B------:R-:W-:Y:S05]  /*0830*/  @!P3 BRA `(.L_x_158) ;  /* 0x000000040014b947 */ /* 0x000fea0003800000 */
[C-C-:B------:R-:W-:Y:S02]  /*0840*/  IMAD R10, R3.reuse, 0x2, R24.reuse ;  /* 0x00000002030a7824 */ /* 0x140fe400078e0218 */
[C-C-:B------:R-:W-:Y:S02]  /*0850*/  IMAD R12, R3.reuse, 0x3, R24.reuse ;  /* 0x00000003030c7824 */ /* 0x140fe400078e0218 */
[----:B----4-:R-:W-:-:S07]  /*0860*/  IMAD.IADD R14, R3, 0x1, R24 ;  /* 0x00000001030e7824 */ /* 0x010fce00078e0218 */
.L_x_159:
        /* <DEDUP_REMOVED lines=14> */
[----:B------:R-:W-:Y:S02]  /*0950*/  IMAD R28, R28, 0x4, R13 ;  /* 0x000000041c1c7824 */ /* 0x000fe400078e020d */
[----:B------:R-:W-:Y:S01]  /*0960*/  VIADD R13, R26, UR4 ;  /* 0x000000041a0d7c36 */ /* 0x000fe20008000000 */
[----:B------:R-:W-:Y:S01]  /*0970*/  LEA R27, R0, R25, 0x3 ;  /* 0x00000019001b7211 */ /* 0x000fe200078e18ff */
        /* <DEDUP_REMOVED lines=10> */
[----:B------:R-:W-:-:S06]  /*0a20*/  IMAD.MOV.U32 R9, RZ, RZ, RZ ;  /* 0x000000ffff097224 */ /* 0x000fcc00078e00ff */
[----:B------:R0:W3:Y:S01]  /*0a30*/  @!P1 LDG.E R9, desc[UR8][R26.64] ;  /* 0x000000081a099981 */ /* 0x0000e2000c1e1900 */
[----:B------:R-:W-:Y:S02]  /*0a40*/  LOP3.LUT R13, R10, 0x7, RZ, 0xc0, !PT ;  /* 0x000000070a0d7812 */ /* 0x000fe400078ec0ff */
[----:B------:R-:W-:-:S03]  /*0a50*/  SHF.R.U32.HI R29, RZ, 0x3, R10 ;  /* 0x00000003ff1d7819 */ /* 0x000fc6000001160a */
[----:B0-----:R-:W-:Y:S01]  /*0a60*/  VIADD R26, R13, UR4 ;  /* 0x000000040d1a7c36 */ /* 0x001fe20008000000 */
[----:B------:R-:W-:-:S04]  /*0a70*/  LEA R27, R0, R29, 0x3 ;  /* 0x0000001d001b7211 */ /* 0x000fc800078e18ff */
[----:B------:R-:W-:-:S04]  /*0a80*/  ISETP.GE.AND P1, PT, R26, UR7, PT ;  /* 0x000000071a007c0c */ /* 0x000fc8000bf26270 */
[----:B------:R-:W-:-:S13]  /*0a90*/  ISETP.GE.OR P1, PT, R27, UR10, P1 ;  /* 0x0000000a1b007c0c */ /* 0x000fda0008f26670 */
[----:B------:R-:W-:Y:S01]  /*0aa0*/  @!P1 IMAD R27, R27, UR7, R26 ;  /* 0x000000071b1b9c24 */ /* 0x000fe2000f8e021a */
[----:B---3--:R0:W-:Y:S01]  /*0ab0*/  STS [R25], R9 ;  /* 0x0000000919007388 */ /* 0x0081e20000000800 */
[----:B------:R-:W-:-:S03]  /*0ac0*/  LEA R29, R29, UR5, 0x5 ;  /* 0x000000051d1d7c11 */ /* 0x000fc6000f8e28ff */
[----:B--2---:R1:W-:Y:S01]  /*0ad0*/  STS [R28], R11 ;  /* 0x0000000b1c007388 */ /* 0x0043e20000000800 */
[----:B0-----:R-:W0:Y:S02]  /*0ae0*/  @!P1 LDC.64 R8, c[0x0][0x380] ;  /* 0x0000e000ff089b82 */ /* 0x001e240000000a00 */
[----:B0-----:R-:W-:-:S04]  /*0af0*/  @!P1 IMAD.WIDE.U32 R26, R27, 0x4, R8 ;  /* 0x000000041b1a9825 */ /* 0x001fc800078e0008 */
[----:B------:R-:W-:-:S06]  /*0b00*/  IMAD.MOV.U32 R8, RZ, RZ, RZ ;  /* 0x000000ffff087224 */ /* 0x000fcc00078e00ff */
        /* <DEDUP_REMOVED lines=24> */
.L_x_158:
[----:B------:R-:W-:Y:S05]  /*0c90*/  BSYNC.RECONVERGENT B1 ;  /* 0x0000000000017941 */ /* 0x000fea0003800200 */
.L_x_157:
[----:B------:R-:W-:Y:S01]  /*0ca0*/  BSSY.RECONVERGENT B1, `(.L_x_160) ;  /* 0x000003a000017945 */ /* 0x000fe20003800200 */
[----:B----4-:R-:W-:-:S03]  /*0cb0*/  IMAD.MOV.U32 R14, RZ, RZ, R4 ;  /* 0x000000ffff0e7224 */ /* 0x010fc600078e0004 */
[----:B------:R-:W-:Y:S05]  /*0cc0*/  @!P2 BRA `(.L_x_161) ;  /* 0x0000000000dca947 */ /* 0x000fea0003800000 */
[----:B------:R-:W1:Y:S01]  /*0cd0*/  LDC R10, c[0x0][0x39c] ;  /* 0x0000e700ff0a7b82 */ /* 0x000e620000000800 */
[----:B------:R-:W-:Y:S01]  /*0ce0*/  IMAD R25, R2, 0x8, R17 ;  /* 0x0000000802197824 */ /* 0x000fe200078e0211 */
[----:B------:R-:W-:Y:S01]  /*0cf0*/  SHF.R.U32.HI R13, RZ, 0x3, R4 ;  /* 0x00000003ff0d7819 */ /* 0x000fe20000011604 */
[----:B------:R-:W-:-:S03]  /*0d00*/  IMAD.MOV.U32 R24, RZ, RZ, RZ ;  /* 0x000000ffff187224 */ /* 0x000fc600078e00ff */
[----:B------:R-:W-:Y:S02]  /*0d10*/  IADD3 R12, PT, PT, R13, UR4, RZ ;  /* 0x000000040d0c7c10 */ /* 0x000fe4000fffe0ff */
[----:B0-----:R-:W0:Y:S01]  /*0d20*/  LDC R11, c[0x0][0x3a0] ;  /* 0x0000e800ff0b7b82 */ /* 0x001e220000000800 */
[----:B-1----:R-:W-:-:S04]  /*0d30*/  ISETP.GE.AND P1, PT, R25, R10, PT ;  /* 0x0000000a1900720c */ /* 0x002fc80003f26270 */
[----:B0-----:R-:W-:-:S13]  /*0d40*/  ISETP.GE.OR P1, PT, R12, R11, P1 ;  /* 0x0000000b0c00720c */ /* 0x001fda0000f26670 */
[----:B------:R-:W0:Y:S01]  /*0d50*/  @!P1 LDC.64 R8, c[0x0][0x388] ;  /* 0x0000e200ff089b82 */ /* 0x000e220000000a00 */
[----:B------:R-:W-:-:S04]  /*0d60*/  @!P1 IMAD R25, R12, R10, R25 ;  /* 0x0000000a0c199224 */ /* 0x000fc800078e0219 */
        /* <DEDUP_REMOVED lines=12> */
[----:B-1----:R-:W-:Y:S01]  /*0e30*/  SHF.R.U32.HI R13, RZ, 0x3, R6 ;  /* 0x00000003ff0d7819 */ /* 0x002fe20000011606 */
[----:B------:R-:W-:Y:S01]  /*0e40*/  IMAD R25, R2, 0x8, R19 ;  /* 0x0000000802197824 */ /* 0x000fe200078e0213 */
[----:B------:R-:W-:Y:S01]  /*0e50*/  BSSY.RECONVERGENT B2, `(.L_x_162) ;  /* 0x000000a000027945 */ /* 0x000fe20003800200 */
[----:B------:R-:W-:Y:S02]  /*0e60*/  HFMA2 R8, -RZ, RZ, 0, 0 ;  /* 0x00000000ff087431 */ /* 0x000fe400000001ff */
[----:B------:R-:W-:Y:S01]  /*0e70*/  VIADD R13, R13, UR4 ;  /* 0x000000040d0d7c36 */ /* 0x000fe20008000000 */
[----:B------:R-:W-:-:S04]  /*0e80*/  ISETP.GE.AND P1, PT, R25, R10, PT ;  /* 0x0000000a1900720c */ /* 0x000fc80003f26270 */
[----:B------:R-:W-:-:S13]  /*0e90*/  ISETP.GE.OR P1, PT, R13, R11, P1 ;  /* 0x0000000b0d00720c */ /* 0x000fda0000f26670 */
[----:B------:R-:W-:Y:S05]  /*0ea0*/  @P1 BRA `(.L_x_163) ;  /* 0x0000000000101947 */ /* 0x000fea0003800000 */
[----:B------:R-:W0:Y:S01]  /*0eb0*/  LDC.64 R8, c[0x0][0x388] ;  /* 0x0000e200ff087b82 */ /* 0x000e220000000a00 */
[----:B------:R-:W-:-:S04]  /*0ec0*/  IMAD R13, R13, R10, R25 ;  /* 0x0000000a0d0d7224 */ /* 0x000fc800078e0219 */
[----:B0-----:R-:W-:-:S06]  /*0ed0*/  IMAD.WIDE R8, R13, 0x4, R8 ;  /* 0x000000040d087825 */ /* 0x001fcc00078e0208 */
[----:B------:R0:W5:Y:S02]  /*0ee0*/  LDG.E R8, desc[UR8][R8.64] ;  /* 0x0000000808087981 */ /* 0x000164000c1e1900 */
.L_x_163:
[----:B------:R-:W-:Y:S05]  /*0ef0*/  BSYNC.RECONVERGENT B2 ;  /* 0x0000000000027941 */ /* 0x000fea0003800200 */
.L_x_162:
[----:B-----5:R2:W-:Y:S01]  /*0f00*/  STS [R5], R8 ;  /* 0x0000000805007388 */ /* 0x0205e20000000800 */
[----:B------:R-:W-:Y:S01]  /*0f10*/  ISETP.NE.AND P1, PT, R22, 0x2, PT ;  /* 0x000000021600780c */ /* 0x000fe20003f25270 */
[----:B------:R-:W-:-:S12]  /*0f20*/  IMAD.MOV.U32 R14, RZ, RZ, R18 ;  /* 0x000000ffff0e7224 */ /* 0x000fd800078e0012 */
[----:B--2---:R-:W-:Y:S05]  /*0f30*/  @!P1 BRA `(.L_x_161) ;  /* 0x0000000000409947 */ /* 0x004fea0003800000 */
[----:B------:R-:W-:Y:S01]  /*0f40*/  IMAD R25, R2, 0x8, R23 ;  /* 0x0000000802197824 */ /* 0x000fe200078e0217 */
[C---:B------:R-:W-:Y:S01]  /*0f50*/  LEA R12, R21.reuse, R12, 0x5 ;  /* 0x0000000c150c7211 */ /* 0x040fe200078e28ff */
[----:B------:R-:W-:Y:S01]  /*0f60*/  VIADD R14, R21, UR4 ;  /* 0x00000004150e7c36 */ /* 0x000fe20008000000 */
[----:B------:R-:W-:Y:S01]  /*0f70*/  BSSY.RECONVERGENT B2, `(.L_x_164) ;  /* 0x000000a000027945 */ /* 0x000fe20003800200 */
[----:B------:R-:W-:Y:S01]  /*0f80*/  IMAD.MOV.U32 R8, RZ, RZ, RZ ;  /* 0x000000ffff087224 */ /* 0x000fe200078e00ff */
[----:B------:R-:W-:Y:S01]  /*0f90*/  ISETP.GE.AND P1, PT, R25, R10, PT ;  /* 0x0000000a1900720c */ /* 0x000fe20003f26270 */
[----:B------:R-:W-:-:S03]  /*0fa0*/  IMAD R13, R23, 0x4, R12 ;  /* 0x00000004170d7824 */ /* 0x000fc600078e020c */
[----:B------:R-:W-:-:S13]  /*0fb0*/  ISETP.GE.OR P1, PT, R14, R11, P1 ;  /* 0x0000000b0e00720c */ /* 0x000fda0000f26670 */
[----:B------:R-:W-:Y:S05]  /*0fc0*/  @P1 BRA `(.L_x_165) ;  /* 0x0000000000101947 */ /* 0x000fea0003800000 */
[----:B0-----:R-:W0:Y:S01]  /*0fd0*/  LDC.64 R8, c[0x0][0x388] ;  /* 0x0000e200ff087b82 */ /* 0x001e220000000a00 */
[----:B------:R-:W-:-:S04]  /*0fe0*/  IMAD R11, R14, R10, R25 ;  /* 0x0000000a0e0b7224 */ /* 0x000fc800078e0219 */
[----:B0-----:R-:W-:-:S06]  /*0ff0*/  IMAD.WIDE R8, R11, 0x4, R8 ;  /* 0x000000040b087825 */ /* 0x001fcc00078e0208 */
[----:B------:R1:W5:Y:S02]  /*1000*/  LDG.E R8, desc[UR8][R8.64] ;  /* 0x0000000808087981 */ /* 0x000364000c1e1900 */
.L_x_165:
[----:B------:R-:W-:Y:S05]  /*1010*/  BSYNC.RECONVERGENT B2 ;  /* 0x0000000000027941 */ /* 0x000fea0003800200 */
.L_x_164:
[----:B-----5:R2:W-:Y:S01]  /*1020*/  STS [R13], R8 ;  /* 0x000000080d007388 */ /* 0x0205e20000000800 */
[----:B------:R-:W-:-:S07]  /*1030*/  IADD3 R14, PT, PT, R3, R18, RZ ;  /* 0x00000012030e7210 */ /* 0x000fce0007ffe0ff */
.L_x_161:
[----:B------:R-:W-:Y:S05]  /*1040*/  BSYNC.RECONVERGENT B1 ;  /* 0x0000000000017941 */ /* 0x000fea0003800200 */
.L_x_160:
[----:B------:R-:W-:Y:S05]  /*1050*/  @!P3 BRA `(.L_x_152) ;  /* 0x000000040008b947 */ /* 0x000fea0003800000 */
.L_x_166:
[----:B0-----:R-:W-:Y:S02]  /*1060*/  LOP3.LUT R11, R14, 0x7, RZ, 0xc0, !PT ;  /* 0x000000070e0b7812 */ /* 0x001fe400078ec0ff */
[----:B-12---:R-:W-:-:S03]  /*1070*/  SHF.R.U32.HI R13, RZ, 0x3, R14 ;  /* 0x00000003ff0d7819 */ /* 0x006fc6000001160e */
[----:B------:R-:W-:Y:S02]  /*1080*/  IMAD R10, R2, 0x8, R11 ;  /* 0x00000008020a7824 */ /* 0x000fe400078e020b */
[----:B------:R-:W-:-:S03]  /*1090*/  VIADD R25, R13, UR4 ;  /* 0x000000040d197c36 */ /* 0x000fc60008000000 */
[----:B------:R-:W-:-:S04]  /*10a0*/  ISETP.GE.AND P1, PT, R10, UR11, PT ;  /* 0x0000000b0a007c0c */ /* 0x000fc8000bf26270 */
[----:B------:R-:W-:-:S13]  /*10b0*/  ISETP.GE.OR P1, PT, R25, UR12, P1 ;  /* 0x0000000c19007c0c */ /* 0x000fda0008f26670 */
[----:B------:R-:W0:Y:S01]  /*10c0*/  @!P1 LDC.64 R8, c[0x0][0x388] ;  /* 0x0000e200ff089b82 */ /* 0x000e220000000a00 */
[----:B------:R-:W-:Y:S01]  /*10d0*/  @!P1 IMAD R25, R25, UR11, R10 ;  /* 0x0000000b19199c24 */ /* 0x000fe2000f8e020a */
[----:B------:R-:W-:-:S03]  /*10e0*/  MOV R10, RZ ;  /* 0x000000ff000a7202 */ /* 0x000fc60000000f00 */
[----:B0-----:R-:W-:-:S05]  /*10f0*/  @!P1 IMAD.WIDE R8, R25, 0x4, R8 ;  /* 0x0000000419089825 */ /* 0x001fca00078e0208 */
[----:B------:R0:W2:Y:S01]  /*1100*/  @!P1 LDG.E R10, desc[UR8][R8.64] ;  /* 0x00000008080a9981 */ /* 0x0000a2000c1e1900 */
[----:B------:R-:W1:Y:S01]  /*1110*/  S2UR UR6, SR_CgaCtaId ;  /* 0x00000000000679c3 */ /* 0x000e620000008800 */
[C---:B------:R-:W-:Y:S01]  /*1120*/  IMAD.IADD R14, R3.reuse, 0x1, R14 ;  /* 0x00000001030e7824 */ /* 0x040fe200078e020e */
[----:B------:R-:W-:Y:S01]  /*1130*/  UMOV UR5, 0x400 ;  /* 0x0000040000057882 */ /* 0x000fe20000000000 */
[----:B------:R-:W-:Y:S01]  /*1140*/  IMAD.MOV.U32 R28, RZ, RZ, RZ ;  /* 0x000000ffff1c7224 */ /* 0x000fe200078e00ff */
[----:B------:R-:W-:Y:S02]  /*1150*/  UIADD3 UR5, UPT, UPT, UR5, 0x100, URZ ;  /* 0x0000010005057890 */ /* 0x000fe4000fffe0ff */
[----:B------:R-:W-:Y:S02]  /*1160*/  LOP3.LUT R25, R14, 0x7, RZ, 0xc0, !PT ;  /* 0x000000070e197812 */ /* 0x000fe400078ec0ff */
[--C-:B------:R-:W-:Y:S01]  /*1170*/  SHF.R.U32.HI R12, RZ, 0x3, R14.reuse ;  /* 0x00000003ff0c7819 */ /* 0x100fe2000001160e */
[----:B------:R-:W-:-:S02]  /*1180*/  IMAD.IADD R14, R3, 0x1, R14 ;  /* 0x00000001030e7824 */ /* 0x000fc400078e020e */
[----:B------:R-:W-:Y:S01]  /*1190*/  IMAD R24, R2, 0x8, R25 ;  /* 0x0000000802187824 */ /* 0x000fe200078e0219 */
[----:B------:R-:W-:-:S04]  /*11a0*/  IADD3 R27, PT, PT, R12, UR4, RZ ;  /* 0x000000040c1b7c10 */ /* 0x000fc8000fffe0ff */
[----:B------:R-:W-:-:S04]  /*11b0*/  ISETP.GE.AND P1, PT, R24, UR11, PT ;  /* 0x0000000b18007c0c */ /* 0x000fc8000bf26270 */
[----:B------:R-:W-:Y:S01]  /*11c0*/  ISETP.GE.OR P1, PT, R27, UR12, P1 ;  /* 0x0000000c1b007c0c */ /* 0x000fe20008f26670 */
[----:B-1----:R-:W-:-:S06]  /*11d0*/  ULEA UR5, UR6, UR5, 0x18 ;  /* 0x0000000506057291 */ /* 0x002fcc000f8ec0ff */
[----:B0-----:R-:W-:Y:S02]  /*11e0*/  LEA R8, R13, UR5, 0x5 ;  /* 0x000000050d087c11 */ /* 0x001fe4000f8e28ff */
[----:B------:R-:W-:-:S04]  /*11f0*/  LOP3.LUT R13, R14, 0x7, RZ, 0xc0, !PT ;  /* 0x000000070e0d7812 */ /* 0x000fc800078ec0ff */
[----:B------:R-:W-:Y:S01]  /*1200*/  @!P1 IMAD R29, R27, UR11, R24 ;  /* 0x0000000b1b1d9c24 */ /* 0x000fe2000f8e0218 */
[----:B------:R-:W-:Y:S01]  /*1210*/  SHF.R.U32.HI R24, RZ, 0x3, R14 ;  /* 0x00000003ff187819 */ /* 0x000fe2000001160e */
[----:B------:R-:W-:Y:S01]  /*1220*/  IMAD R11, R11, 0x4, R8 ;  /* 0x000000040b0b7824 */ /* 0x000fe200078e0208 */
[----:B------:R-:W-:Y:S01]  /*1230*/  LEA R26, R2, R13, 0x3 ;  /* 0x0000000d021a7211 */ /* 0x000fe200078e18ff */
[----:B------:R-:W0:Y:S02]  /*1240*/  @!P1 LDC.64 R8, c[0x0][0x388] ;  /* 0x0000e200ff089b82 */ /* 0x000e240000000a00 */
[----:B------:R-:W-:Y:S01]  /*1250*/  VIADD R27, R24, UR4 ;  /* 0x00000004181b7c36 */ /* 0x000fe20008000000 */
[----:B------:R-:W-:-:S04]  /*1260*/  ISETP.GE.AND P2, PT, R26, UR11, PT ;  /* 0x0000000b1a007c0c */ /* 0x000fc8000bf46270 */
[----:B------:R-:W-:Y:S01]  /*1270*/  ISETP.GE.OR P2, PT, R27, UR12, P2 ;  /* 0x0000000c1b007c0c */ /* 0x000fe20009746670 */
[----:B------:R-:W-:Y:S01]  /*1280*/  IMAD.IADD R14, R3, 0x1, R14 ;  /* 0x00000001030e7824 */ /* 0x000fe200078e020e */
[----:B------:R-:W-:-:S05]  /*1290*/  LEA R12, R12, UR5, 0x5 ;  /* 0x000000050c0c7c11 */ /* 0x000fca000f8e28ff */
[----:B------:R-:W-:-:S06]  /*12a0*/  IMAD R25, R25, 0x4, R12 ;  /* 0x0000000419197824 */ /* 0x000fcc00078e020c */
[----:B------:R-:W-:Y:S01]  /*12b0*/  @!P2 IMAD R27, R27, UR11, R26 ;  /* 0x0000000b1b1bac24 */ /* 0x000fe2000f8e021a */
[----:B------:R-:W-:Y:S01]  /*12c0*/  SHF.R.U32.HI R12, RZ, 0x3, R14 ;  /* 0x00000003ff0c7819 */ /* 0x000fe2000001160e */
[----:B0-----:R-:W-:-:S05]  /*12d0*/  @!P1 IMAD.WIDE R8, R29, 0x4, R8 ;  /* 0x000000041d089825 */ /* 0x001fca00078e0208 */
[----:B------:R0:W3:Y:S01]  /*12e0*/  @!P1 LDG.E R28, desc[UR8][R8.64] ;  /* 0x00000008081c9981 */ /* 0x0000e2000c1e1900 */
[----:B------:R-:W-:Y:S02]  /*12f0*/  HFMA2 R26, -RZ, RZ, 0, 0 ;  /* 0x00000000ff1a7431 */ /* 0x000fe400000001ff */
[----:B0-----:R-:W-:Y:S01]  /*1300*/  VIADD R8, R12, UR4 ;  /* 0x000000040c087c36 */ /* 0x001fe20008000000 */
[----:B--2---:R0:W-:Y:S02]  /*1310*/  STS [R11], R10 ;  /* 0x0000000a0b007388 */ /* 0x0041e40000000800 */
[----:B0-----:R-:W0:Y:S02]  /*1320*/  @!P2 LDC.64 R10, c[0x0][0x388] ;  /* 0x0000e200ff0aab82 */ /* 0x001e240000000a00 */
[----:B0-----:R-:W-:Y:S01]  /*1330*/  @!P2 IMAD.WIDE R10, R27, 0x4, R10 ;  /* 0x000000041b0aa825 */ /* 0x001fe200078e020a */
[----:B------:R-:W-:-:S04]  /*1340*/  LOP3.LUT R27, R14, 0x7, RZ, 0xc0, !PT ;  /* 0x000000070e1b7812 */ /* 0x000fc800078ec0ff */
[----:B------:R-:W-:Y:S01]  /*1350*/  LEA R29, R2, R27, 0x3 ;  /* 0x0000001b021d7211 */ /* 0x000fe200078e18ff */
[----:B------:R0:W2:Y:S03]  /*1360*/  @!P2 LDG.E R26, desc[UR8][R10.64] ;  /* 0x000000080a1aa981 */ /* 0x0000a6000c1e1900 */
[----:B------:R-:W-:-:S04]  /*1370*/  ISETP.GE.AND P1, PT, R29, UR11, PT ;  /* 0x0000000b1d007c0c */ /* 0x000fc8000bf26270 */
[----:B------:R-:W-:-:S13]  /*1380*/  ISETP.GE.OR P1, PT, R8, UR12, P1 ;  /* 0x0000000c08007c0c */ /* 0x000fda0008f26670 */
[----:B0-----:R-:W-:Y:S02]  /*1390*/  @!P1 IMAD R11, R8, UR11, R29 ;  /* 0x0000000b080b9c24 */ /* 0x001fe4000f8e021d */
[----:B------:R-:W0:Y:S01]  /*13a0*/  @!P1 LDC.64 R8, c[0x0][0x388] ;  /* 0x0000e200ff089b82 */ /* 0x000e220000000a00 */
[----:B------:R-:W-:Y:S01]  /*13b0*/  MOV R10, RZ ;  /* 0x000000ff000a7202 */ /* 0x000fe20000000f00 */
[----:B0-----:R-:W-:-:S05]  /*13c0*/  @!P1 IMAD.WIDE R8, R11, 0x4, R8 ;  /* 0x000000040b089825 */ /* 0x001fca00078e0208 */
[----:B------:R-:W4:Y:S01]  /*13d0*/  @!P1 LDG.E R10, desc[UR8][R8.64] ;  /* 0x00000008080a9981 */ /* 0x000f22000c1e1900 */
[----:B------:R-:W-:Y:S02]  /*13e0*/  LEA R24, R24, UR5, 0x5 ;  /* 0x0000000518187c11 */ /* 0x000fe4000f8e28ff */
[----:B------:R-:W-:-:S03]  /*13f0*/  LEA R12, R12, UR5, 0x5 ;  /* 0x000000050c0c7c11 */ /* 0x000fc6000f8e28ff */
[----:B------:R-:W-:Y:S02]  /*1400*/  IMAD R13, R13, 0x4, R24 ;  /* 0x000000040d0d7824 */ /* 0x000fe400078e0218 */
[----:B------:R-:W-:Y:S01]  /*1410*/  IMAD R27, R27, 0x4, R12 ;  /* 0x000000041b1b7824 */ /* 0x000fe200078e020c */
[----:B---3--:R0:W-:Y:S01]  /*1420*/  STS [R25], R28 ;  /* 0x0000001c19007388 */ /* 0x0081e20000000800 */
[----:B------:R-:W-:-:S05]  /*1430*/  IMAD.IADD R14, R3, 0x1, R14 ;  /* 0x00000001030e7824 */ /* 0x000fca00078e020e */
[----:B------:R-:W-:Y:S01]  /*1440*/  ISETP.GE.U32.AND P1, PT, R14, 0x40, PT ;  /* 0x000000400e00780c */ /* 0x000fe20003f26070 */
[----:B--2---:R0:W-:Y:S04]  /*1450*/  STS [R13], R26 ;  /* 0x0000001a0d007388 */ /* 0x0041e80000000800 */
[----:B----4-:R0:W-:Y:S08]  /*1460*/  STS [R27], R10 ;  /* 0x0000000a1b007388 */ /* 0x0101f00000000800 */
[----:B------:R-:W-:Y:S05]  /*1470*/  @!P1 BRA `(.L_x_166) ;  /* 0xfffffff800f89947 */ /* 0x000fea000383ffff */
.L_x_152:
[----:B0123--:R-:W-:Y:S05]  /*1480*/  BSYNC.RECONVERGENT B0 ;  /* 0x0000000000007941 */ /* 0x00ffea0003800200 */
.L_x_151:
        /* <DEDUP_REMOVED lines=14> */
[----:B------:R-:W2:Y:S04]  /*1570*/  LDS R24, [R20+0xc0] ;  /* 0x0000c00014187984 */ /* 0x000ea80000000800 */
[----:B------:R-:W3:Y:S01]  /*1580*/  LDS R10, [R20+0xe0] ;  /* 0x0000e000140a7984 */ /* 0x000ee20000000800 */
[----:B0-----:R-:W-:-:S04]  /*1590*/  FFMA R11, R8, R11, R25 ;  /* 0x0000000b080b7223 */ /* 0x001fc80000000019 */
[----:B-1----:R-:W-:-:S04]  /*15a0*/  FFMA R12, R12, R9, R11 ;  /* 0x000000090c0c7223 */ /* 0x002fc8000000000b */
[----:B------:R-:W-:-:S04]  /*15b0*/  FFMA R13, R27, R13, R12 ;  /* 0x0000000d1b0d7223 */ /* 0x000fc8000000000c */
[----:B--2---:R-:W-:-:S04]  /*15c0*/  FFMA R13, R24, R14, R13 ;  /* 0x0000000e180d7223 */ /* 0x004fc8000000000d */
[----:B---3--:R-:W-:-:S07]  /*15d0*/  FFMA R15, R10, R15, R13 ;  /* 0x0000000f0a0f7223 */ /* 0x008fce000000000d */
.L_x_168:
[----:B------:R-:W-:Y:S05]  /*15e0*/  BSYNC.RECONVERGENT B0 ;  /* 0x0000000000007941 */ /* 0x000fea0003800200 */
.L_x_167:
[----:B------:R-:W0:Y:S01]  /*15f0*/  LDCU UR5, c[0x0][0x3a0] ;  /* 0x00007400ff0577ac */ /* 0x000e220008000800 */
[----:B------:R-:W-:-:S04]  /*1600*/  UIADD3 UR4, UPT, UPT, UR4, 0x8, URZ ;  /* 0x0000000804047890 */ /* 0x000fc8000fffe0ff */
[----:B0-----:R-:W-:Y:S01]  /*1610*/  UISETP.GE.AND UP0, UPT, UR4, UR5, UPT ;  /* 0x000000050400728c */ /* 0x001fe2000bf06270 */
[----:B------:R-:W-:Y:S08]  /*1620*/  BAR.SYNC.DEFER_BLOCKING 0x0 ;  /* 0x0000000000007b1d */ /* 0x000ff00000010000 */
[----:B------:R-:W-:Y:S05]  /*1630*/  BRA.U !UP0, `(.L_x_169) ;  /* 0xffffffed08707547 */ /* 0x000fea000b83ffff */
.L_x_150:
        /* <DEDUP_REMOVED lines=13> */
.L_x_170:
        /* <DEDUP_REMOVED lines=15> */
.L_x_179:


//--------------------- .nv.shared._Z21sgemm_sram_f32_kernelILi16ELi16ELi16EEvPfS0_S0_iii --------------------------
	.section	.nv.shared._Z21sgemm_sram_f32_kernelILi16ELi16ELi16EEvPfS0_S0_iii,"aw",@nobits
	.sectionflags	@""
	.align	4
.nv.shared._Z21sgemm_sram_f32_kernelILi16ELi16ELi16EEvPfS0_S0_iii:
	.zero		3072


//--------------------- .nv.shared.reserved.0     --------------------------
	.section	.nv.shared.reserved.0,"aw",@nobits
	.weak		__nv_reservedSMEM_offset_0_alias
	.size		__nv_reservedSMEM_offset_0_alias, 0, 64
	.other		__nv_reservedSMEM_offset_0_alias,@"STO_CUDA_RESERVED_SHARED STV_DEFAULT"
__nv_reservedSMEM_offset_0_alias:
	.zero		0
	.zero		64


//--------------------- .nv.shared._Z21sgemm_sram_f32_kernelILi16ELi16ELi8EEvPfS0_S0_iii --------------------------
	.section	.nv.shared._Z21sgemm_sram_f32_kernelILi16ELi16ELi8EEvPfS0_S0_iii,"aw",@nobits
	.sectionflags	@""
	.align	4
.nv.shared._Z21sgemm_sram_f32_kernelILi16ELi16ELi8EEvPfS0_S0_iii:
	.zero		2048


//--------------------- .nv.shared._Z21sgemm_sram_f32_kernelILi16ELi8ELi8EEvPfS0_S0_iii --------------------------
	.section	.nv.shared._Z21sgemm_sram_f32_kernelILi16ELi8ELi8EEvPfS0_S0_iii,"aw",@nobits
	.sectionflags	@""
	.align	4
.nv.shared._Z21sgemm_sram_f32_kernelILi16ELi8ELi8EEvPfS0_S0_iii:
	.zero		1792


//--------------------- .nv.shared._Z21sgemm_sram_f32_kernelILi8ELi16ELi32EEvPfS0_S0_iii --------------------------
	.section	.nv.shared._Z21sgemm_sram_f32_kernelILi8ELi16ELi32EEvPfS0_S0_iii,"aw",@nobits
	.sectionflags	@""
	.align	4
.nv.shared._Z21sgemm_sram_f32_kernelILi8ELi16ELi32EEvPfS0_S0_iii:
	.zero		4096


//--------------------- .nv.shared._Z21sgemm_sram_f32_kernelILi8ELi16ELi16EEvPfS0_S0_iii --------------------------
	.section	.nv.shared._Z21sgemm_sram_f32_kernelILi8ELi16ELi16EEvPfS0_S0_iii,"aw",@nobits
	.sectionflags	@""
	.align	4
.nv.shared._Z21sgemm_sram_f32_kernelILi8ELi16ELi16EEvPfS0_S0_iii:
	.zero		2560


//--------------------- .nv.shared._Z21sgemm_sram_f32_kernelILi8ELi16ELi8EEvPfS0_S0_iii --------------------------
	.section	.nv.shared._Z21sgemm_sram_f32_kernelILi8ELi16ELi8EEvPfS0_S0_iii,"aw",@nobits
	.sectionflags	@""
	.align	4
.nv.shared._Z21sgemm_sram_f32_kernelILi8ELi16ELi8EEvPfS0_S0_iii:
	.zero		1792


//--------------------- .nv.shared._Z21sgemm_sram_f32_kernelILi8ELi8ELi32EEvPfS0_S0_iii --------------------------
	.section	.nv.shared._Z21sgemm_sram_f32_kernelILi8ELi8ELi32EEvPfS0_S0_iii,"aw",@nobits
	.sectionflags	@""
	.align	4
.nv.shared._Z21sgemm_sram_f32_kernelILi8ELi8ELi32EEvPfS0_S0_iii:
	.zero		3072


//--------------------- .nv.shared._Z21sgemm_sram_f32_kernelILi8ELi8ELi16EEvPfS0_S0_iii --------------------------
	.section	.nv.shared._Z21sgemm_sram_f32_kernelILi8ELi8ELi16EEvPfS0_S0_iii,"aw",@nobits
	.sectionflags	@""
	.align	4
.nv.shared._Z21sgemm_sram_f32_kernelILi8ELi8ELi16EEvPfS0_S0_iii:
	.zero		2048


//--------------------- .nv.shared._Z21sgemm_sram_f32_kernelILi8ELi8ELi8EEvPfS0_S0_iii --------------------------
	.section	.nv.shared._Z21sgemm_sram_f32_kernelILi8ELi8ELi8EEvPfS0_S0_iii,"aw",@nobits
	.sectionflags	@""
	.align	4
.nv.shared._Z21sgemm_sram_f32_kernelILi8ELi8ELi8EEvPfS0_S0_iii:
	.zero		1536


//--------------------- .nv.constant0._Z21sgemm_sram_f32_kernelILi16ELi16ELi16EEvPfS0_S0_iii --------------------------
	.section	.nv.constant0._Z21sgemm_sram_f32_kernelILi16ELi16ELi16EEvPfS0_S0_iii,"a",@progbits
	.sectionflags	@""
	.align	4
.nv.constant0._Z21sgemm_sram_f32_kernelILi16ELi16ELi16EEvPfS0_S0_iii:
	.zero		932


//--------------------- .nv.constant0._Z21sgemm_sram_f32_kernelILi16ELi16ELi8EEvPfS0_S0_iii --------------------------
	.section	.nv.constant0._Z21sgemm_sram_f32_kernelILi16ELi16ELi8EEvPfS0_S0_iii,"a",@progbits
	.sectionflags	@""
	.align	4
.nv.constant0._Z21sgemm_sram_f32_kernelILi16ELi16ELi8EEvPfS0_S0_iii:
	.zero		932


//--------------------- .nv.constant0._Z21sgemm_sram_f32_kernelILi16ELi8ELi8EEvPfS0_S0_iii --------------------------
	.section	.nv.constant0._Z21sgemm_sram_f32_kernelILi16ELi8ELi8EEvPfS0_S0_iii,"a",@progbits
	.sectionflags	@""
	.align	4
.nv.constant0._Z21sgemm_sram_f32_kernelILi16ELi8ELi8EEvPfS0_S0_iii:
	.zero		932


//--------------------- .nv.constant0._Z21sgemm_sram_f32_kernelILi8ELi16ELi32EEvPfS0_S0_iii --------------------------
	.section	.nv.constant0._Z21sgemm_sram_f32_kernelILi8ELi16ELi32EEvPfS0_S0_iii,"a",@progbits
	.sectionflags	@""
	.align	4
.nv.constant0._Z21sgemm_sram_f32_kernelILi8ELi16ELi32EEvPfS0_S0_iii:
	.zero		932


//--------------------- .nv.constant0._Z21sgemm_sram_f32_kernelILi8ELi16ELi16EEvPfS0_S0_iii --------------------------
	.section	.nv.constant0._Z21sgemm_sram_f32_kernelILi8ELi16ELi16EEvPfS0_S0_iii,"a",@progbits
	.sectionflags	@""
	.align	4
.nv.constant0._Z21sgemm_sram_f32_kernelILi8ELi16ELi16EEvPfS0_S0_iii:
	.zero		932


//--------------------- .nv.constant0._Z21sgemm_sram_f32_kernelILi8ELi16ELi8EEvPfS0_S0_iii --------------------------
	.section	.nv.constant0._Z21sgemm_sram_f32_kernelILi8ELi16ELi8EEvPfS0_S0_iii,"a",@progbits
	.sectionflags	@""
	.align	4
.nv.constant0._Z21sgemm_sram_f32_kernelILi8ELi16ELi8EEvPfS0_S0_iii:
	.zero		932


//--------------------- .nv.constant0._Z21sgemm_sram_f32_kernelILi8ELi8ELi32EEvPfS0_S0_iii --------------------------
	.section	.nv.constant0._Z21sgemm_sram_f32_kernelILi8ELi8ELi32EEvPfS0_S0_iii,"a",@progbits
	.sectionflags	@""
	.align	4
.nv.constant0._Z21sgemm_sram_f32_kernelILi8ELi8ELi32EEvPfS0_S0_iii:
	.zero		932


//--------------------- .nv.constant0._Z21sgemm_sram_f32_kernelILi8ELi8ELi16EEvPfS0_S0_iii --------------------------
	.section	.nv.constant0._Z21sgemm_sram_f32_kernelILi8ELi8ELi16EEvPfS0_S0_iii,"a",@progbits
	.sectionflags	@""
	.align	4
.nv.constant0._Z21sgemm_sram_f32_kernelILi8ELi8ELi16EEvPfS0_S0_iii:
	.zero		932


//--------------------- .nv.constant0._Z21sgemm_sram_f32_kernelILi8ELi8ELi8EEvPfS0_S0_iii --------------------------
	.section	.nv.constant0._Z21sgemm_sram_f32_kernelILi8ELi8ELi8EEvPfS0_S0_iii,"a",@progbits
	.sectionflags	@""
	.align	4
.nv.constant0._Z21sgemm_sram_f32_kernelILi8ELi8ELi8EEvPfS0_S0_iii:
	.zero		932


//--------------------- SYMBOLS --------------------------

	.type		.nv.reservedSmem.offset0,@object
	.size		.nv.reservedSmem.offset0,0x4
	.type		.nv.reservedSmem.cap,@object
	.size		.nv.reservedSmem.cap,0x4
